def matmul_kernel(
    a_ptr,
    b_ptr,
    c_ptr,
    M,
    N,
    K,
    stride_am,
    stride_ak,
    stride_bk,
    stride_bn,
    stride_cm,
    stride_cn,
    BLOCK_M: tl.constexpr,
    BLOCK_N: tl.constexpr,
    BLOCK_K: tl.constexpr,
    GROUP_M: tl.constexpr,
):
    pid = tl.program_id(axis=0)
    num_pid_m = tl.cdiv(M, BLOCK_M)
    num_pid_n = tl.cdiv(N, BLOCK_N)
    num_pid_in_group = GROUP_M * num_pid_n
    group_id = pid // num_pid_in_group
    first_pid_m = group_id * GROUP_M
    group_size_m = min(num_pid_m - first_pid_m, GROUP_M)
    pid_m = first_pid_m + ((pid % num_pid_in_group) % group_size_m)
    pid_n = (pid % num_pid_in_group) // group_size_m

    offs_am = (pid_m * BLOCK_M + tl.arange(0, BLOCK_M)) % M
    offs_bn = (pid_n * BLOCK_N + tl.arange(0, BLOCK_N)) % N
    offs_k = tl.arange(0, BLOCK_K)
    a_ptrs = a_ptr + offs_am[:, None] * stride_am + offs_k[None, :] * stride_ak
    b_ptrs = b_ptr + offs_k[:, None] * stride_bk + offs_bn[None, :] * stride_bn

    acc = tl.zeros((BLOCK_M, BLOCK_N), dtype=tl.float32)
    for kk in range(0, tl.cdiv(K, BLOCK_K)):
        a = tl.load(a_ptrs, mask=offs_k[None, :] < K - kk * BLOCK_K, other=0.0)
        b = tl.load(b_ptrs, mask=offs_k[:, None] < K - kk * BLOCK_K, other=0.0)
        acc = tl.dot(a, b, acc)
        a_ptrs += BLOCK_K * stride_ak
        b_ptrs += BLOCK_K * stride_bk

    c = acc.to(c_ptr.dtype.element_ty)
    offs_cm = pid_m * BLOCK_M + tl.arange(0, BLOCK_M)
    offs_cn = pid_n * BLOCK_N + tl.arange(0, BLOCK_N)
    c_ptrs = c_ptr + offs_cm[:, None] * stride_cm + offs_cn[None, :] * stride_cn
    mask = (offs_cm[:, None] < M) & (offs_cn[None, :] < N)
    tl.store(c_ptrs, c, mask=mask)

# config = {"BLOCK_K": 128, "BLOCK_M": 128, "BLOCK_N": 32, "GROUP_M": 8, "arch": "sm_100", "dtype": "bf16", "num_ctas": 1, "num_stages": 2, "num_warps": 2}
# arch = sm_100


// ===== COMPILED SASS (sm_100a) =====

	.target	sm_100a

	.elftype	@"ET_EXEC"


//--------------------- .note.nv.tkinfo           --------------------------
	.section	.note.nv.tkinfo,"",@"SHT_NOTE"
	.sectionflags	@"SHF_NOTE_NV_TKINFO"
	.tkinfo
        /*0018*/ 	.word	0x00000081
        /*0030*/ 	.string	""
        /*0030*/ 	.string	"ptxas-blackwell"
        /*0030*/ 	.string	"Cuda compilation tools, release 12.9, V12.9.86"
        /*0030*/ 	.string	"Build cuda_12.9.r12.9/compiler.36037853_0"
        /*0030*/ 	.string	"-v  -suppress-debug-info  -lineinfo  -arch sm_100a "



//--------------------- .note.nv.cuver            --------------------------
	.section	.note.nv.cuver,"",@"SHT_NOTE"
	.sectionflags	@"SHF_NOTE_NV_CUVER"
        /*0018*/ 	.short	0x0001
        /*001a*/ 	.short	0x0064
        /*001c*/ 	.short	0x0001
        /*001e*/ 	.short	0x0000
        /*0020*/ 	.short	0x0001
        /*0022*/ 	.short	0x0000


//--------------------- .nv.info                  --------------------------
	.section	.nv.info,"",@"SHT_CUDA_INFO"
	.align	4


	//----- nvinfo : EIATTR_REGCOUNT
	.align		4
        /*0000*/ 	.byte	0x04, 0x2f
        /*0002*/ 	.short	(.L_1 - .L_0)
	.align		4
.L_0:
        /*0004*/ 	.word	index@(matmul_kernel)
        /*0008*/ 	.word	0x00000020


	//----- nvinfo : EIATTR_FRAME_SIZE
	.align		4
.L_1:
        /*000c*/ 	.byte	0x04, 0x11
        /*000e*/ 	.short	(.L_3 - .L_2)
	.align		4
.L_2:
        /*0010*/ 	.word	index@(matmul_kernel)
        /*0014*/ 	.word	0x00001e40


	//----- nvinfo : EIATTR_MIN_STACK_SIZE
	.align		4
.L_3:
        /*0018*/ 	.byte	0x04, 0x12
        /*001a*/ 	.short	(.L_5 - .L_4)
	.align		4
.L_4:
        /*001c*/ 	.word	index@(matmul_kernel)
        /*0020*/ 	.word	0x00001e40
.L_5:


//--------------------- .nv.info.matmul_kernel    --------------------------
	.section	.nv.info.matmul_kernel,"",@"SHT_CUDA_INFO"
	.sectionflags	@""
	.align	4


	//----- nvinfo : EIATTR_CUDA_API_VERSION
	.align		4
        /*0000*/ 	.byte	0x04, 0x37
        /*0002*/ 	.short	(.L_7 - .L_6)
.L_6:
        /*0004*/ 	.word	0x00000081


	//----- nvinfo : EIATTR_KPARAM_INFO
	.align		4
.L_7:
        /*0008*/ 	.byte	0x04, 0x17
        /*000a*/ 	.short	(.L_9 - .L_8)
.L_8:
        /*000c*/ 	.word	0x00000000
        /*0010*/ 	.short	0x000d
        /*0012*/ 	.short	0x0048
        /*0014*/ 	.byte	0x00, 0xf4, 0x21, 0x00


	//----- nvinfo : EIATTR_KPARAM_INFO
	.align		4
.L_9:
        /*0018*/ 	.byte	0x04, 0x17
        /*001a*/ 	.short	(.L_11 - .L_10)
.L_10:
        /*001c*/ 	.word	0x00000000
        /*0020*/ 	.short	0x000c
        /*0022*/ 	.short	0x0040
        /*0024*/ 	.byte	0x00, 0xf4, 0x21, 0x00


	//----- nvinfo : EIATTR_KPARAM_INFO
	.align		4
.L_11:
        /*0028*/ 	.byte	0x04, 0x17
        /*002a*/ 	.short	(.L_13 - .L_12)
.L_12:
        /*002c*/ 	.word	0x00000000
        /*0030*/ 	.short	0x000b
        /*0032*/ 	.short	0x0038
        /*0034*/ 	.byte	0x00, 0xf0, 0x11, 0x00


	//----- nvinfo : EIATTR_KPARAM_INFO
	.align		4
.L_13:
        /*0038*/ 	.byte	0x04, 0x17
        /*003a*/ 	.short	(.L_15 - .L_14)
.L_14:
        /*003c*/ 	.word	0x00000000
        /*0040*/ 	.short	0x000a
        /*0042*/ 	.short	0x0034
        /*0044*/ 	.byte	0x00, 0xf0, 0x11, 0x00


	//----- nvinfo : EIATTR_KPARAM_INFO
	.align		4
.L_15:
        /*0048*/ 	.byte	0x04, 0x17
        /*004a*/ 	.short	(.L_17 - .L_16)
.L_16:
        /*004c*/ 	.word	0x00000000
        /*0050*/ 	.short	0x0009
        /*0052*/ 	.short	0x0030
        /*0054*/ 	.byte	0x00, 0xf0, 0x11, 0x00


	//----- nvinfo : EIATTR_KPARAM_INFO
	.align		4
.L_17:
        /*0058*/ 	.byte	0x04, 0x17
        /*005a*/ 	.short	(.L_19 - .L_18)
.L_18:
        /*005c*/ 	.word	0x00000000
        /*0060*/ 	.short	0x0008
        /*0062*/ 	.short	0x002c
        /*0064*/ 	.byte	0x00, 0xf0, 0x11, 0x00


	//----- nvinfo : EIATTR_KPARAM_INFO
	.align		4
.L_19:
        /*0068*/ 	.byte	0x04, 0x17
        /*006a*/ 	.short	(.L_21 - .L_20)
.L_20:
        /*006c*/ 	.word	0x00000000
        /*0070*/ 	.short	0x0007
        /*0072*/ 	.short	0x0028
        /*0074*/ 	.byte	0x00, 0xf0, 0x11, 0x00


	//----- nvinfo : EIATTR_KPARAM_INFO
	.align		4
.L_21:
        /*0078*/ 	.byte	0x04, 0x17
        /*007a*/ 	.short	(.L_23 - .L_22)
.L_22:
        /*007c*/ 	.word	0x00000000
        /*0080*/ 	.short	0x0006
        /*0082*/ 	.short	0x0024
        /*0084*/ 	.byte	0x00, 0xf0, 0x11, 0x00


	//----- nvinfo : EIATTR_KPARAM_INFO
	.align		4
.L_23:
        /*0088*/ 	.byte	0x04, 0x17
        /*008a*/ 	.short	(.L_25 - .L_24)
.L_24:
        /*008c*/ 	.word	0x00000000
        /*0090*/ 	.short	0x0005
        /*0092*/ 	.short	0x0020
        /*0094*/ 	.byte	0x00, 0xf0, 0x11, 0x00


	//----- nvinfo : EIATTR_KPARAM_INFO
	.align		4
.L_25:
        /*0098*/ 	.byte	0x04, 0x17
        /*009a*/ 	.short	(.L_27 - .L_26)
.L_26:
        /*009c*/ 	.word	0x00000000
        /*00a0*/ 	.short	0x0004
        /*00a2*/ 	.short	0x001c
        /*00a4*/ 	.byte	0x00, 0xf0, 0x11, 0x00


	//----- nvinfo : EIATTR_KPARAM_INFO
	.align		4
.L_27:
        /*00a8*/ 	.byte	0x04, 0x17
        /*00aa*/ 	.short	(.L_29 - .L_28)
.L_28:
        /*00ac*/ 	.word	0x00000000
        /*00b0*/ 	.short	0x0003
        /*00b2*/ 	.short	0x0018
        /*00b4*/ 	.byte	0x00, 0xf0, 0x11, 0x00


	//----- nvinfo : EIATTR_KPARAM_INFO
	.align		4
.L_29:
        /*00b8*/ 	.byte	0x04, 0x17
        /*00ba*/ 	.short	(.L_31 - .L_30)
.L_30:
        /*00bc*/ 	.word	0x00000000
        /*00c0*/ 	.short	0x0002
        /*00c2*/ 	.short	0x0010
        /*00c4*/ 	.byte	0x00, 0xf4, 0x21, 0x00


	//----- nvinfo : EIATTR_KPARAM_INFO
	.align		4
.L_31:
        /*00c8*/ 	.byte	0x04, 0x17
        /*00ca*/ 	.short	(.L_33 - .L_32)
.L_32:
        /*00cc*/ 	.word	0x00000000
        /*00d0*/ 	.short	0x0001
        /*00d2*/ 	.short	0x0008
        /*00d4*/ 	.byte	0x00, 0xf4, 0x21, 0x00


	//----- nvinfo : EIATTR_KPARAM_INFO
	.align		4
.L_33:
        /*00d8*/ 	.byte	0x04, 0x17
        /*00da*/ 	.short	(.L_35 - .L_34)
.L_34:
        /*00dc*/ 	.word	0x00000000
        /*00e0*/ 	.short	0x0000
        /*00e2*/ 	.short	0x0000
        /*00e4*/ 	.byte	0x00, 0xf4, 0x21, 0x00


	//----- nvinfo : EIATTR_SPARSE_MMA_MASK
	.align		4
.L_35:
        /*00e8*/ 	.byte	0x03, 0x50
        /*00ea*/ 	.short	0x0000


	//----- nvinfo : EIATTR_MAXREG_COUNT
	.align		4
        /*00ec*/ 	.byte	0x03, 0x1b
        /*00ee*/ 	.short	0x00ff


	//----- nvinfo : EIATTR_NUM_BARRIERS
	.align		4
        /*00f0*/ 	.byte	0x02, 0x4c
        /*00f2*/ 	.byte	0x01
	.zero		1


	//----- nvinfo : EIATTR_ANNOTATIONS
	.align		4
        /*00f4*/ 	.byte	0x04, 0x55
        /*00f6*/ 	.short	(.L_37 - .L_36)


	//   ....[0]....
.L_36:
        /*00f8*/ 	.word	0x00000001
        /*00fc*/ 	.byte	0x00, 0x01, 0x00, 0x00, 0x01, 0x00, 0x00, 0x00, 0x30, 0x01, 0x00, 0x00, 0x01, 0x00, 0x00, 0x00
        /* <DEDUP_REMOVED lines=2908> */
        /*b6cc*/ 	.byte	0x30, 0x97, 0x02, 0x00, 0x01, 0x00, 0x00, 0x00, 0xa0, 0x99, 0x02, 0x00


	//----- nvinfo : EIATTR_VRC_CTA_INIT_COUNT
	.align		4
.L_37:
        /*b6d8*/ 	.byte	0x02, 0x4a
	.zero		1
	.zero		1


	//----- nvinfo : EIATTR_EXIT_INSTR_OFFSETS
	.align		4
        /*b6dc*/ 	.byte	0x04, 0x1c
        /*b6de*/ 	.short	(.L_39 - .L_38)


	//   ....[0]....
.L_38:
        /*b6e0*/ 	.word	0x00029ae0


	//   ....[1]....
        /*b6e4*/ 	.word	0x00029b10


	//----- nvinfo : EIATTR_REQNTID
	.align		4
.L_39:
        /*b6e8*/ 	.byte	0x04, 0x10
        /*b6ea*/ 	.short	(.L_41 - .L_40)
.L_40:
        /*b6ec*/ 	.word	0x00000040
        /*b6f0*/ 	.word	0x00000001
        /*b6f4*/ 	.word	0x00000001


	//----- nvinfo : EIATTR_CBANK_PARAM_SIZE
	.align		4
.L_41:
        /*b6f8*/ 	.byte	0x03, 0x19
        /*b6fa*/ 	.short	0x0050


	//----- nvinfo : EIATTR_PARAM_CBANK
	.align		4
        /*b6fc*/ 	.byte	0x04, 0x0a
        /*b6fe*/ 	.short	(.L_43 - .L_42)
	.align		4
.L_42:
        /*b700*/ 	.word	index@(.nv.constant0.matmul_kernel)
        /*b704*/ 	.short	0x0380
        /*b706*/ 	.short	0x0050


	//----- nvinfo : EIATTR_SW_WAR
	.align		4
.L_43:
        /*b708*/ 	.byte	0x04, 0x36
        /*b70a*/ 	.short	(.L_45 - .L_44)
.L_44:
        /*b70c*/ 	.word	0x00000008
.L_45:


//--------------------- .nv.compat                --------------------------
	.section	.nv.compat,"",@"SHT_CUDA_COMPAT_INFO"
	.align	4
        /*0000*/ 	.byte	0x02, 0x02, 0x01, 0x00, 0x02, 0x05, 0x05, 0x00, 0x02, 0x03, 0x00, 0x00, 0x02, 0x06, 0x01, 0x00


//--------------------- .nv.callgraph             --------------------------
	.section	.nv.callgraph,"",@"SHT_CUDA_CALLGRAPH"
	.align	4
	.sectionentsize	8
	.align		4
        /*0000*/ 	.word	0x00000000
	.align		4
        /*0004*/ 	.word	0xffffffff
	.align		4
        /*0008*/ 	.word	0x00000000
	.align		4
        /*000c*/ 	.word	0xfffffffe
	.align		4
        /*0010*/ 	.word	0x00000000
	.align		4
        /*0014*/ 	.word	0xfffffffd
	.align		4
        /*0018*/ 	.word	0x00000000
	.align		4
        /*001c*/ 	.word	0xfffffffc


//--------------------- .text.matmul_kernel       --------------------------
	.section	.text.matmul_kernel,"ax",@progbits
	.align	128
        .global         matmul_kernel
        .type           matmul_kernel,@function
        .size           matmul_kernel,(.L_x_3 - matmul_kernel)
        .other          matmul_kernel,@"STO_CUDA_ENTRY STV_DEFAULT"
matmul_kernel:
.text.matmul_kernel:
[----:B------:R-:W0:Y:S08]  /*0000*/  LDC R1, c[0x0][0x37c] ;  /* 0x0000df00ff017b82 */ /* 0x000e300000000800 */
[----:B------:R-:W1:Y:S01]  /*0010*/  LDC.64 R2, c[0x0][0x398] ;  /* 0x0000e600ff027b82 */ /* 0x000e620000000a00 */
[----:B0-----:R-:W-:Y:S01]  /*0020*/  VIADD R1, R1, 0xffffe1c0 ;  /* 0xffffe1c001017836 */ /* 0x001fe20000000000 */
[----:B------:R-:W0:Y:S01]  /*0030*/  LDCU UR4, c[0x0][0x3a0] ;  /* 0x00007400ff0477ac */ /* 0x000e220008000800 */
[----:B------:R-:W-:-:S02]  /*0040*/  CS2R R14, SRZ ;  /* 0x00000000000e7805 */ /* 0x000fc4000001ff00 */
[----:B------:R-:W-:Y:S02]  /*0050*/  CS2R R16, SRZ ;  /* 0x0000000000107805 */ /* 0x000fe4000001ff00 */
[----:B------:R-:W-:Y:S02]  /*0060*/  CS2R R18, SRZ ;  /* 0x0000000000127805 */ /* 0x000fe4000001ff00 */
[----:B------:R-:W-:Y:S02]  /*0070*/  CS2R R20, SRZ ;  /* 0x0000000000147805 */ /* 0x000fe4000001ff00 */
[----:B------:R-:W-:Y:S01]  /*0080*/  CS2R R22, SRZ ;  /* 0x0000000000167805 */ /* 0x000fe2000001ff00 */
[----:B------:R-:W2:Y:S01]  /*0090*/  S2UR UR6, SR_CgaCtaId ;  /* 0x00000000000679c3 */ /* 0x000ea20000008800 */
[----:B------:R-:W-:Y:S02]  /*00a0*/  CS2R R24, SRZ ;  /* 0x0000000000187805 */ /* 0x000fe4000001ff00 */
[----:B------:R-:W-:Y:S01]  /*00b0*/  CS2R R26, SRZ ;  /* 0x00000000001a7805 */ /* 0x000fe2000001ff00 */
[----:B------:R-:W-:Y:S01]  /*00c0*/  UMOV UR5, 0x400 ;  /* 0x0000040000057882 */ /* 0x000fe20000000000 */
[----:B------:R-:W3:Y:S01]  /*00d0*/  LDCU.64 UR8, c[0x0][0x358] ;  /* 0x00006b00ff0877ac */ /* 0x000ee20008000a00 */
[----:B0-----:R-:W-:Y:S01]  /*00e0*/  UIADD3 UR4, UPT, UPT, UR4, 0x7f, URZ ;  /* 0x0000007f04047890 */ /* 0x001fe2000fffe0ff */
[----:B-1----:R-:W-:Y:S01]  /*00f0*/  VIADD R0, R3, 0x1f ;  /* 0x0000001f03007836 */ /* 0x002fe20000000000 */
[----:B------:R-:W-:Y:S02]  /*0100*/  STL [R1+0xee0], R3 ;  /* 0x000ee00301007387 */ /* 0x000fe40000100800 */
[----:B------:R-:W-:-:S02]  /*0110*/  UISETP.GE.AND UP0, UPT, UR4, 0x80, UPT ;  /* 0x000000800400788c */ /* 0x000fc4000bf06270 */
[----:B------:R-:W-:Y:S01]  /*0120*/  SHF.R.S32.HI R5, RZ, 0x1f, R0 ;  /* 0x0000001fff057819 */ /* 0x000fe20000011400 */
[----:B------:R0:W-:Y:S01]  /*0130*/  STL [R1+0xee4], R2 ;  /* 0x000ee40201007387 */ /* 0x0001e20000100800 */
[----:B--2---:R-:W-:Y:S02]  /*0140*/  ULEA UR5, UR6, UR5, 0x18 ;  /* 0x0000000506057291 */ /* 0x004fe4000f8ec0ff */
[----:B------:R-:W-:Y:S01]  /*0150*/  LEA.HI R5, R5, R0, RZ, 0x5 ;  /* 0x0000000005057211 */ /* 0x000fe200078f28ff */
[----:B------:R-:W-:Y:S03]  /*0160*/  STL [R1], RZ ;  /* 0x000000ff01007387 */ /* 0x000fe60000100800 */
[----:B------:R-:W-:Y:S01]  /*0170*/  SHF.R.S32.HI R0, RZ, 0x5, R5 ;  /* 0x00000005ff007819 */ /* 0x000fe20000011405 */
[----:B------:R-:W-:Y:S04]  /*0180*/  STL [R1+0x4], RZ ;  /* 0x000004ff01007387 */ /* 0x000fe80000100800 */
[----:B------:R-:W-:Y:S01]  /*0190*/  IMAD.SHL.U32 R0, R0, 0x8, RZ ;  /* 0x0000000800007824 */ /* 0x000fe200078e00ff */
[----:B------:R-:W1:Y:S04]  /*01a0*/  S2R R5, SR_CTAID.X ;  /* 0x0000000000057919 */ /* 0x000e680000002500 */
[-C--:B------:R-:W-:Y:S01]  /*01b0*/  IABS R9, R0.reuse ;  /* 0x0000000000097213 */ /* 0x080fe20000000000 */
[----:B------:R-:W-:Y:S01]  /*01c0*/  STL [R1+0x8], RZ ;  /* 0x000008ff01007387 */ /* 0x000fe20000100800 */
[----:B------:R-:W-:-:S02]  /*01d0*/  IABS R12, R0 ;  /* 0x00000000000c7213 */ /* 0x000fc40000000000 */
[----:B------:R-:W2:Y:S01]  /*01e0*/  I2F.RP R4, R9 ;  /* 0x0000000900047306 */ /* 0x000ea20000209400 */
[----:B------:R-:W-:Y:S04]  /*01f0*/  STL [R1+0xc], RZ ;  /* 0x00000cff01007387 */ /* 0x000fe80000100800 */
[----:B------:R-:W-:Y:S04]  /*0200*/  STL [R1+0x10], RZ ;  /* 0x000010ff01007387 */ /* 0x000fe80000100800 */
[----:B------:R-:W-:Y:S04]  /*0210*/  STL [R1+0x14], RZ ;  /* 0x000014ff01007387 */ /* 0x000fe80000100800 */
[----:B------:R-:W-:Y:S01]  /*0220*/  STL [R1+0x18], RZ ;  /* 0x000018ff01007387 */ /* 0x000fe20000100800 */
[----:B--2---:R-:W2:Y:S03]  /*0230*/  MUFU.RCP R4, R4 ;  /* 0x0000000400047308 */ /* 0x004ea60000001000 */
[----:B------:R-:W-:Y:S01]  /*0240*/  STL [R1+0x1c], RZ ;  /* 0x00001cff01007387 */ /* 0x000fe20000100800 */
[----:B-1----:R-:W-:Y:S01]  /*0250*/  IABS R10, R5 ;  /* 0x00000005000a7213 */ /* 0x002fe20000000000 */
[----:B--2---:R-:W-:-:S02]  /*0260*/  VIADD R6, R4, 0xffffffe ;  /* 0x0ffffffe04067836 */ /* 0x004fc40000000000 */
[----:B------:R-:W-:Y:S01]  /*0270*/  IMAD.MOV R4, RZ, RZ, -R12 ;  /* 0x000000ffff047224 */ /* 0x000fe200078e0a0c */
[----:B------:R-:W-:Y:S01]  /*0280*/  CS2R R12, SRZ ;  /* 0x00000000000c7805 */ /* 0x000fe2000001ff00 */
[----:B------:R1:W2:Y:S02]  /*0290*/  F2I.FTZ.U32.TRUNC.NTZ R7, R6 ;  /* 0x0000000600077305 */ /* 0x0002a4000021f000 */
[----:B-1----:R-:W-:Y:S02]  /*02a0*/  IMAD.MOV.U32 R6, RZ, RZ, RZ ;  /* 0x000000ffff067224 */ /* 0x002fe400078e00ff */
[----:B--2---:R-:W-:-:S04]  /*02b0*/  IMAD.MOV R8, RZ, RZ, -R7 ;  /* 0x000000ffff087224 */ /* 0x004fc800078e0a07 */
[----:B------:R-:W-:Y:S02]  /*02c0*/  IMAD R11, R8, R9, RZ ;  /* 0x00000009080b7224 */ /* 0x000fe400078e02ff */
[----:B------:R-:W-:Y:S02]  /*02d0*/  IMAD.MOV.U32 R8, RZ, RZ, R10 ;  /* 0x000000ffff087224 */ /* 0x000fe400078e000a */
[----:B------:R-:W-:-:S06]  /*02e0*/  IMAD.HI.U32 R7, R7, R11, R6 ;  /* 0x0000000b07077227 */ /* 0x000fcc00078e0006 */
[----:B------:R-:W-:-:S04]  /*02f0*/  IMAD.HI.U32 R7, R7, R8, RZ ;  /* 0x0000000807077227 */ /* 0x000fc800078e00ff */
[----:B------:R-:W-:-:S05]  /*0300*/  IMAD R4, R7, R4, R8 ;  /* 0x0000000407047224 */ /* 0x000fca00078e0208 */
[----:B------:R-:W-:-:S13]  /*0310*/  ISETP.GT.U32.AND P1, PT, R9, R4, PT ;  /* 0x000000040900720c */ /* 0x000fda0003f24070 */
[----:B------:R-:W-:Y:S02]  /*0320*/  @!P1 IMAD.IADD R4, R4, 0x1, -R9 ;  /* 0x0000000104049824 */ /* 0x000fe400078e0a09 */
[----:B------:R-:W-:Y:S01]  /*0330*/  @!P1 VIADD R7, R7, 0x1 ;  /* 0x0000000107079836 */ /* 0x000fe20000000000 */
[----:B------:R-:W-:Y:S02]  /*0340*/  ISETP.NE.AND P1, PT, R0, RZ, PT ;  /* 0x000000ff0000720c */ /* 0x000fe40003f25270 */
[----:B------:R-:W-:Y:S02]  /*0350*/  ISETP.GE.U32.AND P0, PT, R4, R9, PT ;  /* 0x000000090400720c */ /* 0x000fe40003f06070 */
[----:B------:R-:W-:-:S04]  /*0360*/  LOP3.LUT R4, R5, R0, RZ, 0x3c, !PT ;  /* 0x0000000005047212 */ /* 0x000fc800078e3cff */
[----:B------:R-:W-:Y:S01]  /*0370*/  ISETP.GE.AND P2, PT, R4, RZ, PT ;  /* 0x000000ff0400720c */ /* 0x000fe20003f46270 */
[----:B------:R-:W-:Y:S02]  /*0380*/  VIADD R4, R2, 0x7f ;  /* 0x0000007f02047836 */ /* 0x000fe40000000000 */
[----:B0-----:R-:W0:Y:S04]  /*0390*/  S2R R2, SR_TID.X ;  /* 0x0000000000027919 */ /* 0x001e280000002100 */
[----:B------:R-:W-:-:S04]  /*03a0*/  @P0 VIADD R7, R7, 0x1 ;  /* 0x0000000107070836 */ /* 0x000fc80000000000 */
[----:B------:R-:W-:Y:S01]  /*03b0*/  IMAD.MOV.U32 R6, RZ, RZ, R7 ;  /* 0x000000ffff067224 */ /* 0x000fe200078e0007 */
[----:B------:R-:W-:-:S03]  /*03c0*/  SHF.R.S32.HI R7, RZ, 0x1f, R4 ;  /* 0x0000001fff077819 */ /* 0x000fc60000011404 */
[----:B------:R-:W-:Y:S01]  /*03d0*/  @!P2 IMAD.MOV R6, RZ, RZ, -R6 ;  /* 0x000000ffff06a224 */ /* 0x000fe200078e0a06 */
[----:B------:R-:W-:Y:S02]  /*03e0*/  @!P1 LOP3.LUT R6, RZ, R0, RZ, 0x33, !PT ;  /* 0x00000000ff069212 */ /* 0x000fe400078e33ff */
[----:B------:R-:W-:-:S03]  /*03f0*/  LEA.HI R7, R7, R4, RZ, 0x7 ;  /* 0x0000000407077211 */ /* 0x000fc600078f38ff */
[----:B------:R-:W-:Y:S02]  /*0400*/  IMAD.SHL.U32 R28, R6, 0x8, RZ ;  /* 0x00000008061c7824 */ /* 0x000fe400078e00ff */
[----:B------:R-:W-:-:S03]  /*0410*/  IMAD.MOV R6, RZ, RZ, -R6 ;  /* 0x000000ffff067224 */ /* 0x000fc600078e0a06 */
[----:B------:R-:W-:Y:S01]  /*0420*/  LEA.HI.SX32 R4, R7, -R28, 0x19 ;  /* 0x8000001c07047211 */ /* 0x000fe200078fcaff */
[----:B------:R-:W-:Y:S02]  /*0430*/  IMAD R11, R0, R6, R5 ;  /* 0x00000006000b7224 */ /* 0x000fe400078e0205 */
[----:B------:R-:W-:Y:S01]  /*0440*/  IMAD.MOV.U32 R6, RZ, RZ, RZ ;  /* 0x000000ffff067224 */ /* 0x000fe200078e00ff */
[----:B------:R-:W-:-:S04]  /*0450*/  VIMNMX R4, PT, PT, R4, 0x8, PT ;  /* 0x0000000804047848 */ /* 0x000fc80003fe0100 */
[-C--:B------:R-:W-:Y:S02]  /*0460*/  IABS R10, R4.reuse ;  /* 0x00000004000a7213 */ /* 0x080fe40000000000 */
[----:B------:R-:W-:Y:S02]  /*0470*/  IABS R0, R4 ;  /* 0x0000000400007213 */ /* 0x000fe40000000000 */
[----:B------:R-:W1:Y:S01]  /*0480*/  I2F.RP R8, R10 ;  /* 0x0000000a00087306 */ /* 0x000e620000209400 */
[----:B0-----:R-:W-:-:S07]  /*0490*/  LOP3.LUT R3, R2, 0x3f, RZ, 0xc0, !PT ;  /* 0x0000003f02037812 */ /* 0x001fce00078ec0ff */
[----:B-1----:R-:W0:Y:S02]  /*04a0*/  MUFU.RCP R8, R8 ;  /* 0x0000000800087308 */ /* 0x002e240000001000 */
[----:B0-----:R-:W-:-:S06]  /*04b0*/  VIADD R7, R8, 0xffffffe ;  /* 0x0ffffffe08077836 */ /* 0x001fcc0000000000 */
[----:B------:R-:W0:Y:S02]  /*04c0*/  F2I.FTZ.U32.TRUNC.NTZ R7, R7 ;  /* 0x0000000700077305 */ /* 0x000e24000021f000 */
[----:B0-----:R-:W-:-:S04]  /*04d0*/  IMAD.MOV R9, RZ, RZ, -R7 ;  /* 0x000000ffff097224 */ /* 0x001fc800078e0a07 */
[----:B------:R-:W-:Y:S01]  /*04e0*/  IMAD.MOV.U32 R5, RZ, RZ, R9 ;  /* 0x000000ffff057224 */ /* 0x000fe200078e0009 */
[----:B------:R-:W-:-:S03]  /*04f0*/  IABS R9, R11 ;  /* 0x0000000b00097213 */ /* 0x000fc60000000000 */
[----:B------:R-:W-:-:S04]  /*0500*/  IMAD R5, R5, R10, RZ ;  /* 0x0000000a05057224 */ /* 0x000fc800078e02ff */
[----:B------:R-:W-:-:S04]  /*0510*/  IMAD.HI.U32 R6, R7, R5, R6 ;  /* 0x0000000507067227 */ /* 0x000fc800078e0006 */
[----:B------:R-:W-:Y:S02]  /*0520*/  IMAD.MOV R5, RZ, RZ, -R0 ;  /* 0x000000ffff057224 */ /* 0x000fe400078e0a00 */
[----:B------:R-:W-:Y:S01]  /*0530*/  IMAD.HI.U32 R0, R6, R9, RZ ;  /* 0x0000000906007227 */ /* 0x000fe200078e00ff */
[----:B------:R-:W-:-:S03]  /*0540*/  CS2R R6, SRZ ;  /* 0x0000000000067805 */ /* 0x000fc6000001ff00 */
[----:B------:R-:W-:Y:S01]  /*0550*/  IMAD R5, R0, R5, R9 ;  /* 0x0000000500057224 */ /* 0x000fe200078e0209 */
[----:B------:R-:W-:-:S04]  /*0560*/  CS2R R8, SRZ ;  /* 0x0000000000087805 */ /* 0x000fc8000001ff00 */
[----:B------:R-:W-:-:S13]  /*0570*/  ISETP.GT.U32.AND P1, PT, R10, R5, PT ;  /* 0x000000050a00720c */ /* 0x000fda0003f24070 */
[----:B------:R-:W-:Y:S02]  /*0580*/  @!P1 IMAD.IADD R5, R5, 0x1, -R10 ;  /* 0x0000000105059824 */ /* 0x000fe400078e0a0a */
[----:B------:R-:W-:Y:S01]  /*0590*/  @!P1 VIADD R0, R0, 0x1 ;  /* 0x0000000100009836 */ /* 0x000fe20000000000 */
[----:B------:R-:W-:Y:S02]  /*05a0*/  ISETP.NE.AND P1, PT, R4, RZ, PT ;  /* 0x000000ff0400720c */ /* 0x000fe40003f25270 */
[----:B------:R-:W-:Y:S02]  /*05b0*/  ISETP.GE.U32.AND P0, PT, R5, R10, PT ;  /* 0x0000000a0500720c */ /* 0x000fe40003f06070 */
[----:B------:R-:W-:-:S04]  /*05c0*/  LOP3.LUT R5, R11, R4, RZ, 0x3c, !PT ;  /* 0x000000040b057212 */ /* 0x000fc800078e3cff */
[----:B------:R-:W-:-:S07]  /*05d0*/  ISETP.GE.AND P2, PT, R5, RZ, PT ;  /* 0x000000ff0500720c */ /* 0x000fce0003f46270 */
[----:B------:R-:W-:-:S06]  /*05e0*/  @P0 VIADD R0, R0, 0x1 ;  /* 0x0000000100000836 */ /* 0x000fcc0000000000 */
[----:B------:R-:W-:Y:S01]  /*05f0*/  @!P2 IMAD.MOV R0, RZ, RZ, -R0 ;  /* 0x000000ffff00a224 */ /* 0x000fe200078e0a00 */
[----:B------:R-:W-:-:S05]  /*0600*/  @!P1 LOP3.LUT R0, RZ, R4, RZ, 0x33, !PT ;  /* 0x00000004ff009212 */ /* 0x000fca00078e33ff */
[----:B------:R-:W-:Y:S02]  /*0610*/  IMAD.SHL.U32 R29, R0, 0x20, RZ ;  /* 0x00000020001d7824 */ /* 0x000fe400078e00ff */
[----:B------:R-:W-:Y:S02]  /*0620*/  IMAD.MOV R5, RZ, RZ, -R0 ;  /* 0x000000ffff057224 */ /* 0x000fe400078e0a00 */
[C---:B------:R-:W-:Y:S01]  /*0630*/  VIADD R0, R29.reuse, 0x1 ;  /* 0x000000011d007836 */ /* 0x040fe20000000000 */
[----:B------:R-:W-:Y:S01]  /*0640*/  STL [R1+0x4c0], R29 ;  /* 0x0004c01d01007387 */ /* 0x000fe20000100800 */
[----:B------:R-:W-:Y:S01]  /*0650*/  IMAD R5, R4, R5, R11 ;  /* 0x0000000504057224 */ /* 0x000fe200078e020b */
[----:B------:R-:W-:Y:S02]  /*0660*/  CS2R R10, SRZ ;  /* 0x00000000000a7805 */ /* 0x000fe4000001ff00 */
[----:B------:R0:W-:Y:S01]  /*0670*/  STL [R1+0x90], R0 ;  /* 0x0000900001007387 */ /* 0x0001e20000100800 */
[----:B------:R-:W-:Y:S01]  /*0680*/  IMAD.IADD R28, R28, 0x1, R5 ;  /* 0x000000011c1c7824 */ /* 0x000fe200078e0205 */
[----:B------:R-:W-:Y:S01]  /*0690*/  CS2R R4, SRZ ;  /* 0x0000000000047805 */ /* 0x000fe2000001ff00 */
[----:B0-----:R-:W-:-:S05]  /*06a0*/  VIADD R0, R29, 0x2 ;  /* 0x000000021d007836 */ /* 0x001fca0000000000 */
[----:B------:R0:W-:Y:S02]  /*06b0*/  STL [R1+0x8c], R0 ;  /* 0x00008c0001007387 */ /* 0x0001e40000100800 */
        /* <DEDUP_REMOVED lines=52> */
[----:B0-----:R-:W-:Y:S02]  /*0a00*/  IMAD.SHL.U32 R0, R28, 0x80, RZ ;  /* 0x000000801c007824 */ /* 0x001fe400078e00ff */
[----:B------:R-:W-:-:S03]  /*0a10*/  IMAD.MOV.U32 R28, RZ, RZ, R29 ;  /* 0x000000ffff1c7224 */ /* 0x000fc600078e001d */
[----:B------:R-:W-:Y:S01]  /*0a20*/  LOP3.LUT R2, R0, 0x3f, R2, 0xf8, !PT ;  /* 0x0000003f00027812 */ /* 0x000fe200078ef802 */
[----:B------:R-:W-:Y:S01]  /*0a30*/  VIADD R29, R28, 0x1d ;  /* 0x0000001d1c1d7836 */ /* 0x000fe20000000000 */
[----:B------:R-:W-:-:S04]  /*0a40*/  LOP3.LUT R0, R0, 0x40, R3, 0xfe, !PT ;  /* 0x0000004000007812 */ /* 0x000fc800078efe03 */
[----:B------:R0:W-:Y:S04]  /*0a50*/  STL [R1+0x20], R29 ;  /* 0x0000201d01007387 */ /* 0x0001e80000100800 */
[----:B------:R1:W-:Y:S01]  /*0a60*/  STL [R1+0xeb4], R2 ;  /* 0x000eb40201007387 */ /* 0x0003e20000100800 */
[C---:B0-----:R-:W-:Y:S02]  /*0a70*/  VIADD R29, R28.reuse, 0x1e ;  /* 0x0000001e1c1d7836 */ /* 0x041fe40000000000 */
[----:B------:R-:W-:Y:S01]  /*0a80*/  VIADD R28, R28, 0x1f ;  /* 0x0000001f1c1c7836 */ /* 0x000fe20000000000 */
[----:B-1----:R0:W5:Y:S04]  /*0a90*/  LDL.LU R2, [R1+0xee4] ;  /* 0x000ee40001027983 */ /* 0x0021680000300800 */
[----:B------:R0:W5:Y:S04]  /*0aa0*/  LDL.LU R3, [R1+0xee0] ;  /* 0x000ee00001037983 */ /* 0x0001680000300800 */
[----:B------:R0:W-:Y:S01]  /*0ab0*/  STL [R1+0xeb8], R0 ;  /* 0x000eb80001007387 */ /* 0x0001e20000100800 */
[----:B---3--:R-:W-:Y:S05]  /*0ac0*/  BRA.U !UP0, `(.L_x_0) ;  /* 0x0000027108f07547 */ /* 0x008fea000b800000 */
[----:B0-----:R-:W2:Y:S01]  /*0ad0*/  LDL.LU R0, [R1+0x20] ;  /* 0x0000200001007983 */ /* 0x001ea20000300800 */
[----:B-----5:R-:W-:Y:S01]  /*0ae0*/  IABS R6, R2 ;  /* 0x0000000200067213 */ /* 0x020fe20000000000 */
[----:B------:R-:W0:Y:S02]  /*0af0*/  LDCU UR6, c[0x0][0x3ac] ;  /* 0x00007580ff0677ac */ /* 0x000e240008000800 */
[----:B------:R-:W3:Y:S01]  /*0b00*/  LDL R18, [R1+0xeb8] ;  /* 0x000eb80001127983 */ /* 0x000ee20000100800 */
[----:B------:R-:W-:Y:S01]  /*0b10*/  IABS R14, R3 ;  /* 0x00000003000e7213 */ /* 0x000fe20000000000 */
[----:B------:R-:W1:Y:S02]  /*0b20*/  LDCU.128 UR12, c[0x0][0x380] ;  /* 0x00007000ff0c77ac */ /* 0x000e640008000c00 */
[----:B------:R-:W4:Y:S01]  /*0b30*/  LDL R13, [R1+0xeb4] ;  /* 0x000eb400010d7983 */ /* 0x000f220000100800 */
[----:B------:R-:W-:Y:S01]  /*0b40*/  ISETP.GE.AND P1, PT, R28, RZ, PT ;  /* 0x000000ff1c00720c */ /* 0x000fe20003f26270 */
[----:B------:R-:W0:Y:S02]  /*0b50*/  LDCU UR7, c[0x0][0x3b0] ;  /* 0x00007600ff0777ac */ /* 0x000e240008000800 */
[----:B------:R-:W4:Y:S04]  /*0b60*/  LDL.LU R21, [R1+0x3c] ;  /* 0x00003c0001157983 */ /* 0x000f280000300800 */
        /* <DEDUP_REMOVED lines=11> */
[----:B------:R2:W-:Y:S01]  /*0c20*/  STL [R1+0xfa4], R3 ;  /* 0x000fa40301007387 */ /* 0x0005e20000100800 */
[----:B------:R-:W0:Y:S08]  /*0c30*/  I2F.RP R4, R6 ;  /* 0x0000000600047306 */ /* 0x000e300000209400 */
[----:B0-----:R-:W0:Y:S02]  /*0c40*/  MUFU.RCP R4, R4 ;  /* 0x0000000400047308 */ /* 0x001e240000001000 */
[----:B0-----:R-:W-:-:S06]  /*0c50*/  VIADD R4, R4, 0xffffffe ;  /* 0x0ffffffe04047836 */ /* 0x001fcc0000000000 */
[----:B------:R0:W1:Y:S02]  /*0c60*/  F2I.FTZ.U32.TRUNC.NTZ R5, R4 ;  /* 0x0000000400057305 */ /* 0x000064000021f000 */
[----:B0-----:R-:W-:Y:S02]  /*0c70*/  IMAD.MOV.U32 R4, RZ, RZ, RZ ;  /* 0x000000ffff047224 */ /* 0x001fe400078e00ff */
[----:B-1----:R-:W-:-:S04]  /*0c80*/  IMAD.MOV R9, RZ, RZ, -R5 ;  /* 0x000000ffff097224 */ /* 0x002fc800078e0a05 */
[----:B------:R-:W-:Y:S01]  /*0c90*/  IMAD R9, R9, R6, RZ ;  /* 0x0000000609097224 */ /* 0x000fe200078e02ff */
[----:B---3--:R-:W-:Y:S02]  /*0ca0*/  IABS R7, R18 ;  /* 0x0000001200077213 */ /* 0x008fe40000000000 */
[----:B------:R-:W-:Y:S02]  /*0cb0*/  ISETP.GE.AND P4, PT, R18, RZ, PT ;  /* 0x000000ff1200720c */ /* 0x000fe40003f86270 */
[----:B------:R-:W3:Y:S01]  /*0cc0*/  LDL.LU R18, [R1+0x30] ;  /* 0x0000300001127983 */ /* 0x000ee20000300800 */
[----:B--2---:R-:W-:Y:S02]  /*0cd0*/  IMAD.MOV.U32 R3, RZ, RZ, R0 ;  /* 0x000000ffff037224 */ /* 0x004fe400078e0000 */
[----:B------:R-:W0:Y:S01]  /*0ce0*/  I2F.RP R0, R14 ;  /* 0x0000000e00007306 */ /* 0x000e220000209400 */
[----:B------:R-:W-:Y:S01]  /*0cf0*/  IMAD.HI.U32 R4, R5, R9, R4 ;  /* 0x0000000905047227 */ /* 0x000fe200078e0004 */
[----:B----4-:R-:W-:-:S06]  /*0d00*/  IABS R8, R13 ;  /* 0x0000000d00087213 */ /* 0x010fcc0000000000 */
[----:B0-----:R-:W0:Y:S01]  /*0d10*/  MUFU.RCP R0, R0 ;  /* 0x0000000000007308 */ /* 0x001e220000001000 */
[----:B------:R-:W-:-:S04]  /*0d20*/  IMAD.HI.U32 R9, R4, R8, RZ ;  /* 0x0000000804097227 */ /* 0x000fc800078e00ff */
[----:B------:R-:W-:-:S04]  /*0d30*/  IMAD.HI.U32 R4, R4, R7, RZ ;  /* 0x0000000704047227 */ /* 0x000fc800078e00ff */
[----:B------:R-:W-:Y:S02]  /*0d40*/  IMAD.MOV R4, RZ, RZ, -R4 ;  /* 0x000000ffff047224 */ /* 0x000fe400078e0a04 */
[----:B0-----:R-:W-:-:S04]  /*0d50*/  VIADD R0, R0, 0xffffffe ;  /* 0x0ffffffe00007836 */ /* 0x001fc80000000000 */
[----:B------:R-:W0:Y:S01]  /*0d60*/  F2I.FTZ.U32.TRUNC.NTZ R5, R0 ;  /* 0x0000000000057305 */ /* 0x000e22000021f000 */
[----:B------:R-:W-:Y:S02]  /*0d70*/  IMAD.MOV R9, RZ, RZ, -R9 ;  /* 0x000000ffff097224 */ /* 0x000fe400078e0a09 */
[C---:B------:R-:W-:Y:S02]  /*0d80*/  IMAD R7, R6.reuse, R4, R7 ;  /* 0x0000000406077224 */ /* 0x040fe400078e0207 */
[----:B------:R-:W-:-:S03]  /*0d90*/  IMAD R8, R6, R9, R8 ;  /* 0x0000000906087224 */ /* 0x000fc600078e0208 */
[C---:B------:R-:W-:Y:S02]  /*0da0*/  ISETP.GT.U32.AND P2, PT, R6.reuse, R7, PT ;  /* 0x000000070600720c */ /* 0x040fe40003f44070 */
[----:B------:R-:W-:Y:S01]  /*0db0*/  ISETP.GT.U32.AND P0, PT, R6, R8, PT ;  /* 0x000000080600720c */ /* 0x000fe20003f04070 */
[----:B------:R-:W-:Y:S02]  /*0dc0*/  IMAD.MOV.U32 R4, RZ, RZ, RZ ;  /* 0x000000ffff047224 */ /* 0x000fe400078e00ff */
[----:B0-----:R-:W-:Y:S01]  /*0dd0*/  IMAD.MOV R0, RZ, RZ, -R5 ;  /* 0x000000ffff007224 */ /* 0x001fe200078e0a05 */
[----:B------:R-:W-:-:S03]  /*0de0*/  IABS R28, R28 ;  /* 0x0000001c001c7213 */ /* 0x000fc60000000000 */
[----:B------:R-:W-:Y:S01]  /*0df0*/  IMAD R0, R0, R14, RZ ;  /* 0x0000000e00007224 */ /* 0x000fe200078e02ff */
[----:B------:R-:W-:-:S03]  /*0e00*/  IABS R10, R29 ;  /* 0x0000001d000a7213 */ /* 0x000fc60000000000 */
[----:B------:R-:W-:Y:S02]  /*0e10*/  @!P2 IMAD.IADD R7, R7, 0x1, -R6 ;  /* 0x000000010707a824 */ /* 0x000fe400078e0a06 */
[----:B------:R-:W-:-:S04]  /*0e20*/  IMAD.HI.U32 R0, R5, R0, R4 ;  /* 0x0000000005007227 */ /* 0x000fc800078e0004 */
[----:B------:R-:W-:Y:S02]  /*0e30*/  IMAD.MOV.U32 R4, RZ, RZ, R28 ;  /* 0x000000ffff047224 */ /* 0x000fe400078e001c */
[----:B------:R-:W-:Y:S01]  /*0e40*/  @!P0 IMAD.IADD R8, R8, 0x1, -R6 ;  /* 0x0000000108088824 */ /* 0x000fe200078e0a06 */
[----:B------:R-:W-:Y:S01]  /*0e50*/  ISETP.GT.U32.AND P6, PT, R6, R7, PT ;  /* 0x000000070600720c */ /* 0x000fe20003fc4070 */
[----:B------:R-:W-:Y:S02]  /*0e60*/  IMAD.MOV.U32 R5, RZ, RZ, R10 ;  /* 0x000000ffff057224 */ /* 0x000fe400078e000a */
[----:B------:R-:W-:Y:S01]  /*0e70*/  IMAD.HI.U32 R10, R0, R4, RZ ;  /* 0x00000004000a7227 */ /* 0x000fe200078e00ff */
[----:B------:R-:W-:Y:S02]  /*0e80*/  ISETP.GT.U32.AND P5, PT, R6, R8, PT ;  /* 0x000000080600720c */ /* 0x000fe40003fa4070 */
[----:B------:R-:W-:Y:S01]  /*0e90*/  ISETP.GE.AND P3, PT, R13, RZ, PT ;  /* 0x000000ff0d00720c */ /* 0x000fe20003f66270 */
[----:B------:R-:W-:-:S02]  /*0ea0*/  IMAD.MOV R10, RZ, RZ, -R10 ;  /* 0x000000ffff0a7224 */ /* 0x000fc400078e0a0a */
[----:B------:R-:W-:-:S04]  /*0eb0*/  IMAD.HI.U32 R11, R0, R5, RZ ;  /* 0x00000005000b7227 */ /* 0x000fc800078e00ff */
[C---:B------:R-:W-:Y:S02]  /*0ec0*/  IMAD R4, R14.reuse, R10, R4 ;  /* 0x0000000a0e047224 */ /* 0x040fe400078e0204 */
[----:B------:R-:W-:Y:S02]  /*0ed0*/  IMAD.MOV R11, RZ, RZ, -R11 ;  /* 0x000000ffff0b7224 */ /* 0x000fe400078e0a0b */
[--C-:B------:R-:W-:Y:S01]  /*0ee0*/  @!P6 IMAD.IADD R7, R7, 0x1, -R6.reuse ;  /* 0x000000010707e824 */ /* 0x100fe200078e0a06 */
[C---:B------:R-:W-:Y:S01]  /*0ef0*/  ISETP.GT.U32.AND P6, PT, R14.reuse, R4, PT ;  /* 0x000000040e00720c */ /* 0x040fe20003fc4070 */
[----:B------:R-:W-:Y:S02]  /*0f00*/  IMAD R5, R14, R11, R5 ;  /* 0x0000000b0e057224 */ /* 0x000fe400078e0205 */
[----:B------:R-:W-:-:S04]  /*0f10*/  @!P5 IMAD.IADD R8, R8, 0x1, -R6 ;  /* 0x000000010808d824 */ /* 0x000fc800078e0a06 */
[----:B------:R-:W-:Y:S01]  /*0f20*/  @!P3 IMAD.MOV R8, RZ, RZ, -R8 ;  /* 0x000000ffff08b224 */ /* 0x000fe200078e0a08 */
[----:B------:R-:W-:Y:S01]  /*0f30*/  ISETP.GT.U32.AND P3, PT, R14, R5, PT ;  /* 0x000000050e00720c */ /* 0x000fe20003f64070 */
[----:B------:R-:W-:Y:S01]  /*0f40*/  @!P4 IMAD.MOV R7, RZ, RZ, -R7 ;  /* 0x000000ffff07c224 */ /* 0x000fe200078e0a07 */
[----:B------:R-:W-:Y:S02]  /*0f50*/  ISETP.NE.AND P5, PT, R2, RZ, PT ;  /* 0x000000ff0200720c */ /* 0x000fe40003fa5270 */
[----:B------:R-:W-:Y:S01]  /*0f60*/  LOP3.LUT R2, RZ, R2, RZ, 0x33, !PT ;  /* 0x00000002ff027212 */ /* 0x000fe200078e33ff */
[----:B------:R-:W-:Y:S01]  /*0f70*/  @!P6 IMAD.IADD R4, R4, 0x1, -R14 ;  /* 0x000000010404e824 */ /* 0x000fe200078e0a0e */
[----:B------:R-:W-:Y:S02]  /*0f80*/  IABS R10, R15 ;  /* 0x0000000f000a7213 */ /* 0x000fe40000000000 */
[----:B------:R-:W-:Y:S02]  /*0f90*/  IABS R9, R3 ;  /* 0x0000000300097213 */ /* 0x000fe40000000000 */
[----:B------:R-:W-:-:S02]  /*0fa0*/  ISETP.GE.AND P0, PT, R3, RZ, PT ;  /* 0x000000ff0300720c */ /* 0x000fc40003f06270 */
[C---:B------:R-:W-:Y:S01]  /*0fb0*/  SEL R3, R2.reuse, R8, !P5 ;  /* 0x0000000802037207 */ /* 0x040fe20006800000 */
[----:B------:R-:W-:Y:S01]  /*0fc0*/  @!P3 IMAD.IADD R5, R5, 0x1, -R14 ;  /* 0x000000010505b824 */ /* 0x000fe200078e0a0e */
[----:B------:R-:W-:Y:S01]  /*0fd0*/  SEL R2, R2, R7, !P5 ;  /* 0x0000000702027207 */ /* 0x000fe20006800000 */
[----:B------:R-:W-:Y:S01]  /*0fe0*/  IMAD.HI.U32 R7, R0, R10, RZ ;  /* 0x0000000a00077227 */ /* 0x000fe200078e00ff */
[C---:B------:R-:W-:Y:S02]  /*0ff0*/  ISETP.GT.U32.AND P6, PT, R14.reuse, R4, PT ;  /* 0x000000040e00720c */ /* 0x040fe40003fc4070 */
[----:B------:R-:W-:Y:S01]  /*1000*/  IABS R6, R16 ;  /* 0x0000001000067213 */ /* 0x000fe20000000000 */
[----:B------:R-:W-:Y:S01]  /*1010*/  STL [R1+0x19c], R3 ;  /* 0x00019c0301007387 */ /* 0x000fe20000100800 */
[----:B------:R-:W-:Y:S01]  /*1020*/  IMAD.MOV R7, RZ, RZ, -R7 ;  /* 0x000000ffff077224 */ /* 0x000fe200078e0a07 */
[C---:B------:R-:W-:Y:S02]  /*1030*/  ISETP.GT.U32.AND P3, PT, R14.reuse, R5, PT ;  /* 0x000000050e00720c */ /* 0x040fe40003f64070 */
[----:B------:R0:W-:Y:S01]  /*1040*/  STL [R1+0x198], R2 ;  /* 0x0001980201007387 */ /* 0x0001e20000100800 */
[----:B------:R-:W-:Y:S01]  /*1050*/  IMAD R7, R14, R7, R10 ;  /* 0x000000070e077224 */ /* 0x000fe200078e020a */
[----:B------:R-:W-:Y:S01]  /*1060*/  IABS R11, R17 ;  /* 0x00000011000b7213 */ /* 0x000fe20000000000 */
[----:B0-----:R-:W-:-:S04]  /*1070*/  IMAD.HI.U32 R2, R0, R6, RZ ;  /* 0x0000000600027227 */ /* 0x001fc800078e00ff */
[----:B------:R-:W-:Y:S02]  /*1080*/  IMAD.MOV R2, RZ, RZ, -R2 ;  /* 0x000000ffff027224 */ /* 0x000fe400078e0a02 */
[----:B------:R-:W-:Y:S01]  /*1090*/  @!P6 IMAD.IADD R4, R4, 0x1, -R14 ;  /* 0x000000010404e824 */ /* 0x000fe200078e0a0e */
[C---:B------:R-:W-:Y:S01]  /*10a0*/  ISETP.GT.U32.AND P6, PT, R14.reuse, R7, PT ;  /* 0x000000070e00720c */ /* 0x040fe20003fc4070 */
[----:B------:R-:W-:Y:S02]  /*10b0*/  IMAD R2, R14, R2, R6 ;  /* 0x000000020e027224 */ /* 0x000fe400078e0206 */
[----:B------:R-:W-:-:S04]  /*10c0*/  IMAD.HI.U32 R6, R0, R11, RZ ;  /* 0x0000000b00067227 */ /* 0x000fc800078e00ff */
[----:B------:R-:W-:-:S04]  /*10d0*/  IMAD.HI.U32 R12, R0, R9, RZ ;  /* 0x00000009000c7227 */ /* 0x000fc800078e00ff */
[----:B------:R-:W-:Y:S02]  /*10e0*/  IMAD.MOV R6, RZ, RZ, -R6 ;  /* 0x000000ffff067224 */ /* 0x000fe400078e0a06 */
[----:B------:R-:W-:Y:S01]  /*10f0*/  @!P3 IMAD.IADD R5, R5, 0x1, -R14 ;  /* 0x000000010505b824 */ /* 0x000fe200078e0a0e */
[C---:B------:R-:W-:Y:S01]  /*1100*/  ISETP.GT.U32.AND P3, PT, R14.reuse, R2, PT ;  /* 0x000000020e00720c */ /* 0x040fe20003f64070 */
[----:B------:R-:W-:Y:S02]  /*1110*/  IMAD.MOV R12, RZ, RZ, -R12 ;  /* 0x000000ffff0c7224 */ /* 0x000fe400078e0a0c */
[C---:B------:R-:W-:Y:S02]  /*1120*/  IMAD R6, R14.reuse, R6, R11 ;  /* 0x000000060e067224 */ /* 0x040fe400078e020b */
[C---:B------:R-:W-:Y:S02]  /*1130*/  IMAD R9, R14.reuse, R12, R9 ;  /* 0x0000000c0e097224 */ /* 0x040fe400078e0209 */
[----:B------:R-:W-:Y:S01]  /*1140*/  @!P6 IMAD.IADD R7, R7, 0x1, -R14 ;  /* 0x000000010707e824 */ /* 0x000fe200078e0a0e */
[----:B------:R-:W-:-:S02]  /*1150*/  ISETP.GT.U32.AND P6, PT, R14, R6, PT ;  /* 0x000000060e00720c */ /* 0x000fc40003fc4070 */
[----:B------:R-:W-:Y:S01]  /*1160*/  ISETP.GT.U32.AND P4, PT, R14, R9, PT ;  /* 0x000000090e00720c */ /* 0x000fe20003f84070 */
[----:B------:R-:W-:Y:S01]  /*1170*/  IMAD.MOV.U32 R3, RZ, RZ, R4 ;  /* 0x000000ffff037224 */ /* 0x000fe200078e0004 */
[----:B------:R-:W-:Y:S01]  /*1180*/  ISETP.GE.AND P2, PT, R29, RZ, PT ;  /* 0x000000ff1d00720c */ /* 0x000fe20003f46270 */
[--C-:B------:R-:W-:Y:S01]  /*1190*/  @!P3 IMAD.IADD R2, R2, 0x1, -R14.reuse ;  /* 0x000000010202b824 */ /* 0x100fe200078e0a0e */
[----:B------:R-:W-:Y:S01]  /*11a0*/  ISETP.GT.U32.AND P3, PT, R14, R7, PT ;  /* 0x000000070e00720c */ /* 0x000fe20003f64070 */
[----:B------:R-:W-:Y:S01]  /*11b0*/  @!P1 IMAD.MOV R3, RZ, RZ, -R3 ;  /* 0x000000ffff039224 */ /* 0x000fe200078e0a03 */
[----:B------:R-:W-:Y:S02]  /*11c0*/  IABS R29, R19 ;  /* 0x00000013001d7213 */ /* 0x000fe40000000000 */
[----:B------:R-:W-:Y:S02]  /*11d0*/  ISETP.GE.AND P5, PT, R15, RZ, PT ;  /* 0x000000ff0f00720c */ /* 0x000fe40003fa6270 */
[----:B------:R0:W-:Y:S01]  /*11e0*/  STL [R1+0x20], R3 ;  /* 0x0000200301007387 */ /* 0x0001e20000100800 */
[--C-:B------:R-:W-:Y:S01]  /*11f0*/  @!P6 IMAD.IADD R6, R6, 0x1, -R14.reuse ;  /* 0x000000010606e824 */ /* 0x100fe200078e0a0e */
[----:B------:R-:W-:Y:S01]  /*1200*/  IABS R28, R20 ;  /* 0x00000014001c7213 */ /* 0x000fe20000000000 */
[----:B------:R-:W-:-:S02]  /*1210*/  @!P4 IMAD.IADD R9, R9, 0x1, -R14 ;  /* 0x000000010909c824 */ /* 0x000fc400078e0a0e */
[----:B------:R-:W-:-:S04]  /*1220*/  IMAD.HI.U32 R10, R0, R29, RZ ;  /* 0x0000001d000a7227 */ /* 0x000fc800078e00ff */
[----:B0-----:R-:W-:Y:S01]  /*1230*/  IMAD.MOV.U32 R3, RZ, RZ, R5 ;  /* 0x000000ffff037224 */ /* 0x001fe200078e0005 */
[C---:B------:R-:W-:Y:S01]  /*1240*/  ISETP.GT.U32.AND P6, PT, R14.reuse, R6, PT ;  /* 0x000000060e00720c */ /* 0x040fe20003fc4070 */
[----:B------:R-:W-:Y:S02]  /*1250*/  IMAD.MOV R10, RZ, RZ, -R10 ;  /* 0x000000ffff0a7224 */ /* 0x000fe400078e0a0a */
[----:B------:R-:W-:Y:S01]  /*1260*/  @!P2 IMAD.MOV R3, RZ, RZ, -R3 ;  /* 0x000000ffff03a224 */ /* 0x000fe200078e0a03 */
[----:B------:R-:W-:Y:S01]  /*1270*/  ISETP.GT.U32.AND P4, PT, R14, R9, PT ;  /* 0x000000090e00720c */ /* 0x000fe20003f84070 */
[----:B------:R-:W-:-:S04]  /*1280*/  IMAD.HI.U32 R5, R0, R28, RZ ;  /* 0x0000001c00057227 */ /* 0x000fc800078e00ff */
[----:B------:R-:W-:Y:S01]  /*1290*/  @!P3 IMAD.IADD R7, R7, 0x1, -R14 ;  /* 0x000000010707b824 */ /* 0x000fe200078e0a0e */
[----:B------:R0:W-:Y:S01]  /*12a0*/  STL [R1+0x1c], R3 ;  /* 0x00001c0301007387 */ /* 0x0001e20000100800 */
[C---:B------:R-:W-:Y:S02]  /*12b0*/  IMAD R29, R14.reuse, R10, R29 ;  /* 0x0000000a0e1d7224 */ /* 0x040fe400078e021d */
[----:B------:R-:W-:Y:S01]  /*12c0*/  IMAD.MOV R5, RZ, RZ, -R5 ;  /* 0x000000ffff057224 */ /* 0x000fe200078e0a05 */
[C---:B------:R-:W-:Y:S01]  /*12d0*/  ISETP.GT.U32.AND P2, PT, R14.reuse, R2, PT ;  /* 0x000000020e00720c */ /* 0x040fe20003f44070 */
[----:B0-----:R-:W-:Y:S02]  /*12e0*/  IMAD.MOV.U32 R3, RZ, RZ, R7 ;  /* 0x000000ffff037224 */ /* 0x001fe400078e0007 */
[C---:B------:R-:W-:Y:S02]  /*12f0*/  IMAD R28, R14.reuse, R5, R28 ;  /* 0x000000050e1c7224 */ /* 0x040fe400078e021c */
[----:B------:R-:W-:Y:S01]  /*1300*/  @!P5 IMAD.MOV R3, RZ, RZ, -R3 ;  /* 0x000000ffff03d224 */ /* 0x000fe200078e0a03 */
[----:B------:R-:W-:Y:S01]  /*1310*/  ISETP.GT.U32.AND P5, PT, R14, R29, PT ;  /* 0x0000001d0e00720c */ /* 0x000fe20003fa4070 */
[--C-:B------:R-:W-:Y:S01]  /*1320*/  @!P6 IMAD.IADD R6, R6, 0x1, -R14.reuse ;  /* 0x000000010606e824 */ /* 0x100fe200078e0a0e */
[----:B------:R-:W-:Y:S01]  /*1330*/  ISETP.GT.U32.AND P6, PT, R14, R28, PT ;  /* 0x0000001c0e00720c */ /* 0x000fe20003fc4070 */
[----:B------:R-:W-:Y:S01]  /*1340*/  @!P4 IMAD.IADD R9, R9, 0x1, -R14 ;  /* 0x000000010909c824 */ /* 0x000fe200078e0a0e */
[----:B------:R-:W-:-:S03]  /*1350*/  ISETP.GE.AND P4, PT, R16, RZ, PT ;  /* 0x000000ff1000720c */ /* 0x000fc60003f86270 */
[----:B------:R-:W-:Y:S02]  /*1360*/  @!P0 IMAD.MOV R9, RZ, RZ, -R9 ;  /* 0x000000ffff098224 */ /* 0x000fe400078e0a09 */
[----:B------:R-:W-:-:S03]  /*1370*/  @!P2 IMAD.IADD R2, R2, 0x1, -R14 ;  /* 0x000000010202a824 */ /* 0x000fc600078e0a0e */
[----:B------:R0:W-:Y:S01]  /*1380*/  STL [R1+0x18], R9 ;  /* 0x0000180901007387 */ /* 0x0001e20000100800 */
[--C-:B------:R-:W-:Y:S01]  /*1390*/  @!P5 IMAD.IADD R29, R29, 0x1, -R14.reuse ;  /* 0x000000011d1dd824 */ /* 0x100fe200078e0a0e */
[----:B------:R-:W-:Y:S01]  /*13a0*/  ISETP.GE.AND P1, PT, R17, RZ, PT ;  /* 0x000000ff1100720c */ /* 0x000fe20003f26270 */
[----:B------:R-:W-:Y:S01]  /*13b0*/  @!P6 IMAD.IADD R28, R28, 0x1, -R14 ;  /* 0x000000011c1ce824 */ /* 0x000fe200078e0a0e */
[----:B------:R1:W-:Y:S02]  /*13c0*/  STL [R1+0x14], R3 ;  /* 0x0000140301007387 */ /* 0x0003e40000100800 */
[----:B------:R-:W-:Y:S02]  /*13d0*/  ISETP.GT.U32.AND P6, PT, R14, R29, PT ;  /* 0x0000001d0e00720c */ /* 0x000fe40003fc4070 */
[----:B0-----:R-:W-:Y:S01]  /*13e0*/  IABS R9, R22 ;  /* 0x0000001600097213 */ /* 0x001fe20000000000 */
[----:B-1----:R-:W-:-:S04]  /*13f0*/  IMAD.MOV.U32 R3, RZ, RZ, R2 ;  /* 0x000000ffff037224 */ /* 0x002fc800078e0002 */
[----:B------:R-:W-:-:S04]  /*1400*/  IMAD.HI.U32 R7, R0, R9, RZ ;  /* 0x0000000900077227 */ /* 0x000fc800078e00ff */
[----:B------:R-:W-:Y:S02]  /*1410*/  @!P4 IMAD.MOV R3, RZ, RZ, -R3 ;  /* 0x000000ffff03c224 */ /* 0x000fe400078e0a03 */
[----:B------:R-:W-:-:S03]  /*1420*/  IMAD.MOV R7, RZ, RZ, -R7 ;  /* 0x000000ffff077224 */ /* 0x000fc600078e0a07 */
[----:B------:R0:W-:Y:S01]  /*1430*/  STL [R1+0x10], R3 ;  /* 0x0000100301007387 */ /* 0x0001e20000100800 */
[----:B------:R-:W-:Y:S02]  /*1440*/  IMAD R9, R14, R7, R9 ;  /* 0x000000070e097224 */ /* 0x000fe400078e0209 */
[----:B------:R-:W-:Y:S02]  /*1450*/  @!P6 IMAD.IADD R29, R29, 0x1, -R14 ;  /* 0x000000011d1de824 */ /* 0x000fe400078e0a0e */
[----:B0-----:R-:W-:Y:S01]  /*1460*/  IMAD.MOV.U32 R3, RZ, RZ, R6 ;  /* 0x000000ffff037224 */ /* 0x001fe200078e0006 */
[----:B---3--:R-:W-:-:S05]  /*1470*/  IABS R8, R18 ;  /* 0x0000001200087213 */ /* 0x008fca0000000000 */
[----:B------:R-:W-:-:S04]  /*1480*/  IMAD.HI.U32 R11, R0, R8, RZ ;  /* 0x00000008000b7227 */ /* 0x000fc800078e00ff */
[----:B------:R-:W-:-:S04]  /*1490*/  IMAD.MOV R11, RZ, RZ, -R11 ;  /* 0x000000ffff0b7224 */ /* 0x000fc800078e0a0b */
[----:B------:R-:W-:-:S05]  /*14a0*/  IMAD R4, R14, R11, R8 ;  /* 0x0000000b0e047224 */ /* 0x000fca00078e0208 */
[----:B------:R-:W-:-:S13]  /*14b0*/  ISETP.GT.U32.AND P3, PT, R14, R4, PT ;  /* 0x000000040e00720c */ /* 0x000fda0003f64070 */
[----:B------:R-:W-:-:S05]  /*14c0*/  @!P3 IMAD.IADD R4, R4, 0x1, -R14 ;  /* 0x000000010404b824 */ /* 0x000fca00078e0a0e */
[----:B------:R-:W-:Y:S02]  /*14d0*/  ISETP.GT.U32.AND P5, PT, R14, R4, PT ;  /* 0x000000040e00720c */ /* 0x000fe40003fa4070 */
[----:B------:R-:W-:Y:S01]  /*14e0*/  ISETP.GE.AND P0, PT, R18, RZ, PT ;  /* 0x000000ff1200720c */ /* 0x000fe20003f06270 */
[----:B------:R-:W-:Y:S01]  /*14f0*/  @!P1 IMAD.MOV R3, RZ, RZ, -R3 ;  /* 0x000000ffff039224 */ /* 0x000fe200078e0a03 */
[----:B------:R-:W-:-:S04]  /*1500*/  ISETP.GT.U32.AND P6, PT, R14, R9, PT ;  /* 0x000000090e00720c */ /* 0x000fc80003fc4070 */
[----:B------:R0:W-:Y:S05]  /*1510*/  STL [R1+0xc], R3 ;  /* 0x00000c0301007387 */ /* 0x0001ea0000100800 */
[----:B------:R-:W-:-:S04]  /*1520*/  @!P5 IMAD.IADD R4, R4, 0x1, -R14 ;  /* 0x000000010404d824 */ /* 0x000fc800078e0a0e */
[----:B0-----:R-:W-:-:S04]  /*1530*/  IMAD.MOV.U32 R3, RZ, RZ, R4 ;  /* 0x000000ffff037224 */ /* 0x001fc800078e0004 */
[----:B------:R-:W-:Y:S01]  /*1540*/  @!P0 IMAD.MOV R3, RZ, RZ, -R3 ;  /* 0x000000ffff038224 */ /* 0x000fe200078e0a03 */
[----:B------:R-:W-:Y:S01]  /*1550*/  IABS R10, R27 ;  /* 0x0000001b000a7213 */ /* 0x000fe20000000000 */
[----:B------:R-:W-:Y:S01]  /*1560*/  @!P6 IMAD.IADD R9, R9, 0x1, -R14 ;  /* 0x000000010909e824 */ /* 0x000fe200078e0a0e */
[----:B------:R-:W-:Y:S02]  /*1570*/  ISETP.GE.AND P6, PT, R27, RZ, PT ;  /* 0x000000ff1b00720c */ /* 0x000fe40003fc6270 */
[----:B------:R-:W-:Y:S04]  /*1580*/  STL [R1+0x8], R3 ;  /* 0x0000080301007387 */ /* 0x000fe80000100800 */
[----:B------:R-:W2:Y:S01]  /*1590*/  LDL.LU R27, [R1+0x58] ;  /* 0x00005800011b7983 */ /* 0x000ea20000300800 */
[----:B------:R-:W-:-:S05]  /*15a0*/  IABS R8, R21 ;  /* 0x0000001500087213 */ /* 0x000fca0000000000 */
[----:B------:R-:W-:-:S04]  /*15b0*/  IMAD.HI.U32 R5, R0, R8, RZ ;  /* 0x0000000800057227 */ /* 0x000fc800078e00ff */
[----:B------:R-:W-:-:S04]  /*15c0*/  IMAD.MOV R5, RZ, RZ, -R5 ;  /* 0x000000ffff057224 */ /* 0x000fc800078e0a05 */
[----:B------:R-:W-:-:S05]  /*15d0*/  IMAD R8, R14, R5, R8 ;  /* 0x000000050e087224 */ /* 0x000fca00078e0208 */
[----:B------:R-:W-:Y:S01]  /*15e0*/  ISETP.GT.U32.AND P1, PT, R14, R8, PT ;  /* 0x000000080e00720c */ /* 0x000fe20003f24070 */
[----:B------:R-:W-:Y:S01]  /*15f0*/  IMAD.HI.U32 R2, R0, R10, RZ ;  /* 0x0000000a00027227 */ /* 0x000fe200078e00ff */
[----:B------:R-:W-:Y:S02]  /*1600*/  ISETP.GT.U32.AND P4, PT, R14, R28, PT ;  /* 0x0000001c0e00720c */ /* 0x000fe40003f84070 */
[----:B------:R-:W-:Y:S01]  /*1610*/  IABS R5, R23 ;  /* 0x0000001700057213 */ /* 0x000fe20000000000 */
[----:B------:R-:W-:-:S08]  /*1620*/  IMAD.MOV R2, RZ, RZ, -R2 ;  /* 0x000000ffff027224 */ /* 0x000fd000078e0a02 */
[----:B------:R-:W-:Y:S02]  /*1630*/  @!P1 IMAD.IADD R8, R8, 0x1, -R14 ;  /* 0x0000000108089824 */ /* 0x000fe400078e0a0e */
[----:B------:R-:W-:Y:S02]  /*1640*/  IMAD R10, R14, R2, R10 ;  /* 0x000000020e0a7224 */ /* 0x000fe400078e020a */
[----:B------:R-:W-:Y:S01]  /*1650*/  IMAD.HI.U32 R2, R0, R5, RZ ;  /* 0x0000000500027227 */ /* 0x000fe200078e00ff */
[----:B------:R-:W-:-:S03]  /*1660*/  ISETP.GT.U32.AND P1, PT, R14, R8, PT ;  /* 0x000000080e00720c */ /* 0x000fc60003f24070 */
[----:B------:R-:W-:Y:S01]  /*1670*/  @!P4 IMAD.IADD R28, R28, 0x1, -R14 ;  /* 0x000000011c1cc824 */ /* 0x000fe200078e0a0e */
[----:B------:R-:W-:Y:S01]  /*1680*/  ISETP.GT.U32.AND P4, PT, R14, R10, PT ;  /* 0x0000000a0e00720c */ /* 0x000fe20003f84070 */
[----:B------:R-:W-:Y:S01]  /*1690*/  IMAD.MOV R2, RZ, RZ, -R2 ;  /* 0x000000ffff027224 */ /* 0x000fe200078e0a02 */
[----:B------:R-:W-:-:S03]  /*16a0*/  ISETP.GE.AND P2, PT, R19, RZ, PT ;  /* 0x000000ff1300720c */ /* 0x000fc60003f46270 */
[----:B------:R-:W-:Y:S01]  /*16b0*/  IMAD R11, R14, R2, R5 ;  /* 0x000000020e0b7224 */ /* 0x000fe200078e0205 */
[----:B------:R-:W-:-:S03]  /*16c0*/  ISETP.GE.AND P3, PT, R20, RZ, PT ;  /* 0x000000ff1400720c */ /* 0x000fc60003f66270 */
[--C-:B------:R-:W-:Y:S01]  /*16d0*/  @!P1 IMAD.IADD R8, R8, 0x1, -R14.reuse ;  /* 0x0000000108089824 */ /* 0x100fe200078e0a0e */
[----:B------:R-:W-:Y:S02]  /*16e0*/  ISETP.GT.U32.AND P1, PT, R14, R11, PT ;  /* 0x0000000b0e00720c */ /* 0x000fe40003f24070 */
[----:B------:R-:W-:Y:S01]  /*16f0*/  ISETP.GE.AND P5, PT, R21, RZ, PT ;  /* 0x000000ff1500720c */ /* 0x000fe20003fa6270 */
[----:B------:R-:W-:Y:S01]  /*1700*/  @!P4 IMAD.IADD R10, R10, 0x1, -R14 ;  /* 0x000000010a0ac824 */ /* 0x000fe200078e0a0e */
[----:B------:R-:W-:Y:S01]  /*1710*/  ISETP.GT.U32.AND P4, PT, R14, R9, PT ;  /* 0x000000090e00720c */ /* 0x000fe20003f84070 */
[----:B------:R-:W-:-:S03]  /*1720*/  @!P2 IMAD.MOV R29, RZ, RZ, -R29 ;  /* 0x000000ffff1da224 */ /* 0x000fc600078e0a1d */
[----:B------:R-:W-:Y:S01]  /*1730*/  ISETP.GT.U32.AND P2, PT, R14, R10, PT ;  /* 0x0000000a0e00720c */ /* 0x000fe20003f44070 */
[----:B------:R-:W-:Y:S01]  /*1740*/  @!P3 IMAD.MOV R28, RZ, RZ, -R28 ;  /* 0x000000ffff1cb224 */ /* 0x000fe200078e0a1c */
[----:B------:R-:W-:-:S03]  /*1750*/  ISETP.GE.AND P0, PT, R22, RZ, PT ;  /* 0x000000ff1600720c */ /* 0x000fc60003f06270 */
[----:B------:R-:W-:Y:S02]  /*1760*/  @!P1 IMAD.IADD R11, R11, 0x1, -R14 ;  /* 0x000000010b0b9824 */ /* 0x000fe400078e0a0e */
[----:B------:R-:W-:Y:S01]  /*1770*/  @!P5 IMAD.MOV R8, RZ, RZ, -R8 ;  /* 0x000000ffff08d224 */ /* 0x000fe200078e0a08 */
[----:B------:R-:W-:Y:S01]  /*1780*/  STL [R1+0xf94], R29 ;  /* 0x000f941d01007387 */ /* 0x000fe20000100800 */
[----:B------:R-:W-:Y:S01]  /*1790*/  ISETP.GE.AND P3, PT, R23, RZ, PT ;  /* 0x000000ff1700720c */ /* 0x000fe20003f66270 */
[--C-:B------:R-:W-:Y:S01]  /*17a0*/  @!P4 IMAD.IADD R9, R9, 0x1, -R14.reuse ;  /* 0x000000010909c824 */ /* 0x100fe200078e0a0e */
[----:B------:R-:W-:Y:S01]  /*17b0*/  ISETP.GT.U32.AND P1, PT, R14, R11, PT ;  /* 0x0000000b0e00720c */ /* 0x000fe20003f24070 */
[----:B------:R-:W-:Y:S01]  /*17c0*/  STL [R1+0xf98], R28 ;  /* 0x000f981c01007387 */ /* 0x000fe20000100800 */
[----:B------:R-:W-:Y:S02]  /*17d0*/  IABS R12, R26 ;  /* 0x0000001a000c7213 */ /* 0x000fe40000000000 */
[----:B------:R-:W-:Y:S01]  /*17e0*/  ISETP.GE.AND P4, PT, R26, RZ, PT ;  /* 0x000000ff1a00720c */ /* 0x000fe20003f86270 */
[----:B------:R-:W-:Y:S01]  /*17f0*/  STL [R1+0xf9c], R8 ;  /* 0x000f9c0801007387 */ /* 0x000fe20000100800 */
[----:B------:R-:W-:-:S03]  /*1800*/  @!P2 IMAD.IADD R10, R10, 0x1, -R14 ;  /* 0x000000010a0aa824 */ /* 0x000fc600078e0a0e */
[----:B------:R-:W3:Y:S04]  /*1810*/  LDL.LU R23, [R1+0x5c] ;  /* 0x00005c0001177983 */ /* 0x000ee80000300800 */
[----:B------:R-:W4:Y:S01]  /*1820*/  LDL.LU R26, [R1+0x60] ;  /* 0x00006000011a7983 */ /* 0x000f220000300800 */
[----:B------:R-:W-:Y:S02]  /*1830*/  @!P0 IMAD.MOV R9, RZ, RZ, -R9 ;  /* 0x000000ffff098224 */ /* 0x000fe400078e0a09 */
[----:B------:R-:W-:Y:S01]  /*1840*/  @!P6 IMAD.MOV R10, RZ, RZ, -R10 ;  /* 0x000000ffff0ae224 */ /* 0x000fe200078e0a0a */
[----:B------:R-:W-:Y:S02]  /*1850*/  IABS R13, R24 ;  /* 0x00000018000d7213 */ /* 0x000fe40000000000 */
[----:B------:R-:W-:Y:S01]  /*1860*/  ISETP.GE.AND P2, PT, R24, RZ, PT ;  /* 0x000000ff1800720c */ /* 0x000fe20003f46270 */
[----:B------:R-:W-:Y:S01]  /*1870*/  @!P1 IMAD.IADD R11, R11, 0x1, -R14 ;  /* 0x000000010b0b9824 */ /* 0x000fe200078e0a0e */
[----:B------:R-:W3:Y:S04]  /*1880*/  LDL.LU R24, [R1+0x64] ;  /* 0x0000640001187983 */ /* 0x000ee80000300800 */
[----:B------:R-:W-:Y:S04]  /*1890*/  STL [R1+0xfa0], R9 ;  /* 0x000fa00901007387 */ /* 0x000fe80000100800 */
[----:B------:R0:W-:Y:S01]  /*18a0*/  STL [R1+0xfa8], R10 ;  /* 0x000fa80a01007387 */ /* 0x0001e20000100800 */
[----:B--2---:R-:W-:-:S02]  /*18b0*/  IABS R17, R27 ;  /* 0x0000001b00117213 */ /* 0x004fc40000000000 */
[----:B------:R-:W-:Y:S02]  /*18c0*/  ISETP.GE.AND P1, PT, R27, RZ, PT ;  /* 0x000000ff1b00720c */ /* 0x000fe40003f26270 */
[----:B------:R-:W2:Y:S01]  /*18d0*/  LDL.LU R27, [R1+0x68] ;  /* 0x00006800011b7983 */ /* 0x000ea20000300800 */
[----:B------:R-:W-:-:S03]  /*18e0*/  IMAD.HI.U32 R4, R0, R12, RZ ;  /* 0x0000000c00047227 */ /* 0x000fc600078e00ff */
[----:B------:R-:W3:Y:S01]  /*18f0*/  LDL.LU R15, [R1+0x6c] ;  /* 0x00006c00010f7983 */ /* 0x000ee20000300800 */
[----:B------:R-:W-:Y:S02]  /*1900*/  IMAD.MOV R4, RZ, RZ, -R4 ;  /* 0x000000ffff047224 */ /* 0x000fe400078e0a04 */
[----:B------:R-:W-:-:S04]  /*1910*/  IMAD.HI.U32 R2, R0, R13, RZ ;  /* 0x0000000d00027227 */ /* 0x000fc800078e00ff */
[----:B------:R-:W-:Y:S02]  /*1920*/  IMAD R12, R14, R4, R12 ;  /* 0x000000040e0c7224 */ /* 0x000fe400078e020c */
[----:B------:R-:W-:-:S03]  /*1930*/  IMAD.MOV R2, RZ, RZ, -R2 ;  /* 0x000000ffff027224 */ /* 0x000fc600078e0a02 */
[C---:B------:R-:W-:Y:S01]  /*1940*/  ISETP.GT.U32.AND P5, PT, R14.reuse, R12, PT ;  /* 0x0000000c0e00720c */ /* 0x040fe20003fa4070 */
[----:B------:R-:W-:Y:S02]  /*1950*/  IMAD R13, R14, R2, R13 ;  /* 0x000000020e0d7224 */ /* 0x000fe400078e020d */
[----:B------:R-:W-:-:S03]  /*1960*/  IMAD.HI.U32 R4, R0, R17, RZ ;  /* 0x0000001100047227 */ /* 0x000fc600078e00ff */
[----:B------:R-:W-:Y:S01]  /*1970*/  ISETP.GT.U32.AND P6, PT, R14, R13, PT ;  /* 0x0000000d0e00720c */ /* 0x000fe20003fc4070 */
[----:B------:R-:W-:-:S04]  /*1980*/  IMAD.MOV R4, RZ, RZ, -R4 ;  /* 0x000000ffff047224 */ /* 0x000fc800078e0a04 */
[----:B------:R-:W-:Y:S02]  /*1990*/  IMAD R17, R14, R4, R17 ;  /* 0x000000040e117224 */ /* 0x000fe400078e0211 */
[--C-:B------:R-:W-:Y:S02]  /*19a0*/  @!P5 IMAD.IADD R12, R12, 0x1, -R14.reuse ;  /* 0x000000010c0cd824 */ /* 0x100fe400078e0a0e */
[----:B------:R-:W-:Y:S01]  /*19b0*/  @!P3 IMAD.MOV R11, RZ, RZ, -R11 ;  /* 0x000000ffff0bb224 */ /* 0x000fe200078e0a0b */
[C---:B------:R-:W-:Y:S02]  /*19c0*/  ISETP.GT.U32.AND P3, PT, R14.reuse, R17, PT ;  /* 0x000000110e00720c */ /* 0x040fe40003f64070 */
[----:B------:R-:W-:Y:S01]  /*19d0*/  ISETP.GT.U32.AND P5, PT, R14, R12, PT ;  /* 0x0000000c0e00720c */ /* 0x000fe20003fa4070 */
[----:B------:R-:W-:Y:S01]  /*19e0*/  @!P6 IMAD.IADD R13, R13, 0x1, -R14 ;  /* 0x000000010d0de824 */ /* 0x000fe200078e0a0e */
[----:B------:R-:W-:Y:S02]  /*19f0*/  IABS R16, R25 ;  /* 0x0000001900107213 */ /* 0x000fe40000000000 */
[----:B------:R-:W-:-:S02]  /*1a00*/  ISETP.GE.AND P0, PT, R25, RZ, PT ;  /* 0x000000ff1900720c */ /* 0x000fc40003f06270 */
[----:B------:R-:W3:Y:S01]  /*1a10*/  LDL.LU R25, [R1+0x70] ;  /* 0x0000700001197983 */ /* 0x000ee20000300800 */
[----:B------:R-:W-:-:S04]  /*1a20*/  ISETP.GT.U32.AND P6, PT, R14, R13, PT ;  /* 0x0000000d0e00720c */ /* 0x000fc80003fc4070 */
[--C-:B------:R-:W-:Y:S02]  /*1a30*/  @!P3 IMAD.IADD R17, R17, 0x1, -R14.reuse ;  /* 0x000000011111b824 */ /* 0x100fe400078e0a0e */
[----:B------:R-:W-:-:S03]  /*1a40*/  @!P5 IMAD.IADD R12, R12, 0x1, -R14 ;  /* 0x000000010c0cd824 */ /* 0x000fc600078e0a0e */
[----:B------:R-:W-:Y:S01]  /*1a50*/  ISETP.GT.U32.AND P3, PT, R14, R17, PT ;  /* 0x000000110e00720c */ /* 0x000fe20003f64070 */
[----:B------:R-:W-:-:S03]  /*1a60*/  @!P4 IMAD.MOV R12, RZ, RZ, -R12 ;  /* 0x000000ffff0cc224 */ /* 0x000fc600078e0a0c */
[--C-:B------:R-:W-:Y:S01]  /*1a70*/  @!P6 IMAD.IADD R13, R13, 0x1, -R14.reuse ;  /* 0x000000010d0de824 */ /* 0x100fe200078e0a0e */
[----:B------:R1:W-:Y:S03]  /*1a80*/  STL [R1+0xfac], R11 ;  /* 0x000fac0b01007387 */ /* 0x0003e60000100800 */
[----:B------:R-:W-:Y:S01]  /*1a90*/  @!P2 IMAD.MOV R13, RZ, RZ, -R13 ;  /* 0x000000ffff0da224 */ /* 0x000fe200078e0a0d */
[----:B------:R0:W-:Y:S04]  /*1aa0*/  STL [R1+0xfb0], R12 ;  /* 0x000fb00c01007387 */ /* 0x0001e80000100800 */
[----:B------:R-:W-:-:S04]  /*1ab0*/  @!P3 IMAD.IADD R17, R17, 0x1, -R14 ;  /* 0x000000011111b824 */ /* 0x000fc800078e0a0e */
[----:B------:R-:W-:Y:S01]  /*1ac0*/  @!P1 IMAD.MOV R17, RZ, RZ, -R17 ;  /* 0x000000ffff119224 */ /* 0x000fe200078e0a11 */
[----:B----4-:R-:W-:Y:S02]  /*1ad0*/  IABS R19, R26 ;  /* 0x0000001a00137213 */ /* 0x010fe40000000000 */
[----:B------:R-:W-:Y:S02]  /*1ae0*/  ISETP.GE.AND P2, PT, R26, RZ, PT ;  /* 0x000000ff1a00720c */ /* 0x000fe40003f46270 */
[----:B------:R-:W4:Y:S01]  /*1af0*/  LDL.LU R26, [R1+0x74] ;  /* 0x00007400011a7983 */ /* 0x000f220000300800 */
[----:B------:R-:W-:-:S04]  /*1b00*/  IMAD.HI.U32 R2, R0, R16, RZ ;  /* 0x0000001000027227 */ /* 0x000fc800078e00ff */
[----:B------:R-:W-:Y:S01]  /*1b10*/  IMAD.MOV R2, RZ, RZ, -R2 ;  /* 0x000000ffff027224 */ /* 0x000fe200078e0a02 */
[----:B--2---:R-:W-:Y:S02]  /*1b20*/  IABS R21, R27 ;  /* 0x0000001b00157213 */ /* 0x004fe40000000000 */
[----:B------:R-:W-:Y:S02]  /*1b30*/  ISETP.GE.AND P1, PT, R27, RZ, PT ;  /* 0x000000ff1b00720c */ /* 0x000fe40003f26270 */
[----:B------:R-:W2:Y:S04]  /*1b40*/  LDL.LU R27, [R1+0x78] ;  /* 0x00007800011b7983 */ /* 0x000ea80000300800 */
[----:B0-----:R-:W2:Y:S04]  /*1b50*/  LDL.LU R10, [R1+0x7c] ;  /* 0x00007c00010a7983 */ /* 0x001ea80000300800 */
[----:B------:R-:W2:Y:S04]  /*1b60*/  LDL.LU R8, [R1+0x80] ;  /* 0x0000800001087983 */ /* 0x000ea80000300800 */
[----:B------:R-:W2:Y:S04]  /*1b70*/  LDL.LU R28, [R1+0x84] ;  /* 0x00008400011c7983 */ /* 0x000ea80000300800 */
[----:B------:R-:W2:Y:S04]  /*1b80*/  LDL.LU R29, [R1+0x88] ;  /* 0x00008800011d7983 */ /* 0x000ea80000300800 */
[----:B-1----:R-:W2:Y:S04]  /*1b90*/  LDL R11, [R1+0x90] ;  /* 0x00009000010b7983 */ /* 0x002ea80000100800 */
[----:B------:R-:W2:Y:S04]  /*1ba0*/  LDL.LU R9, [R1+0x8c] ;  /* 0x00008c0001097983 */ /* 0x000ea80000300800 */
[----:B------:R-:W2:Y:S01]  /*1bb0*/  LDL R3, [R1+0x4c0] ;  /* 0x0004c00001037983 */ /* 0x000ea20000100800 */
[----:B------:R-:W-:Y:S01]  /*1bc0*/  IMAD R16, R14, R2, R16 ;  /* 0x000000020e107224 */ /* 0x000fe200078e0210 */
[----:B---3--:R-:W-:-:S04]  /*1bd0*/  IABS R18, R23 ;  /* 0x0000001700127213 */ /* 0x008fc80000000000 */
[----:B------:R-:W-:Y:S01]  /*1be0*/  ISETP.GT.U32.AND P5, PT, R14, R16, PT ;  /* 0x000000100e00720c */ /* 0x000fe20003fa4070 */
[----:B------:R-:W-:Y:S01]  /*1bf0*/  IMAD.HI.U32 R2, R0, R18, RZ ;  /* 0x0000001200027227 */ /* 0x000fe200078e00ff */
[----:B------:R-:W-:-:S03]  /*1c00*/  IABS R20, R24 ;  /* 0x0000001800147213 */ /* 0x000fc60000000000 */
[----:B------:R-:W-:Y:S02]  /*1c10*/  IMAD.MOV R4, RZ, RZ, -R2 ;  /* 0x000000ffff047224 */ /* 0x000fe400078e0a02 */
[----:B------:R-:W-:-:S04]  /*1c20*/  IMAD.HI.U32 R2, R0, R19, RZ ;  /* 0x0000001300027227 */ /* 0x000fc800078e00ff */
[----:B------:R-:W-:Y:S02]  /*1c30*/  IMAD R18, R14, R4, R18 ;  /* 0x000000040e127224 */ /* 0x000fe400078e0212 */
[----:B------:R-:W-:Y:S02]  /*1c40*/  IMAD.MOV R4, RZ, RZ, -R2 ;  /* 0x000000ffff047224 */ /* 0x000fe400078e0a02 */
[----:B------:R-:W-:-:S04]  /*1c50*/  IMAD.HI.U32 R2, R0, R20, RZ ;  /* 0x0000001400027227 */ /* 0x000fc800078e00ff */
[----:B------:R-:W-:Y:S02]  /*1c60*/  @!P5 IMAD.IADD R16, R16, 0x1, -R14 ;  /* 0x000000011010d824 */ /* 0x000fe400078e0a0e */
[----:B------:R-:W-:-:S03]  /*1c70*/  IMAD.MOV R2, RZ, RZ, -R2 ;  /* 0x000000ffff027224 */ /* 0x000fc600078e0a02 */
[C---:B------:R-:W-:Y:S01]  /*1c80*/  ISETP.GT.U32.AND P5, PT, R14.reuse, R16, PT ;  /* 0x000000100e00720c */ /* 0x040fe20003fa4070 */
[C---:B------:R-:W-:Y:S02]  /*1c90*/  IMAD R20, R14.reuse, R2, R20 ;  /* 0x000000020e147224 */ /* 0x040fe400078e0214 */
[----:B------:R-:W-:-:S03]  /*1ca0*/  IMAD R19, R14, R4, R19 ;  /* 0x000000040e137224 */ /* 0x000fc600078e0213 */
[C---:B------:R-:W-:Y:S02]  /*1cb0*/  ISETP.GT.U32.AND P3, PT, R14.reuse, R20, PT ;  /* 0x000000140e00720c */ /* 0x040fe40003f64070 */
[----:B------:R-:W-:-:S05]  /*1cc0*/  ISETP.GT.U32.AND P6, PT, R14, R18, PT ;  /* 0x000000120e00720c */ /* 0x000fca0003fc4070 */
[----:B------:R-:W-:Y:S01]  /*1cd0*/  @!P5 IMAD.IADD R16, R16, 0x1, -R14 ;  /* 0x000000011010d824 */ /* 0x000fe200078e0a0e */
[----:B------:R-:W-:Y:S02]  /*1ce0*/  ISETP.GT.U32.AND P5, PT, R14, R19, PT ;  /* 0x000000130e00720c */ /* 0x000fe40003fa4070 */
[----:B------:R-:W-:-:S03]  /*1cf0*/  IABS R22, R15 ;  /* 0x0000000f00167213 */ /* 0x000fc60000000000 */
[----:B------:R-:W-:Y:S02]  /*1d00*/  @!P3 IMAD.IADD R20, R20, 0x1, -R14 ;  /* 0x000000011414b824 */ /* 0x000fe400078e0a0e */
[----:B------:R-:W-:-:S03]  /*1d10*/  IMAD.HI.U32 R4, R0, R22, RZ ;  /* 0x0000001600047227 */ /* 0x000fc600078e00ff */
[----:B------:R-:W-:Y:S01]  /*1d20*/  ISETP.GT.U32.AND P3, PT, R14, R20, PT ;  /* 0x000000140e00720c */ /* 0x000fe20003f64070 */
[--C-:B------:R-:W-:Y:S02]  /*1d30*/  @!P6 IMAD.IADD R18, R18, 0x1, -R14.reuse ;  /* 0x000000011212e824 */ /* 0x100fe400078e0a0e */
[----:B------:R-:W-:Y:S02]  /*1d40*/  @!P5 IMAD.IADD R19, R19, 0x1, -R14 ;  /* 0x000000011313d824 */ /* 0x000fe400078e0a0e */
[----:B------:R-:W-:Y:S01]  /*1d50*/  IMAD.HI.U32 R2, R0, R21, RZ ;  /* 0x0000001500027227 */ /* 0x000fe200078e00ff */
[----:B------:R-:W-:-:S03]  /*1d60*/  ISETP.GE.AND P4, PT, R23, RZ, PT ;  /* 0x000000ff1700720c */ /* 0x000fc60003f86270 */
[----:B------:R-:W-:Y:S01]  /*1d70*/  IMAD.MOV R4, RZ, RZ, -R4 ;  /* 0x000000ffff047224 */ /* 0x000fe200078e0a04 */
[C---:B------:R-:W-:Y:S01]  /*1d80*/  ISETP.GT.U32.AND P6, PT, R14.reuse, R18, PT ;  /* 0x000000120e00720c */ /* 0x040fe20003fc4070 */
[----:B------:R-:W-:Y:S01]  /*1d90*/  IMAD.MOV R2, RZ, RZ, -R2 ;  /* 0x000000ffff027224 */ /* 0x000fe200078e0a02 */
[----:B------:R-:W-:Y:S01]  /*1da0*/  IABS R23, R25 ;  /* 0x0000001900177213 */ /* 0x000fe20000000000 */
[C---:B------:R-:W-:Y:S01]  /*1db0*/  IMAD R22, R14.reuse, R4, R22 ;  /* 0x000000040e167224 */ /* 0x040fe200078e0216 */
[C---:B------:R-:W-:Y:S01]  /*1dc0*/  ISETP.GT.U32.AND P5, PT, R14.reuse, R19, PT ;  /* 0x000000130e00720c */ /* 0x040fe20003fa4070 */
[----:B------:R-:W-:Y:S02]  /*1dd0*/  IMAD R21, R14, R2, R21 ;  /* 0x000000020e157224 */ /* 0x000fe400078e0215 */
[----:B------:R-:W-:-:S04]  /*1de0*/  IMAD.HI.U32 R2, R0, R23, RZ ;  /* 0x0000001700027227 */ /* 0x000fc800078e00ff */
[----:B------:R-:W-:Y:S01]  /*1df0*/  @!P3 IMAD.IADD R20, R20, 0x1, -R14 ;  /* 0x000000011414b824 */ /* 0x000fe200078e0a0e */
[----:B------:R-:W-:Y:S01]  /*1e00*/  ISETP.GT.U32.AND P3, PT, R14, R22, PT ;  /* 0x000000160e00720c */ /* 0x000fe20003f64070 */
[----:B------:R-:W-:Y:S02]  /*1e10*/  IMAD.MOV R2, RZ, RZ, -R2 ;  /* 0x000000ffff027224 */ /* 0x000fe400078e0a02 */
[--C-:B------:R-:W-:Y:S01]  /*1e20*/  @!P6 IMAD.IADD R18, R18, 0x1, -R14.reuse ;  /* 0x000000011212e824 */ /* 0x100fe200078e0a0e */
[C---:B------:R-:W-:Y:S01]  /*1e30*/  ISETP.GT.U32.AND P6, PT, R14.reuse, R21, PT ;  /* 0x000000150e00720c */ /* 0x040fe20003fc4070 */
[----:B------:R-:W-:Y:S02]  /*1e40*/  @!P5 IMAD.IADD R19, R19, 0x1, -R14 ;  /* 0x000000011313d824 */ /* 0x000fe400078e0a0e */
[----:B------:R-:W-:Y:S02]  /*1e50*/  IMAD R23, R14, R2, R23 ;  /* 0x000000020e177224 */ /* 0x000fe400078e0217 */
[----:B------:R-:W-:-:S02]  /*1e60*/  @!P2 IMAD.MOV R19, RZ, RZ, -R19 ;  /* 0x000000ffff13a224 */ /* 0x000fc400078e0a13 */
[----:B------:R-:W-:Y:S01]  /*1e70*/  @!P0 IMAD.MOV R16, RZ, RZ, -R16 ;  /* 0x000000ffff108224 */ /* 0x000fe200078e0a10 */
[----:B------:R-:W-:Y:S01]  /*1e80*/  ISETP.GT.U32.AND P2, PT, R14, R23, PT ;  /* 0x000000170e00720c */ /* 0x000fe20003f44070 */
[--C-:B------:R-:W-:Y:S01]  /*1e90*/  @!P3 IMAD.IADD R22, R22, 0x1, -R14.reuse ;  /* 0x000000011616b824 */ /* 0x100fe200078e0a0e */
[----:B------:R-:W-:Y:S02]  /*1ea0*/  ISETP.GE.AND P0, PT, R24, RZ, PT ;  /* 0x000000ff1800720c */ /* 0x000fe40003f06270 */
[----:B----4-:R-:W-:Y:S02]  /*1eb0*/  IABS R24, R26 ;  /* 0x0000001a00187213 */ /* 0x010fe40000000000 */
[----:B------:R-:W-:Y:S01]  /*1ec0*/  ISETP.GT.U32.AND P3, PT, R14, R22, PT ;  /* 0x000000160e00720c */ /* 0x000fe20003f64070 */
[----:B------:R-:W-:Y:S02]  /*1ed0*/  @!P6 IMAD.IADD R21, R21, 0x1, -R14 ;  /* 0x000000011515e824 */ /* 0x000fe400078e0a0e */
[----:B------:R-:W-:-:S04]  /*1ee0*/  IMAD.HI.U32 R2, R0, R24, RZ ;  /* 0x0000001800027227 */ /* 0x000fc800078e00ff */
[----:B------:R-:W-:Y:S01]  /*1ef0*/  IMAD.MOV R2, RZ, RZ, -R2 ;  /* 0x000000ffff027224 */ /* 0x000fe200078e0a02 */
[C---:B------:R-:W-:Y:S01]  /*1f00*/  ISETP.GT.U32.AND P6, PT, R14.reuse, R21, PT ;  /* 0x000000150e00720c */ /* 0x040fe20003fc4070 */
[----:B------:R-:W-:Y:S01]  /*1f10*/  @!P4 IMAD.MOV R18, RZ, RZ, -R18 ;  /* 0x000000ffff12c224 */ /* 0x000fe200078e0a12 */
[----:B------:R-:W-:Y:S01]  /*1f20*/  ISETP.GE.AND P4, PT, R25, RZ, PT ;  /* 0x000000ff1900720c */ /* 0x000fe20003f86270 */
[----:B------:R-:W-:Y:S02]  /*1f30*/  @!P2 IMAD.IADD R23, R23, 0x1, -R14 ;  /* 0x000000011717a824 */ /* 0x000fe400078e0a0e */
[----:B------:R-:W-:Y:S01]  /*1f40*/  IMAD R24, R14, R2, R24 ;  /* 0x000000020e187224 */ /* 0x000fe200078e0218 */
[----:B------:R-:W-:Y:S01]  /*1f50*/  ISETP.GE.AND P5, PT, R15, RZ, PT ;  /* 0x000000ff0f00720c */ /* 0x000fe20003fa6270 */
[----:B------:R-:W-:Y:S01]  /*1f60*/  @!P3 IMAD.IADD R22, R22, 0x1, -R14 ;  /* 0x000000011616b824 */ /* 0x000fe200078e0a0e */
[C---:B------:R-:W-:Y:S02]  /*1f70*/  ISETP.GT.U32.AND P2, PT, R14.reuse, R23, PT ;  /* 0x000000170e00720c */ /* 0x040fe40003f44070 */
[----:B------:R-:W-:-:S03]  /*1f80*/  ISETP.GT.U32.AND P3, PT, R14, R24, PT ;  /* 0x000000180e00720c */ /* 0x000fc60003f64070 */
[----:B------:R-:W-:-:S08]  /*1f90*/  @!P6 IMAD.IADD R21, R21, 0x1, -R14 ;  /* 0x000000011515e824 */ /* 0x000fd000078e0a0e */
[--C-:B------:R-:W-:Y:S02]  /*1fa0*/  @!P2 IMAD.IADD R23, R23, 0x1, -R14.reuse ;  /* 0x000000011717a824 */ /* 0x100fe400078e0a0e */
[----:B------:R-:W-:Y:S02]  /*1fb0*/  @!P3 IMAD.IADD R24, R24, 0x1, -R14 ;  /* 0x000000011818b824 */ /* 0x000fe400078e0a0e */
[----:B------:R-:W-:-:S03]  /*1fc0*/  @!P1 IMAD.MOV R21, RZ, RZ, -R21 ;  /* 0x000000ffff159224 */ /* 0x000fc600078e0a15 */
[----:B------:R-:W-:Y:S01]  /*1fd0*/  ISETP.GT.U32.AND P1, PT, R14, R24, PT ;  /* 0x000000180e00720c */ /* 0x000fe20003f24070 */
[----:B------:R-:W-:Y:S01]  /*1fe0*/  @!P0 IMAD.MOV R20, RZ, RZ, -R20 ;  /* 0x000000ffff148224 */ /* 0x000fe200078e0a14 */
[----:B------:R-:W-:-:S11]  /*1ff0*/  ISETP.GE.AND P0, PT, R26, RZ, PT ;  /* 0x000000ff1a00720c */ /* 0x000fd60003f06270 */
[----:B------:R-:W-:-:S04]  /*2000*/  @!P1 IMAD.IADD R24, R24, 0x1, -R14 ;  /* 0x0000000118189824 */ /* 0x000fc800078e0a0e */
[----:B------:R-:W-:Y:S02]  /*2010*/  @!P0 IMAD.MOV R24, RZ, RZ, -R24 ;  /* 0x000000ffff188224 */ /* 0x000fe400078e0a18 */
[----:B------:R-:W-:Y:S01]  /*2020*/  @!P4 IMAD.MOV R23, RZ, RZ, -R23 ;  /* 0x000000ffff17c224 */ /* 0x000fe200078e0a17 */
[----:B--2---:R-:W-:-:S05]  /*2030*/  IABS R25, R27 ;  /* 0x0000001b00197213 */ /* 0x004fca0000000000 */
[----:B------:R-:W-:-:S04]  /*2040*/  IMAD.HI.U32 R15, R0, R25, RZ ;  /* 0x00000019000f7227 */ /* 0x000fc800078e00ff */
[----:B------:R-:W-:Y:S01]  /*2050*/  IMAD.MOV R15, RZ, RZ, -R15 ;  /* 0x000000ffff0f7224 */ /* 0x000fe200078e0a0f */
[----:B------:R-:W-:Y:S02]  /*2060*/  ISETP.GE.AND P6, PT, R27, RZ, PT ;  /* 0x000000ff1b00720c */ /* 0x000fe40003fc6270 */
[----:B------:R-:W-:Y:S01]  /*2070*/  IABS R27, R8 ;  /* 0x00000008001b7213 */ /* 0x000fe20000000000 */
[----:B------:R-:W-:-:S04]  /*2080*/  IMAD R25, R14, R15, R25 ;  /* 0x0000000f0e197224 */ /* 0x000fc800078e0219 */
[----:B------:R-:W-:Y:S01]  /*2090*/  IMAD.HI.U32 R4, R0, R27, RZ ;  /* 0x0000001b00047227 */ /* 0x000fe200078e00ff */
[----:B------:R-:W-:-:S03]  /*20a0*/  ISETP.GT.U32.AND P2, PT, R14, R25, PT ;  /* 0x000000190e00720c */ /* 0x000fc60003f44070 */
[----:B------:R-:W-:Y:S01]  /*20b0*/  IMAD.MOV R4, RZ, RZ, -R4 ;  /* 0x000000ffff047224 */ /* 0x000fe200078e0a04 */
[----:B------:R-:W-:-:S03]  /*20c0*/  IABS R26, R10 ;  /* 0x0000000a001a7213 */ /* 0x000fc60000000000 */
[----:B------:R-:W-:Y:S01]  /*20d0*/  IMAD R27, R14, R4, R27 ;  /* 0x000000040e1b7224 */ /* 0x000fe200078e021b */
[----:B------:R-:W-:Y:S01]  /*20e0*/  IABS R6, R29 ;  /* 0x0000001d00067213 */ /* 0x000fe20000000000 */
[----:B------:R-:W-:-:S04]  /*20f0*/  IMAD.HI.U32 R5, R0, R26, RZ ;  /* 0x0000001a00057227 */ /* 0x000fc800078e00ff */
[----:B------:R-:W-:Y:S01]  /*2100*/  @!P2 IMAD.IADD R25, R25, 0x1, -R14 ;  /* 0x000000011919a824 */ /* 0x000fe200078e0a0e */
[----:B------:R-:W-:Y:S01]  /*2110*/  ISETP.GT.U32.AND P2, PT, R14, R27, PT ;  /* 0x0000001b0e00720c */ /* 0x000fe20003f44070 */
[----:B------:R-:W-:Y:S02]  /*2120*/  IMAD.MOV R5, RZ, RZ, -R5 ;  /* 0x000000ffff057224 */ /* 0x000fe400078e0a05 */
[----:B------:R-:W-:Y:S01]  /*2130*/  IMAD.HI.U32 R15, R0, R6, RZ ;  /* 0x00000006000f7227 */ /* 0x000fe200078e00ff */
[----:B------:R-:W-:-:S03]  /*2140*/  ISETP.GE.AND P0, PT, R8, RZ, PT ;  /* 0x000000ff0800720c */ /* 0x000fc60003f06270 */
[C---:B------:R-:W-:Y:S01]  /*2150*/  IMAD R26, R14.reuse, R5, R26 ;  /* 0x000000050e1a7224 */ /* 0x040fe200078e021a */
[----:B------:R-:W-:Y:S01]  /*2160*/  IABS R5, R9 ;  /* 0x0000000900057213 */ /* 0x000fe20000000000 */
[----:B------:R-:W-:Y:S01]  /*2170*/  IMAD.MOV R15, RZ, RZ, -R15 ;  /* 0x000000ffff0f7224 */ /* 0x000fe200078e0a0f */
[----:B------:R-:W0:Y:S03]  /*2180*/  S2R R8, SR_TID.X ;  /* 0x0000000000087919 */ /* 0x000e260000002100 */
[----:B------:R-:W-:Y:S01]  /*2190*/  @!P2 IMAD.IADD R27, R27, 0x1, -R14 ;  /* 0x000000011b1ba824 */ /* 0x000fe200078e0a0e */
[C---:B------:R-:W-:Y:S01]  /*21a0*/  ISETP.GT.U32.AND P2, PT, R14.reuse, R25, PT ;  /* 0x000000190e00720c */ /* 0x040fe20003f44070 */
[----:B------:R-:W-:Y:S02]  /*21b0*/  IMAD R6, R14, R15, R6 ;  /* 0x0000000f0e067224 */ /* 0x000fe400078e0206 */
[----:B------:R-:W-:Y:S01]  /*21c0*/  IMAD.HI.U32 R15, R0, R5, RZ ;  /* 0x00000005000f7227 */ /* 0x000fe200078e00ff */
[----:B------:R-:W-:-:S03]  /*21d0*/  IABS R7, R28 ;  /* 0x0000001c00077213 */ /* 0x000fc60000000000 */
[----:B------:R-:W-:Y:S02]  /*21e0*/  IMAD.MOV R15, RZ, RZ, -R15 ;  /* 0x000000ffff0f7224 */ /* 0x000fe400078e0a0f */
[----:B------:R-:W-:-:S04]  /*21f0*/  IMAD.HI.U32 R2, R0, R7, RZ ;  /* 0x0000000700027227 */ /* 0x000fc800078e00ff */
[C---:B------:R-:W-:Y:S02]  /*2200*/  IMAD R5, R14.reuse, R15, R5 ;  /* 0x0000000f0e057224 */ /* 0x040fe400078e0205 */
[----:B------:R-:W-:Y:S02]  /*2210*/  IMAD.MOV R2, RZ, RZ, -R2 ;  /* 0x000000ffff027224 */ /* 0x000fe400078e0a02 */
[----:B------:R-:W-:Y:S01]  /*2220*/  @!P2 IMAD.IADD R25, R25, 0x1, -R14 ;  /* 0x000000011919a824 */ /* 0x000fe200078e0a0e */
[C---:B------:R-:W-:Y:S02]  /*2230*/  ISETP.GT.U32.AND P2, PT, R14.reuse, R5, PT ;  /* 0x000000050e00720c */ /* 0x040fe40003f44070 */
[----:B------:R-:W-:Y:S01]  /*2240*/  IABS R4, R11 ;  /* 0x0000000b00047213 */ /* 0x000fe20000000000 */
[----:B------:R-:W-:Y:S01]  /*2250*/  IMAD R7, R14, R2, R7 ;  /* 0x000000020e077224 */ /* 0x000fe200078e0207 */
[----:B------:R-:W-:-:S03]  /*2260*/  IABS R2, R3 ;  /* 0x0000000300027213 */ /* 0x000fc60000000000 */
[----:B------:R-:W-:-:S04]  /*2270*/  IMAD.HI.U32 R12, R0, R4, RZ ;  /* 0x00000004000c7227 */ /* 0x000fc800078e00ff */
[----:B------:R-:W-:Y:S01]  /*2280*/  IMAD.HI.U32 R11, R0, R2, RZ ;  /* 0x00000002000b7227 */ /* 0x000fe200078e00ff */
[----:B------:R-:W-:-:S03]  /*2290*/  ISETP.GT.U32.AND P4, PT, R14, R27, PT ;  /* 0x0000001b0e00720c */ /* 0x000fc60003f84070 */
[----:B------:R-:W-:Y:S02]  /*22a0*/  IMAD.MOV R0, RZ, RZ, -R12 ;  /* 0x000000ffff007224 */ /* 0x000fe400078e0a0c */
[----:B------:R-:W-:Y:S01]  /*22b0*/  @!P2 IMAD.IADD R5, R5, 0x1, -R14 ;  /* 0x000000010505a824 */ /* 0x000fe200078e0a0e */
[----:B------:R-:W-:Y:S01]  /*22c0*/  ISETP.GE.AND P2, PT, R28, RZ, PT ;  /* 0x000000ff1c00720c */ /* 0x000fe20003f46270 */
[----:B------:R-:W-:Y:S01]  /*22d0*/  IMAD R4, R14, R0, R4 ;  /* 0x000000000e047224 */ /* 0x000fe200078e0204 */
[C---:B0-----:R-:W-:Y:S01]  /*22e0*/  LOP3.LUT R15, R8.reuse, 0x7, RZ, 0xc0, !PT ;  /* 0x00000007080f7812 */ /* 0x041fe200078ec0ff */
[----:B------:R-:W-:Y:S01]  /*22f0*/  IMAD.MOV R0, RZ, RZ, -R11 ;  /* 0x000000ffff007224 */ /* 0x000fe200078e0a0b */
[----:B------:R-:W2:Y:S01]  /*2300*/  LDL.LU R12, [R1+0xfb0] ;  /* 0x000fb000010c7983 */ /* 0x000ea20000300800 */
[----:B------:R-:W-:Y:S02]  /*2310*/  IMAD.SHL.U32 R28, R8, 0x2, RZ ;  /* 0x00000002081c7824 */ /* 0x000fe400078e00ff */
[----:B------:R-:W-:Y:S01]  /*2320*/  IMAD R0, R14, R0, R2 ;  /* 0x000000000e007224 */ /* 0x000fe200078e0202 */
[----:B------:R-:W3:Y:S02]  /*2330*/  LDL.LU R11, [R1+0xfac] ;  /* 0x000fac00010b7983 */ /* 0x000ee40000300800 */
[----:B------:R-:W-:Y:S01]  /*2340*/  LOP3.LUT R2, R28, 0x10, RZ, 0xc0, !PT ;  /* 0x000000101c027812 */ /* 0x000fe200078ec0ff */
[----:B------:R-:W-:-:S03]  /*2350*/  IMAD R15, R15, 0x110, RZ ;  /* 0x000001100f0f7824 */ /* 0x000fc600078e02ff */
[----:B------:R-:W-:Y:S01]  /*2360*/  LOP3.LUT R2, R2, 0x20, R8, 0xf8, !PT ;  /* 0x0000002002027812 */ /* 0x000fe200078ef808 */
[----:B------:R-:W-:Y:S01]  /*2370*/  @!P4 IMAD.IADD R27, R27, 0x1, -R14 ;  /* 0x000000011b1bc824 */ /* 0x000fe200078e0a0e */
[----:B------:R-:W-:Y:S02]  /*2380*/  ISETP.GE.AND P4, PT, R10, RZ, PT ;  /* 0x000000ff0a00720c */ /* 0x000fe40003f86270 */
[----:B------:R-:W4:Y:S01]  /*2390*/  LDL.LU R10, [R1+0xfa8] ;  /* 0x000fa800010a7983 */ /* 0x000f220000300800 */
[----:B------:R-:W-:-:S03]  /*23a0*/  LOP3.LUT R2, R15, R2, RZ, 0x3c, !PT ;  /* 0x000000020f027212 */ /* 0x000fc600078e3cff */
[----:B------:R-:W2:Y:S01]  /*23b0*/  LDL.LU R15, [R1+0x90] ;  /* 0x00009000010f7983 */ /* 0x000ea20000300800 */
[----:B------:R-:W-:Y:S01]  /*23c0*/  ISETP.GT.U32.AND P3, PT, R14, R26, PT ;  /* 0x0000001a0e00720c */ /* 0x000fe20003f64070 */
[----:B------:R-:W-:-:S12]  /*23d0*/  @!P5 IMAD.MOV R22, RZ, RZ, -R22 ;  /* 0x000000ffff16d224 */ /* 0x000fd800078e0a16 */
[----:B------:R-:W-:-:S05]  /*23e0*/  @!P3 IMAD.IADD R26, R26, 0x1, -R14 ;  /* 0x000000011a1ab824 */ /* 0x000fca00078e0a0e */
[----:B------:R-:W-:-:S13]  /*23f0*/  ISETP.GT.U32.AND P5, PT, R14, R26, PT ;  /* 0x0000001a0e00720c */ /* 0x000fda0003fa4070 */
[----:B------:R-:W-:Y:S01]  /*2400*/  @!P5 IMAD.IADD R26, R26, 0x1, -R14 ;  /* 0x000000011a1ad824 */ /* 0x000fe200078e0a0e */
[----:B------:R-:W-:Y:S01]  /*2410*/  ISETP.GT.U32.AND P5, PT, R14, R4, PT ;  /* 0x000000040e00720c */ /* 0x000fe20003fa4070 */
[----:B------:R-:W-:-:S12]  /*2420*/  @!P6 IMAD.MOV R25, RZ, RZ, -R25 ;  /* 0x000000ffff19e224 */ /* 0x000fd800078e0a19 */
[----:B------:R-:W-:-:S05]  /*2430*/  @!P5 IMAD.IADD R4, R4, 0x1, -R14 ;  /* 0x000000010404d824 */ /* 0x000fca00078e0a0e */
[C---:B------:R-:W-:Y:S02]  /*2440*/  ISETP.GT.U32.AND P6, PT, R14.reuse, R4, PT ;  /* 0x000000040e00720c */ /* 0x040fe40003fc4070 */
[----:B------:R-:W-:-:S11]  /*2450*/  ISETP.GT.U32.AND P1, PT, R14, R6, PT ;  /* 0x000000060e00720c */ /* 0x000fd60003f24070 */
[--C-:B------:R-:W-:Y:S02]  /*2460*/  @!P6 IMAD.IADD R4, R4, 0x1, -R14.reuse ;  /* 0x000000010404e824 */ /* 0x100fe400078e0a0e */
[----:B------:R-:W-:Y:S01]  /*2470*/  @!P1 IMAD.IADD R6, R6, 0x1, -R14 ;  /* 0x0000000106069824 */ /* 0x000fe200078e0a0e */
[----:B------:R-:W-:-:S04]  /*2480*/  ISETP.GT.U32.AND P5, PT, R14, R5, PT ;  /* 0x000000050e00720c */ /* 0x000fc80003fa4070 */
[----:B------:R-:W-:-:S09]  /*2490*/  ISETP.GT.U32.AND P1, PT, R14, R6, PT ;  /* 0x000000060e00720c */ /* 0x000fd20003f24070 */
[--C-:B------:R-:W-:Y:S01]  /*24a0*/  @!P5 IMAD.IADD R5, R5, 0x1, -R14.reuse ;  /* 0x000000010505d824 */ /* 0x100fe200078e0a0e */
[----:B------:R-:W-:Y:S01]  /*24b0*/  ISETP.GE.AND P5, PT, R9, RZ, PT ;  /* 0x000000ff0900720c */ /* 0x000fe20003fa6270 */
[----:B------:R-:W-:Y:S02]  /*24c0*/  IMAD.SHL.U32 R9, R8, 0x80, RZ ;  /* 0x0000008008097824 */ /* 0x000fe400078e00ff */
[----:B------:R-:W-:Y:S01]  /*24d0*/  @!P1 IMAD.IADD R6, R6, 0x1, -R14 ;  /* 0x0000000106069824 */ /* 0x000fe200078e0a0e */
[----:B------:R-:W-:Y:S02]  /*24e0*/  ISETP.GE.AND P1, PT, R29, RZ, PT ;  /* 0x000000ff1d00720c */ /* 0x000fe40003f26270 */
[----:B------:R-:W-:Y:S02]  /*24f0*/  LOP3.LUT R29, R8, 0x3f, RZ, 0xc0, !PT ;  /* 0x0000003f081d7812 */ /* 0x000fe400078ec0ff */
[----:B------:R-:W-:Y:S02]  /*2500*/  LOP3.LUT R2, R2, 0x800, R9, 0xf8, !PT ;  /* 0x0000080002027812 */ /* 0x000fe400078ef809 */
[----:B------:R-:W-:-:S03]  /*2510*/  LOP3.LUT R8, R29, 0x40, RZ, 0xfc, !PT ;  /* 0x000000401d087812 */ /* 0x000fc600078efcff */
[----:B------:R0:W-:Y:S01]  /*2520*/  STL [R1+0x1d4], R2 ;  /* 0x0001d40201007387 */ /* 0x0001e20000100800 */
[----:B------:R-:W-:-:S03]  /*2530*/  @!P0 IMAD.MOV R27, RZ, RZ, -R27 ;  /* 0x000000ffff1b8224 */ /* 0x000fc600078e0a1b */
[----:B------:R-:W3:Y:S01]  /*2540*/  LDL.LU R9, [R1+0x20] ;  /* 0x0000200001097983 */ /* 0x000ee20000300800 */
[----:B------:R-:W-:Y:S01]  /*2550*/  ISETP.GE.AND P0, PT, R3, RZ, PT ;  /* 0x000000ff0300720c */ /* 0x000fe20003f06270 */
[----:B0-----:R-:W-:Y:S01]  /*2560*/  IMAD R2, R29, UR6, RZ ;  /* 0x000000061d027c24 */ /* 0x001fe2000f8e02ff */
[----:B--2---:R-:W-:Y:S02]  /*2570*/  ISETP.GE.AND P6, PT, R15, RZ, PT ;  /* 0x000000ff0f00720c */ /* 0x004fe40003fc6270 */
[----:B------:R-:W0:Y:S02]  /*2580*/  S2R R15, SR_TID.X ;  /* 0x00000000000f7919 */ /* 0x000e240000002100 */
[----:B0-----:R-:W-:-:S05]  /*2590*/  LOP3.LUT R15, R15, 0x7, RZ, 0xc0, !PT ;  /* 0x000000070f0f7812 */ /* 0x001fca00078ec0ff */
[----:B------:R-:W-:-:S05]  /*25a0*/  IMAD R15, R15, 0x110, RZ ;  /* 0x000001100f0f7824 */ /* 0x000fca00078e02ff */
[----:B------:R-:W-:Y:S01]  /*25b0*/  LOP3.LUT R28, R15, 0x30, R28, 0x78, !PT ;  /* 0x000000300f1c7812 */ /* 0x000fe200078e781c */
[----:B------:R-:W-:Y:S02]  /*25c0*/  IMAD R15, R8, UR6, RZ ;  /* 0x00000006080f7c24 */ /* 0x000fe4000f8e02ff */
[----:B------:R-:W2:Y:S04]  /*25d0*/  LDL.LU R8, [R1+0x1c] ;  /* 0x00001c0001087983 */ /* 0x000ea80000300800 */
[----:B------:R-:W2:Y:S04]  /*25e0*/  LDL.LU R28, [R1+0x18] ;  /* 0x00001800011c7983 */ /* 0x000ea80000300800 */
[----:B------:R-:W2:Y:S04]  /*25f0*/  LDL.LU R29, [R1+0x14] ;  /* 0x00001400011d7983 */ /* 0x000ea80000300800 */
[----:B------:R-:W2:Y:S01]  /*2600*/  LDL.LU R3, [R1+0xfa4] ;  /* 0x000fa40001037983 */ /* 0x000ea20000300800 */
[----:B------:R-:W-:-:S13]  /*2610*/  ISETP.GT.U32.AND P3, PT, R14, R7, PT ;  /* 0x000000070e00720c */ /* 0x000fda0003f64070 */
[----:B------:R-:W-:-:S05]  /*2620*/  @!P3 IMAD.IADD R7, R7, 0x1, -R14 ;  /* 0x000000010707b824 */ /* 0x000fca00078e0a0e */
[----:B------:R-:W-:-:S13]  /*2630*/  ISETP.GT.U32.AND P3, PT, R14, R7, PT ;  /* 0x000000070e00720c */ /* 0x000fda0003f64070 */
[----:B------:R-:W-:Y:S01]  /*2640*/  @!P3 IMAD.IADD R7, R7, 0x1, -R14 ;  /* 0x000000010707b824 */ /* 0x000fe200078e0a0e */
[----:B------:R-:W-:-:S13]  /*2650*/  ISETP.GT.U32.AND P3, PT, R14, R0, PT ;  /* 0x000000000e00720c */ /* 0x000fda0003f64070 */
[----:B------:R-:W-:-:S05]  /*2660*/  @!P3 IMAD.IADD R0, R0, 0x1, -R14 ;  /* 0x000000010000b824 */ /* 0x000fca00078e0a0e */
[----:B------:R-:W-:-:S13]  /*2670*/  ISETP.GT.U32.AND P3, PT, R14, R0, PT ;  /* 0x000000000e00720c */ /* 0x000fda0003f64070 */
[----:B------:R-:W-:Y:S01]  /*2680*/  @!P3 IMAD.IADD R0, R0, 0x1, -R14 ;  /* 0x000000010000b824 */ /* 0x000fe200078e0a0e */
[----:B------:R-:W-:-:S04]  /*2690*/  LEA R14, P3, R15, UR14, 0x1 ;  /* 0x0000000e0f0e7c11 */ /* 0x000fc8000f8608ff */
[----:B------:R-:W-:Y:S01]  /*26a0*/  LEA.HI.X.SX32 R15, R15, UR15, 0x1, P3 ;  /* 0x0000000f0f0f7c11 */ /* 0x000fe200098f0eff */
[----:B------:R-:W-:Y:S01]  /*26b0*/  STL [R1+0xf80], R14 ;  /* 0x000f800e01007387 */ /* 0x000fe20000100800 */
[----:B------:R-:W-:Y:S01]  /*26c0*/  @!P4 IMAD.MOV R26, RZ, RZ, -R26 ;  /* 0x000000ffff1ac224 */ /* 0x000fe200078e0a1a */
[----:B------:R-:W-:Y:S02]  /*26d0*/  LEA R2, P4, R2, UR14, 0x1 ;  /* 0x0000000e02027c11 */ /* 0x000fe4000f8808ff */
[----:B------:R0:W-:Y:S04]  /*26e0*/  STL [R1+0xf7c], R15 ;  /* 0x000f7c0f01007387 */ /* 0x0001e80000100800 */
[----:B0-----:R-:W4:Y:S01]  /*26f0*/  LDL.LU R15, [R1+0x10] ;  /* 0x00001000010f7983 */ /* 0x001f220000300800 */
[----:B--2---:R-:W-:-:S02]  /*2700*/  ISETP.NE.AND P3, PT, R3, RZ, PT ;  /* 0x000000ff0300720c */ /* 0x004fc40003f65270 */
[----:B------:R-:W-:Y:S02]  /*2710*/  LOP3.LUT R14, RZ, R3, RZ, 0x33, !PT ;  /* 0x00000003ff0e7212 */ /* 0x000fe400078e33ff */
[----:B------:R-:W0:Y:S02]  /*2720*/  S2R R3, SR_TID.X ;  /* 0x0000000000037919 */ /* 0x000e240000002100 */
[C---:B---3--:R-:W-:Y:S02]  /*2730*/  SEL R9, R14.reuse, R9, !P3 ;  /* 0x000000090e097207 */ /* 0x048fe40005800000 */
[C---:B------:R-:W-:Y:S02]  /*2740*/  SEL R8, R14.reuse, R8, !P3 ;  /* 0x000000080e087207 */ /* 0x040fe40005800000 */
[----:B------:R-:W-:Y:S02]  /*2750*/  SEL R28, R14, R28, !P3 ;  /* 0x0000001c0e1c7207 */ /* 0x000fe40005800000 */
[----:B0-----:R-:W-:-:S05]  /*2760*/  LOP3.LUT R3, R3, 0x3f, RZ, 0xc0, !PT ;  /* 0x0000003f03037812 */ /* 0x001fca00078ec0ff */
[----:B------:R-:W-:-:S05]  /*2770*/  IMAD R3, R3, UR6, RZ ;  /* 0x0000000603037c24 */ /* 0x000fca000f8e02ff */
[----:B------:R-:W-:-:S05]  /*2780*/  LEA.HI.X.SX32 R3, R3, UR15, 0x1, P4 ;  /* 0x0000000f03037c11 */ /* 0x000fca000a0f0eff */
[----:B------:R0:W-:Y:S04]  /*2790*/  STL.64 [R1+0xf58], R2 ;  /* 0x000f580201007387 */ /* 0x0001e80000100a00 */
[----:B------:R1:W-:Y:S04]  /*27a0*/  STL [R1+0x24], R14 ;  /* 0x0000240e01007387 */ /* 0x0003e80000100800 */
[----:B0-----:R-:W2:Y:S04]  /*27b0*/  LDL.LU R3, [R1+0xc] ;  /* 0x00000c0001037983 */ /* 0x001ea80000300800 */
[----:B------:R-:W3:Y:S01]  /*27c0*/  LDL.LU R2, [R1+0x8] ;  /* 0x0000080001027983 */ /* 0x000ee20000300800 */
[----:B-1----:R-:W-:-:S03]  /*27d0*/  SEL R14, R14, R29, !P3 ;  /* 0x0000001d0e0e7207 */ /* 0x002fc60005800000 */
[----:B------:R0:W-:Y:S04]  /*27e0*/  STL [R1+0x20], R9 ;  /* 0x0000200901007387 */ /* 0x0001e80000100800 */
[----:B0-----:R-:W2:Y:S04]  /*27f0*/  LDL.LU R9, [R1+0xfa0] ;  /* 0x000fa00001097983 */ /* 0x001ea80000300800 */
[----:B------:R0:W-:Y:S04]  /*2800*/  STL [R1+0x1c], R8 ;  /* 0x00001c0801007387 */ /* 0x0001e80000100800 */
[----:B0-----:R-:W2:Y:S04]  /*2810*/  LDL.LU R8, [R1+0xf9c] ;  /* 0x000f9c0001087983 */ /* 0x001ea80000300800 */
[----:B------:R0:W-:Y:S04]  /*2820*/  STL [R1+0x18], R28 ;  /* 0x0000181c01007387 */ /* 0x0001e80000100800 */
[----:B0-----:R-:W2:Y:S04]  /*2830*/  LDL.LU R28, [R1+0xf98] ;  /* 0x000f9800011c7983 */ /* 0x001ea80000300800 */
[----:B------:R-:W2:Y:S04]  /*2840*/  LDL.LU R29, [R1+0xf94] ;  /* 0x000f9400011d7983 */ /* 0x000ea80000300800 */
[----:B------:R0:W-:Y:S04]  /*2850*/  STL [R1+0xf84], R14 ;  /* 0x000f840e01007387 */ /* 0x0001e80000100800 */
[----:B0-----:R-:W2:Y:S04]  /*2860*/  LDL.LU R14, [R1+0x18] ;  /* 0x00001800010e7983 */ /* 0x001ea80000300800 */
[----:B--2---:R0:W-:Y:S04]  /*2870*/  STL [R1+0xf88], R14 ;  /* 0x000f880e01007387 */ /* 0x0041e80000100800 */
[----:B0-----:R-:W2:Y:S04]  /*2880*/  LDL.LU R14, [R1+0x1c] ;  /* 0x00001c00010e7983 */ /* 0x001ea80000300800 */
[----:B--2---:R0:W-:Y:S04]  /*2890*/  STL [R1+0xf8c], R14 ;  /* 0x000f8c0e01007387 */ /* 0x0041e80000100800 */
[----:B0-----:R-:W2:Y:S01]  /*28a0*/  LDL.LU R14, [R1+0x20] ;  /* 0x00002000010e7983 */ /* 0x001ea20000300800 */
[----:B------:R-:W-:-:S02]  /*28b0*/  @!P2 IMAD.MOV R7, RZ, RZ, -R7 ;  /* 0x000000ffff07a224 */ /* 0x000fc400078e0a07 */
[----:B------:R-:W-:Y:S01]  /*28c0*/  @!P1 IMAD.MOV R6, RZ, RZ, -R6 ;  /* 0x000000ffff069224 */ /* 0x000fe200078e0a06 */
[----:B--2---:R0:W-:Y:S04]  /*28d0*/  STL [R1+0xf90], R14 ;  /* 0x000f900e01007387 */ /* 0x0041e80000100800 */
[----:B0-----:R-:W4:Y:S01]  /*28e0*/  LDL.LU R14, [R1+0x24] ;  /* 0x00002400010e7983 */ /* 0x001f220000300800 */
[----:B------:R-:W-:Y:S02]  /*28f0*/  @!P5 IMAD.MOV R5, RZ, RZ, -R5 ;  /* 0x000000ffff05d224 */ /* 0x000fe400078e0a05 */
[----:B------:R-:W-:Y:S02]  /*2900*/  @!P6 IMAD.MOV R4, RZ, RZ, -R4 ;  /* 0x000000ffff04e224 */ /* 0x000fe400078e0a04 */
[----:B------:R-:W-:Y:S01]  /*2910*/  @!P0 IMAD.MOV R0, RZ, RZ, -R0 ;  /* 0x000000ffff008224 */ /* 0x000fe200078e0a00 */
[----:B----4-:R-:W-:-:S02]  /*2920*/  SEL R15, R14, R15, !P3 ;  /* 0x0000000f0e0f7207 */ /* 0x010fc40005800000 */
[C---:B------:R-:W-:Y:S02]  /*2930*/  SEL R3, R14.reuse, R3, !P3 ;  /* 0x000000030e037207 */ /* 0x040fe40005800000 */
[C---:B---3--:R-:W-:Y:S02]  /*2940*/  SEL R2, R14.reuse, R2, !P3 ;  /* 0x000000020e027207 */ /* 0x048fe40005800000 */
[C---:B------:R-:W-:Y:S02]  /*2950*/  SEL R29, R14.reuse, R29, !P3 ;  /* 0x0000001d0e1d7207 */ /* 0x040fe40005800000 */
[C---:B------:R-:W-:Y:S02]  /*2960*/  SEL R28, R14.reuse, R28, !P3 ;  /* 0x0000001c0e1c7207 */ /* 0x040fe40005800000 */
[C---:B------:R-:W-:Y:S02]  /*2970*/  SEL R8, R14.reuse, R8, !P3 ;  /* 0x000000080e087207 */ /* 0x040fe40005800000 */
[----:B------:R-:W-:-:S02]  /*2980*/  SEL R9, R14, R9, !P3 ;  /* 0x000000090e097207 */ /* 0x000fc40005800000 */
[C---:B------:R-:W-:Y:S02]  /*2990*/  SEL R10, R14.reuse, R10, !P3 ;  /* 0x0000000a0e0a7207 */ /* 0x040fe40005800000 */
[C---:B------:R-:W-:Y:S02]  /*29a0*/  SEL R11, R14.reuse, R11, !P3 ;  /* 0x0000000b0e0b7207 */ /* 0x040fe40005800000 */
        /* <DEDUP_REMOVED lines=18> */
[----:B------:R-:W-:Y:S02]  /*2ad0*/  SEL R0, R14, R0, !P3 ;  /* 0x000000000e007207 */ /* 0x000fe40005800000 */
[----:B------:R-:W2:Y:S02]  /*2ae0*/  LDL.LU R14, [R1+0xf90] ;  /* 0x000f9000010e7983 */ /* 0x000ea40000300800 */
[----:B--2---:R-:W-:-:S05]  /*2af0*/  IMAD R14, R14, UR7, RZ ;  /* 0x000000070e0e7c24 */ /* 0x004fca000f8e02ff */
[----:B------:R0:W-:Y:S04]  /*2b00*/  STL [R1+0x8], R14 ;  /* 0x0000080e01007387 */ /* 0x0001e80000100800 */
[----:B0-----:R-:W2:Y:S02]  /*2b10*/  LDL.LU R14, [R1+0xf8c] ;  /* 0x000f8c00010e7983 */ /* 0x001ea40000300800 */
[----:B--2---:R-:W-:-:S05]  /*2b20*/  IMAD R14, R14, UR7, RZ ;  /* 0x000000070e0e7c24 */ /* 0x004fca000f8e02ff */
[----:B------:R0:W-:Y:S04]  /*2b30*/  STL [R1+0xc], R14 ;  /* 0x00000c0e01007387 */ /* 0x0001e80000100800 */
[----:B0-----:R-:W2:Y:S02]  /*2b40*/  LDL.LU R14, [R1+0xf88] ;  /* 0x000f8800010e7983 */ /* 0x001ea40000300800 */
[----:B--2---:R-:W-:-:S05]  /*2b50*/  IMAD R14, R14, UR7, RZ ;  /* 0x000000070e0e7c24 */ /* 0x004fca000f8e02ff */
[----:B------:R0:W-:Y:S04]  /*2b60*/  STL [R1+0x8c], R14 ;  /* 0x00008c0e01007387 */ /* 0x0001e80000100800 */
[----:B0-----:R-:W2:Y:S01]  /*2b70*/  LDL.LU R14, [R1+0xf84] ;  /* 0x000f8400010e7983 */ /* 0x001ea20000300800 */
[----:B------:R-:W-:Y:S02]  /*2b80*/  IMAD R15, R15, UR7, RZ ;  /* 0x000000070f0f7c24 */ /* 0x000fe4000f8e02ff */
[----:B------:R-:W-:Y:S02]  /*2b90*/  IMAD R3, R3, UR7, RZ ;  /* 0x0000000703037c24 */ /* 0x000fe4000f8e02ff */
[----:B------:R-:W-:Y:S02]  /*2ba0*/  IMAD R2, R2, UR7, RZ ;  /* 0x0000000702027c24 */ /* 0x000fe4000f8e02ff */
[----:B------:R-:W-:-:S02]  /*2bb0*/  IMAD R29, R29, UR7, RZ ;  /* 0x000000071d1d7c24 */ /* 0x000fc4000f8e02ff */
[----:B------:R-:W-:Y:S02]  /*2bc0*/  IMAD R25, R25, UR7, RZ ;  /* 0x0000000719197c24 */ /* 0x000fe4000f8e02ff */
[----:B--2---:R-:W-:-:S05]  /*2bd0*/  IMAD R14, R14, UR7, RZ ;  /* 0x000000070e0e7c24 */ /* 0x004fca000f8e02ff */
[----:B------:R0:W-:Y:S04]  /*2be0*/  STL [R1+0x94], R14 ;  /* 0x0000940e01007387 */ /* 0x0001e80000100800 */
[----:B0-----:R-:W2:Y:S04]  /*2bf0*/  LDL.LU R14, [R1+0xf80] ;  /* 0x000f8000010e7983 */ /* 0x001ea80000300800 */
[----:B------:R0:W-:Y:S04]  /*2c00*/  STL [R1+0x9c], R15 ;  /* 0x00009c0f01007387 */ /* 0x0001e80000100800 */
[----:B0-----:R-:W2:Y:S04]  /*2c10*/  LDL.LU R15, [R1+0xf7c] ;  /* 0x000f7c00010f7983 */ /* 0x001ea80000300800 */
[----:B------:R0:W-:Y:S04]  /*2c20*/  STL [R1+0xa4], R3 ;  /* 0x0000a40301007387 */ /* 0x0001e80000100800 */
[----:B------:R1:W-:Y:S01]  /*2c30*/  STL [R1+0xac], R2 ;  /* 0x0000ac0201007387 */ /* 0x0003e20000100800 */
[----:B0-----:R-:W-:-:S03]  /*2c40*/  IMAD R3, R28, UR7, RZ ;  /* 0x000000071c037c24 */ /* 0x001fc6000f8e02ff */
[----:B------:R-:W-:Y:S01]  /*2c50*/  STL [R1+0xb4], R29 ;  /* 0x0000b41d01007387 */ /* 0x000fe20000100800 */
[----:B-1----:R-:W-:-:S03]  /*2c60*/  IMAD R2, R8, UR7, RZ ;  /* 0x0000000708027c24 */ /* 0x002fc6000f8e02ff */
[----:B------:R0:W-:Y:S01]  /*2c70*/  STL [R1+0xbc], R3 ;  /* 0x0000bc0301007387 */ /* 0x0001e20000100800 */
[----:B------:R-:W-:-:S03]  /*2c80*/  IMAD R8, R9, UR7, RZ ;  /* 0x0000000709087c24 */ /* 0x000fc6000f8e02ff */
[----:B------:R1:W-:Y:S01]  /*2c90*/  STL [R1+0xc0], R2 ;  /* 0x0000c00201007387 */ /* 0x0003e20000100800 */
[----:B0-----:R-:W-:-:S03]  /*2ca0*/  IMAD R3, R10, UR7, RZ ;  /* 0x000000070a037c24 */ /* 0x001fc6000f8e02ff */
[----:B------:R0:W-:Y:S01]  /*2cb0*/  STL [R1+0xc4], R8 ;  /* 0x0000c40801007387 */ /* 0x0001e20000100800 */
[----:B-1----:R-:W-:-:S03]  /*2cc0*/  IMAD R2, R11, UR7, RZ ;  /* 0x000000070b027c24 */ /* 0x002fc6000f8e02ff */
[----:B------:R1:W-:Y:S01]  /*2cd0*/  STL [R1+0xc8], R3 ;  /* 0x0000c80301007387 */ /* 0x0003e20000100800 */
[----:B0-----:R-:W-:-:S03]  /*2ce0*/  IMAD R8, R12, UR7, RZ ;  /* 0x000000070c087c24 */ /* 0x001fc6000f8e02ff */
[----:B------:R0:W-:Y:S01]  /*2cf0*/  STL [R1+0xcc], R2 ;  /* 0x0000cc0201007387 */ /* 0x0001e20000100800 */
[----:B-1----:R-:W-:-:S03]  /*2d00*/  IMAD R3, R13, UR7, RZ ;  /* 0x000000070d037c24 */ /* 0x002fc6000f8e02ff */
[----:B------:R-:W-:Y:S04]  /*2d10*/  STL [R1+0xd8], R8 ;  /* 0x0000d80801007387 */ /* 0x000fe80000100800 */
[----:B------:R-:W3:Y:S01]  /*2d20*/  LDL.LU R13, [R1+0xc] ;  /* 0x00000c00010d7983 */ /* 0x000ee20000300800 */
[----:B0-----:R-:W-:-:S03]  /*2d30*/  IMAD R2, R16, UR7, RZ ;  /* 0x0000000710027c24 */ /* 0x001fc6000f8e02ff */
[----:B------:R-:W-:Y:S04]  /*2d40*/  STL [R1+0xdc], R3 ;  /* 0x0000dc0301007387 */ /* 0x000fe80000100800 */
[----:B------:R-:W4:Y:S04]  /*2d50*/  LDL.LU R28, [R1+0x8c] ;  /* 0x00008c00011c7983 */ /* 0x000f280000300800 */
[----:B------:R0:W-:Y:S04]  /*2d60*/  STL [R1+0xe0], R2 ;  /* 0x0000e00201007387 */ /* 0x0001e80000100800 */
[----:B------:R-:W2:Y:S04]  /*2d70*/  LDL.LU R29, [R1+0x94] ;  /* 0x00009400011d7983 */ /* 0x000ea80000300800 */
[----:B------:R-:W2:Y:S01]  /*2d80*/  LDL.LU R11, [R1+0x9c] ;  /* 0x00009c00010b7983 */ /* 0x000ea20000300800 */
[----:B0-----:R-:W-:-:S03]  /*2d90*/  IMAD R2, R17, UR7, RZ ;  /* 0x0000000711027c24 */ /* 0x001fc6000f8e02ff */
[----:B------:R-:W2:Y:S01]  /*2da0*/  LDL.LU R9, [R1+0xa4] ;  /* 0x0000a40001097983 */ /* 0x000ea20000300800 */
[----:B------:R-:W-:-:S03]  /*2db0*/  IMAD R3, R18, UR7, RZ ;  /* 0x0000000712037c24 */ /* 0x000fc6000f8e02ff */
[----:B------:R-:W2:Y:S04]  /*2dc0*/  LDL.LU R8, [R1+0xac] ;  /* 0x0000ac0001087983 */ /* 0x000ea80000300800 */
[----:B------:R-:W2:Y:S04]  /*2dd0*/  LDL.LU R10, [R1+0xb4] ;  /* 0x0000b400010a7983 */ /* 0x000ea80000300800 */
[----:B------:R-:W2:Y:S04]  /*2de0*/  LDL.LU R12, [R1+0xbc] ;  /* 0x0000bc00010c7983 */ /* 0x000ea80000300800 */
[----:B------:R-:W2:Y:S04]  /*2df0*/  LDL.LU R16, [R1+0xc4] ;  /* 0x0000c40001107983 */ /* 0x000ea80000300800 */
[----:B------:R-:W2:Y:S04]  /*2e00*/  LDL.LU R17, [R1+0xc0] ;  /* 0x0000c00001117983 */ /* 0x000ea80000300800 */
[----:B------:R0:W-:Y:S04]  /*2e10*/  STL [R1+0xe4], R2 ;  /* 0x0000e40201007387 */ /* 0x0001e80000100800 */
[----:B------:R-:W2:Y:S04]  /*2e20*/  LDL.LU R18, [R1+0xc8] ;  /* 0x0000c80001127983 */ /* 0x000ea80000300800 */
[----:B------:R1:W-:Y:S01]  /*2e30*/  STL [R1+0xf0], R3 ;  /* 0x0000f00301007387 */ /* 0x0003e20000100800 */
[----:B0-----:R-:W-:-:S03]  /*2e40*/  IMAD R2, R19, UR7, RZ ;  /* 0x0000000713027c24 */ /* 0x001fc6000f8e02ff */
[----:B------:R-:W2:Y:S04]  /*2e50*/  LDL.LU R19, [R1+0x8] ;  /* 0x0000080001137983 */ /* 0x000ea80000300800 */
[----:B------:R0:W-:Y:S01]  /*2e60*/  STL [R1+0xf4], R2 ;  /* 0x0000f40201007387 */ /* 0x0001e20000100800 */
[----:B-1----:R-:W-:-:S03]  /*2e70*/  IMAD R3, R20, UR7, RZ ;  /* 0x0000000714037c24 */ /* 0x002fc6000f8e02ff */
[----:B------:R-:W2:Y:S04]  /*2e80*/  LDL.LU R20, [R1+0xcc] ;  /* 0x0000cc0001147983 */ /* 0x000ea80000300800 */
[----:B------:R1:W-:Y:S01]  /*2e90*/  STL [R1+0xf8], R3 ;  /* 0x0000f80301007387 */ /* 0x0003e20000100800 */
[----:B0-----:R-:W-:Y:S02]  /*2ea0*/  IMAD R2, R21, UR7, RZ ;  /* 0x0000000715027c24 */ /* 0x001fe4000f8e02ff */
[----:B-1----:R-:W-:Y:S02]  /*2eb0*/  IMAD R3, R22, UR7, RZ ;  /* 0x0000000716037c24 */ /* 0x002fe4000f8e02ff */
[----:B------:R-:W2:Y:S04]  /*2ec0*/  LDL.LU R22, [R1+0xd8] ;  /* 0x0000d80001167983 */ /* 0x000ea80000300800 */
[----:B------:R0:W-:Y:S01]  /*2ed0*/  STL [R1+0xfc], R2 ;  /* 0x0000fc0201007387 */ /* 0x0001e20000100800 */
[----:B------:R-:W-:-:S03]  /*2ee0*/  IMAD R21, R26, UR7, RZ ;  /* 0x000000071a157c24 */ /* 0x000fc6000f8e02ff */
[----:B------:R1:W-:Y:S01]  /*2ef0*/  STL [R1+0x108], R3 ;  /* 0x0001080301007387 */ /* 0x0003e20000100800 */
[----:B0-----:R-:W-:Y:S02]  /*2f00*/  IMAD R2, R23, UR7, RZ ;  /* 0x0000000717027c24 */ /* 0x001fe4000f8e02ff */
[----:B------:R-:W-:Y:S02]  /*2f10*/  IMAD R23, R24, UR7, RZ ;  /* 0x0000000718177c24 */ /* 0x000fe4000f8e02ff */
[----:B------:R-:W2:Y:S01]  /*2f20*/  LDL.LU R24, [R1+0xdc] ;  /* 0x0000dc0001187983 */ /* 0x000ea20000300800 */
[----:B-1----:R-:W-:-:S03]  /*2f30*/  IMAD R3, R27, UR7, RZ ;  /* 0x000000071b037c24 */ /* 0x002fc6000f8e02ff */
[----:B------:R0:W-:Y:S04]  /*2f40*/  STL [R1+0x10c], R2 ;  /* 0x00010c0201007387 */ /* 0x0001e80000100800 */
[----:B------:R-:W-:Y:S04]  /*2f50*/  STL [R1+0x110], R23 ;  /* 0x0001101701007387 */ /* 0x000fe80000100800 */
[----:B------:R-:W2:Y:S01]  /*2f60*/  LDL.LU R26, [R1+0xe0] ;  /* 0x0000e000011a7983 */ /* 0x000ea20000300800 */
[----:B0-----:R-:W-:-:S03]  /*2f70*/  IMAD R2, R7, UR7, RZ ;  /* 0x0000000707027c24 */ /* 0x001fc6000f8e02ff */
[----:B------:R-:W2:Y:S04]  /*2f80*/  LDL R27, [R1+0x10c] ;  /* 0x00010c00011b7983 */ /* 0x000ea80000100800 */
[----:B------:R-:W-:Y:S04]  /*2f90*/  STL [R1+0xb8], R25 ;  /* 0x0000b81901007387 */ /* 0x000fe80000100800 */
[----:B------:R-:W2:Y:S04]  /*2fa0*/  LDL R7, [R1+0x108] ;  /* 0x0001080001077983 */ /* 0x000ea80000100800 */
[----:B------:R-:W-:Y:S04]  /*2fb0*/  STL [R1+0xb0], R21 ;  /* 0x0000b01501007387 */ /* 0x000fe80000100800 */
[----:B------:R-:W-:Y:S04]  /*2fc0*/  STL [R1+0xa8], R3 ;  /* 0x0000a80301007387 */ /* 0x000fe80000100800 */
[----:B------:R-:W-:Y:S04]  /*2fd0*/  STL [R1+0xa0], R2 ;  /* 0x0000a00201007387 */ /* 0x000fe80000100800 */
[----:B------:R0:W-:Y:S04]  /*2fe0*/  STL [R1+0xf60], R2 ;  /* 0x000f600201007387 */ /* 0x0001e80000100800 */
[----:B0-----:R-:W2:Y:S04]  /*2ff0*/  LDL R2, [R1+0xfc] ;  /* 0x0000fc0001027983 */ /* 0x001ea80000100800 */
[----:B------:R0:W-:Y:S04]  /*3000*/  STL [R1+0xf64], R3 ;  /* 0x000f640301007387 */ /* 0x0001e80000100800 */
[----:B0-----:R-:W3:Y:S04]  /*3010*/  LDL R3, [R1+0xf8] ;  /* 0x0000f80001037983 */ /* 0x001ee80000100800 */
[----:B--2---:R0:W-:Y:S04]  /*3020*/  STL [R1+0xf68], R2 ;  /* 0x000f680201007387 */ /* 0x0041e80000100800 */
[----:B0-----:R-:W2:Y:S04]  /*3030*/  LDL R2, [R1+0xf4] ;  /* 0x0000f40001027983 */ /* 0x001ea80000100800 */
[----:B---3--:R0:W-:Y:S04]  /*3040*/  STL [R1+0xf6c], R3 ;  /* 0x000f6c0301007387 */ /* 0x0081e80000100800 */
[----:B0-----:R-:W3:Y:S04]  /*3050*/  LDL R3, [R1+0xf0] ;  /* 0x0000f00001037983 */ /* 0x001ee80000100800 */
[----:B--2---:R0:W-:Y:S04]  /*3060*/  STL [R1+0xf70], R2 ;  /* 0x000f700201007387 */ /* 0x0041e80000100800 */
[----:B0-----:R-:W2:Y:S01]  /*3070*/  LDL R2, [R1+0xe4] ;  /* 0x0000e40001027983 */ /* 0x001ea20000100800 */
[----:B------:R-:W-:-:S02]  /*3080*/  IMAD R6, R6, UR7, RZ ;  /* 0x0000000706067c24 */ /* 0x000fc4000f8e02ff */
[----:B------:R-:W-:Y:S01]  /*3090*/  IMAD R5, R5, UR7, RZ ;  /* 0x0000000705057c24 */ /* 0x000fe2000f8e02ff */
[----:B---3--:R-:W-:Y:S01]  /*30a0*/  STL [R1+0xf74], R3 ;  /* 0x000f740301007387 */ /* 0x008fe20000100800 */
[----:B------:R-:W-:-:S03]  /*30b0*/  IMAD R4, R4, UR7, RZ ;  /* 0x0000000704047c24 */ /* 0x000fc6000f8e02ff */
[----:B--2---:R0:W-:Y:S04]  /*30c0*/  STL [R1+0xf78], R2 ;  /* 0x000f780201007387 */ /* 0x0041e80000100800 */
[----:B------:R-:W-:Y:S01]  /*30d0*/  STL [R1+0x98], R6 ;  /* 0x0000980601007387 */ /* 0x000fe20000100800 */
[----:B0-----:R-:W-:-:S03]  /*30e0*/  IMAD.WIDE R2, R19, 0x2, R14 ;  /* 0x0000000213027825 */ /* 0x001fc600078e020e */
[----:B------:R-:W-:Y:S04]  /*30f0*/  STL [R1+0x90], R5 ;  /* 0x0000900501007387 */ /* 0x000fe80000100800 */
[----:B------:R0:W-:Y:S04]  /*3100*/  STL.64 [R1+0x80], R2 ;  /* 0x0000800201007387 */ /* 0x0001e80000100a00 */
[----:B------:R-:W-:Y:S01]  /*3110*/  STL [R1+0x88], R4 ;  /* 0x0000880401007387 */ /* 0x000fe20000100800 */
[----:B0-----:R-:W-:-:S05]  /*3120*/  IMAD.WIDE R2, R13, 0x2, R14 ;  /* 0x000000020d027825 */ /* 0x001fca00078e020e */
[----:B------:R4:W-:Y:S02]  /*3130*/  STL.64 [R1+0x78], R2 ;  /* 0x0000780201007387 */ /* 0x0009e40000100a00 */
[----:B----4-:R-:W-:-:S05]  /*3140*/  IMAD.WIDE R2, R28, 0x2, R14 ;  /* 0x000000021c027825 */ /* 0x010fca00078e020e */
[----:B------:R0:W-:Y:S02]  /*3150*/  STL.64 [R1+0x70], R2 ;  /* 0x0000700201007387 */ /* 0x0001e40000100a00 */
[----:B0-----:R-:W-:-:S05]  /*3160*/  IMAD.WIDE R2, R29, 0x2, R14 ;  /* 0x000000021d027825 */ /* 0x001fca00078e020e */
        /* <DEDUP_REMOVED lines=24> */
[----:B------:R0:W-:Y:S04]  /*32f0*/  STL.64 [R1+0xe8], R2 ;  /* 0x0000e80201007387 */ /* 0x0001e80000100a00 */
[----:B0-----:R-:W2:Y:S02]  /*3300*/  LDL.LU R2, [R1+0xf78] ;  /* 0x000f780001027983 */ /* 0x001ea40000300800 */
[----:B--2---:R-:W-:-:S05]  /*3310*/  IMAD.WIDE R2, R2, 0x2, R14 ;  /* 0x0000000202027825 */ /* 0x004fca00078e020e */
        /* <DEDUP_REMOVED lines=26> */
[----:B0-----:R-:W2:Y:S01]  /*34c0*/  LDL.LU R2, [R1+0xf60] ;  /* 0x000f600001027983 */ /* 0x001ea20000300800 */
[----:B------:R-:W-:-:S04]  /*34d0*/  IMAD.WIDE R6, R6, 0x2, R14 ;  /* 0x0000000206067825 */ /* 0x000fc800078e020e */
[----:B--2---:R-:W-:-:S05]  /*34e0*/  IMAD.WIDE R2, R2, 0x2, R14 ;  /* 0x0000000202027825 */ /* 0x004fca00078e020e */
[----:B------:R0:W-:Y:S04]  /*34f0*/  STL.64 [R1+0x170], R2 ;  /* 0x0001700201007387 */ /* 0x0001e80000100a00 */
[----:B0-----:R-:W2:Y:S04]  /*3500*/  LDL.LU.64 R2, [R1+0xf58] ;  /* 0x000f580001027983 */ /* 0x001ea80000300a00 */
[----:B------:R0:W-:Y:S01]  /*3510*/  STL.64 [R1+0x178], R6 ;  /* 0x0001780601007387 */ /* 0x0001e20000100a00 */
[----:B------:R-:W-:Y:S01]  /*3520*/  IMAD R0, R0, UR7, RZ ;  /* 0x0000000700007c24 */ /* 0x000fe2000f8e02ff */
[----:B------:R-:W1:Y:S01]  /*3530*/  LDCU UR7, c[0x0][0x3a4] ;  /* 0x00007480ff0777ac */ /* 0x000e620008000800 */
[----:B0-----:R-:W-:-:S05]  /*3540*/  IMAD.WIDE R6, R5, 0x2, R14 ;  /* 0x0000000205067825 */ /* 0x001fca00078e020e */
[----:B------:R0:W-:Y:S02]  /*3550*/  STL.64 [R1+0x180], R6 ;  /* 0x0001800601007387 */ /* 0x0001e40000100a00 */
[----:B0-----:R-:W-:-:S04]  /*3560*/  IMAD.WIDE R6, R4, 0x2, R14 ;  /* 0x0000000204067825 */ /* 0x001fc800078e020e */
[----:B------:R-:W-:Y:S01]  /*3570*/  IMAD.WIDE R4, R0, 0x2, R14 ;  /* 0x0000000200047825 */ /* 0x000fe200078e020e */
[----:B------:R0:W-:Y:S04]  /*3580*/  STL.64 [R1+0x188], R6 ;  /* 0x0001880601007387 */ /* 0x0001e80000100a00 */
[----:B------:R3:W-:Y:S01]  /*3590*/  STL.64 [R1+0x190], R4 ;  /* 0x0001900401007387 */ /* 0x0007e20000100a00 */
[----:B--2---:R-:W-:-:S04]  /*35a0*/  IMAD.WIDE R14, R19, 0x2, R2 ;  /* 0x00000002130e7825 */ /* 0x004fc800078e0202 */
[----:B0-----:R-:W-:-:S04]  /*35b0*/  IMAD.WIDE R6, R13, 0x2, R2 ;  /* 0x000000020d067825 */ /* 0x001fc800078e0202 */
[--C-:B---3--:R-:W-:Y:S01]  /*35c0*/  IMAD.WIDE R4, R28, 0x2, R2.reuse ;  /* 0x000000021c047825 */ /* 0x108fe200078e0202 */
[----:B------:R-:W-:Y:S03]  /*35d0*/  STL.64 [R1+0x10], R14 ;  /* 0x0000100e01007387 */ /* 0x000fe60000100a00 */
[--C-:B------:R-:W-:Y:S01]  /*35e0*/  IMAD.WIDE R28, R29, 0x2, R2.reuse ;  /* 0x000000021d1c7825 */ /* 0x100fe200078e0202 */
[----:B------:R0:W-:Y:S04]  /*35f0*/  STL.64 [R1+0x8], R6 ;  /* 0x0000080601007387 */ /* 0x0001e80000100a00 */
[----:B------:R-:W-:Y:S04]  /*3600*/  STL.64 [R1+0xef8], R28 ;  /* 0x000ef81c01007387 */ /* 0x000fe80000100a00 */
[----:B------:R2:W-:Y:S01]  /*3610*/  STL.64 [R1], R4 ;  /* 0x0000000401007387 */ /* 0x0005e20000100a00 */
[----:B------:R-:W-:-:S04]  /*3620*/  IMAD.WIDE R12, R12, 0x2, R2 ;  /* 0x000000020c0c7825 */ /* 0x000fc800078e0202 */
[----:B0-----:R-:W-:-:S04]  /*3630*/  IMAD.WIDE R6, R9, 0x2, R2 ;  /* 0x0000000209067825 */ /* 0x001fc800078e0202 */
[----:B------:R-:W-:-:S04]  /*3640*/  IMAD.WIDE R8, R8, 0x2, R2 ;  /* 0x0000000208087825 */ /* 0x000fc800078e0202 */
[----:B--2---:R-:W-:-:S04]  /*3650*/  IMAD.WIDE R4, R11, 0x2, R2 ;  /* 0x000000020b047825 */ /* 0x004fc800078e0202 */
[--C-:B------:R-:W-:Y:S01]  /*3660*/  IMAD.WIDE R10, R10, 0x2, R2.reuse ;  /* 0x000000020a0a7825 */ /* 0x100fe200078e0202 */
[----:B------:R0:W-:Y:S03]  /*3670*/  STL.64 [R1+0xef0], R4 ;  /* 0x000ef00401007387 */ /* 0x0001e60000100a00 */
[--C-:B------:R-:W-:Y:S01]  /*3680*/  IMAD.WIDE R14, R17, 0x2, R2.reuse ;  /* 0x00000002110e7825 */ /* 0x100fe200078e0202 */
[----:B------:R-:W-:Y:S03]  /*3690*/  STL.64 [R1+0xee8], R6 ;  /* 0x000ee80601007387 */ /* 0x000fe60000100a00 */
[--C-:B------:R-:W-:Y:S01]  /*36a0*/  IMAD.WIDE R16, R16, 0x2, R2.reuse ;  /* 0x0000000210107825 */ /* 0x100fe200078e0202 */
[----:B------:R-:W-:Y:S04]  /*36b0*/  STL.64 [R1+0xf00], R8 ;  /* 0x000f000801007387 */ /* 0x000fe80000100a00 */
[----:B------:R-:W-:Y:S04]  /*36c0*/  STL.64 [R1+0xee0], R10 ;  /* 0x000ee00a01007387 */ /* 0x000fe80000100a00 */
[----:B------:R-:W-:Y:S04]  /*36d0*/  STL.64 [R1+0xf08], R12 ;  /* 0x000f080c01007387 */ /* 0x000fe80000100a00 */
[----:B------:R-:W-:Y:S04]  /*36e0*/  STL.64 [R1+0xf10], R14 ;  /* 0x000f100e01007387 */ /* 0x000fe80000100a00 */
[----:B------:R-:W-:Y:S04]  /*36f0*/  STL.64 [R1+0xf18], R16 ;  /* 0x000f181001007387 */ /* 0x000fe80000100a00 */
[----:B------:R-:W2:Y:S04]  /*3700*/  LDL.LU R28, [R1+0xe4] ;  /* 0x0000e400011c7983 */ /* 0x000ea80000300800 */
[----:B------:R-:W3:Y:S04]  /*3710*/  LDL.LU R29, [R1+0xf0] ;  /* 0x0000f000011d7983 */ /* 0x000ee80000300800 */
[----:B0-----:R-:W4:Y:S04]  /*3720*/  LDL.LU R4, [R1+0xfc] ;  /* 0x0000fc0001047983 */ /* 0x001f280000300800 */
[----:B------:R-:W2:Y:S04]  /*3730*/  LDL.LU R5, [R1+0x108] ;  /* 0x0001080001057983 */ /* 0x000ea80000300800 */
[----:B--2---:R0:W-:Y:S04]  /*3740*/  STL [R1+0xf4c], R5 ;  /* 0x000f4c0501007387 */ /* 0x0041e80000100800 */
[----:B0-----:R-:W2:Y:S04]  /*3750*/  LDL.LU R5, [R1+0xf8] ;  /* 0x0000f80001057983 */ /* 0x001ea80000300800 */
[----:B----4-:R0:W-:Y:S04]  /*3760*/  STL [R1+0xf50], R4 ;  /* 0x000f500401007387 */ /* 0x0101e80000100800 */
[----:B0-----:R-:W4:Y:S04]  /*3770*/  LDL.LU R4, [R1+0xf4] ;  /* 0x0000f40001047983 */ /* 0x001f280000300800 */
[----:B--2---:R-:W-:Y:S04]  /*3780*/  STL [R1+0xf54], R5 ;  /* 0x000f540501007387 */ /* 0x004fe80000100800 */
[----:B------:R-:W2:Y:S04]  /*3790*/  LDL.LU R6, [R1+0xb8] ;  /* 0x0000b80001067983 */ /* 0x000ea80000300800 */
[----:B------:R-:W2:Y:S04]  /*37a0*/  LDL.LU R7, [R1+0xb0] ;  /* 0x0000b00001077983 */ /* 0x000ea80000300800 */
[----:B--2---:R0:W-:Y:S04]  /*37b0*/  STL [R1+0xf40], R7 ;  /* 0x000f400701007387 */ /* 0x0041e80000100800 */
[----:B0-----:R-:W2:Y:S04]  /*37c0*/  LDL.LU R7, [R1+0x110] ;  /* 0x0001100001077983 */ /* 0x001ea80000300800 */
[----:B------:R0:W-:Y:S04]  /*37d0*/  STL [R1+0xf44], R6 ;  /* 0x000f440601007387 */ /* 0x0001e80000100800 */
[----:B0-----:R-:W3:Y:S04]  /*37e0*/  LDL.LU R6, [R1+0x10c] ;  /* 0x00010c0001067983 */ /* 0x001ee80000300800 */
[----:B--2---:R-:W-:Y:S04]  /*37f0*/  STL [R1+0xf48], R7 ;  /* 0x000f480701007387 */ /* 0x004fe80000100800 */
[----:B------:R-:W2:Y:S04]  /*3800*/  LDL.LU.64 R10, [R1+0x80] ;  /* 0x00008000010a7983 */ /* 0x000ea80000300a00 */
[----:B--2---:R0:W-:Y:S04]  /*3810*/  STL.64 [R1+0xf28], R10 ;  /* 0x000f280a01007387 */ /* 0x0041e80000100a00 */
[----:B0-----:R-:W2:Y:S04]  /*3820*/  LDL.LU R10, [R1+0x90] ;  /* 0x00009000010a7983 */ /* 0x001ea80000300800 */
[----:B------:R-:W2:Y:S01]  /*3830*/  LDL.LU R11, [R1+0x88] ;  /* 0x00008800010b7983 */ /* 0x000ea20000300800 */
[----:B------:R-:W-:-:S03]  /*3840*/  IMAD.WIDE R18, R18, 0x2, R2 ;  /* 0x0000000212127825 */ /* 0x000fc600078e0202 */
[----:B--2---:R0:W-:Y:S04]  /*3850*/  STL [R1+0xf30], R11 ;  /* 0x000f300b01007387 */ /* 0x0041e80000100800 */
[----:B0-----:R-:W2:Y:S04]  /*3860*/  LDL.LU R11, [R1+0x98] ;  /* 0x00009800010b7983 */ /* 0x001ea80000300800 */
[----:B------:R0:W-:Y:S04]  /*3870*/  STL [R1+0xf34], R10 ;  /* 0x000f340a01007387 */ /* 0x0001e80000100800 */
[----:B0-----:R-:W2:Y:S01]  /*3880*/  LDL.LU R10, [R1+0xa0] ;  /* 0x0000a000010a7983 */ /* 0x001ea20000300800 */
[----:B------:R-:W-:-:S04]  /*3890*/  IMAD.WIDE R8, R28, 0x2, R2 ;  /* 0x000000021c087825 */ /* 0x000fc800078e0202 */
[----:B---3--:R-:W-:-:S04]  /*38a0*/  IMAD.WIDE R28, R29, 0x2, R2 ;  /* 0x000000021d1c7825 */ /* 0x008fc800078e0202 */
[--C-:B----4-:R-:W-:Y:S01]  /*38b0*/  IMAD.WIDE R4, R4, 0x2, R2.reuse ;  /* 0x0000000204047825 */ /* 0x110fe200078e0202 */
[----:B--2---:R0:W-:Y:S04]  /*38c0*/  STL [R1+0xf38], R11 ;  /* 0x000f380b01007387 */ /* 0x0041e80000100800 */
[----:B0-----:R-:W2:Y:S04]  /*38d0*/  LDL.LU R11, [R1+0xa8] ;  /* 0x0000a800010b7983 */ /* 0x001ea80000300800 */
[----:B------:R-:W-:Y:S04]  /*38e0*/  STL [R1+0xf3c], R10 ;  /* 0x000f3c0a01007387 */ /* 0x000fe80000100800 */
[----:B------:R0:W-:Y:S04]  /*38f0*/  STL.64 [R1+0xf20], R18 ;  /* 0x000f201201007387 */ /* 0x0001e80000100a00 */
[----:B0-----:R-:W3:Y:S04]  /*3900*/  LDL.LU.64 R18, [R1+0x10] ;  /* 0x0000100001127983 */ /* 0x001ee80000300a00 */
[----:B------:R-:W4:Y:S04]  /*3910*/  LDL.LU.64 R16, [R1+0x78] ;  /* 0x0000780001107983 */ /* 0x000f280000300a00 */
[----:B------:R-:W2:Y:S04]  /*3920*/  LDL.LU.64 R14, [R1+0x8] ;  /* 0x00000800010e7983 */ /* 0x000ea80000300a00 */
[----:B------:R-:W2:Y:S04]  /*3930*/  LDL.LU.64 R12, [R1+0x70] ;  /* 0x00007000010c7983 */ /* 0x000ea80000300a00 */
[----:B------:R0:W-:Y:S04]  /*3940*/  STL.64 [R1+0xc0], R8 ;  /* 0x0000c00801007387 */ /* 0x0001e80000100a00 */
[----:B0-----:R-:W2:Y:S04]  /*3950*/  LDL.LU.64 R8, [R1] ;  /* 0x0000000001087983 */ /* 0x001ea80000300a00 */
[----:B------:R0:W-:Y:S04]  /*3960*/  STL.64 [R1+0xc8], R28 ;  /* 0x0000c81c01007387 */ /* 0x0001e80000100a00 */
[----:B0-----:R-:W2:Y:S04]  /*3970*/  LDL.LU.64 R28, [R1+0x68] ;  /* 0x00006800011c7983 */ /* 0x001ea80000300a00 */
[----:B------:R0:W-:Y:S04]  /*3980*/  STL.64 [R1+0xd8], R4 ;  /* 0x0000d80401007387 */ /* 0x0001e80000100a00 */
[----:B0-----:R-:W2:Y:S02]  /*3990*/  LDL.LU R5, [R1+0xf54] ;  /* 0x000f540001057983 */ /* 0x001ea40000300800 */
[----:B--2---:R-:W-:-:S05]  /*39a0*/  IMAD.WIDE R4, R5, 0x2, R2 ;  /* 0x0000000205047825 */ /* 0x004fca00078e0202 */
        /* <DEDUP_REMOVED lines=34> */
[----:B0-----:R-:W2:Y:S01]  /*3bd0*/  LDL.LU.64 R10, [R1+0xf28] ;  /* 0x000f2800010a7983 */ /* 0x001ea20000300a00 */
[----:B------:R-:W-:-:S04]  /*3be0*/  IMAD.WIDE R20, R20, 0x2, R2 ;  /* 0x0000000214147825 */ /* 0x000fc800078e0202 */
[----:B------:R-:W-:-:S04]  /*3bf0*/  IMAD.WIDE R22, R22, 0x2, R2 ;  /* 0x0000000216167825 */ /* 0x000fc800078e0202 */
[----:B------:R-:W-:-:S04]  /*3c00*/  IMAD.WIDE R24, R24, 0x2, R2 ;  /* 0x0000000218187825 */ /* 0x000fc800078e0202 */
[----:B------:R-:W-:-:S04]  /*3c10*/  IMAD.WIDE R26, R26, 0x2, R2 ;  /* 0x000000021a1a7825 */ /* 0x000fc800078e0202 */
[----:B------:R-:W-:-:S05]  /*3c20*/  IMAD.WIDE R2, R0, 0x2, R2 ;  /* 0x0000000200027825 */ /* 0x000fca00078e0202 */
[----:B------:R0:W-:Y:S04]  /*3c30*/  STL.64 [R1+0x158], R2 ;  /* 0x0001580201007387 */ /* 0x0001e80000100a00 */
[----:B0-----:R-:W4:Y:S01]  /*3c40*/  LDL R3, [R1+0x1d4] ;  /* 0x0001d40001037983 */ /* 0x001f220000100800 */
[----:B--2---:R-:W-:-:S03]  /*3c50*/  IMAD.MOV.U32 R0, RZ, RZ, R11 ;  /* 0x000000ffff007224 */ /* 0x004fc600078e000b */
[----:B------:R0:W-:Y:S04]  /*3c60*/  STL [R1+0xeb0], R10 ;  /* 0x000eb00a01007387 */ /* 0x0001e80000100800 */
[----:B---3--:R-:W-:Y:S04]  /*3c70*/  STL [R1+0xeac], R18 ;  /* 0x000eac1201007387 */ /* 0x008fe80000100800 */
[----:B------:R2:W-:Y:S04]  /*3c80*/  STL [R1+0xea8], R0 ;  /* 0x000ea80001007387 */ /* 0x0005e80000100800 */
[----:B0-----:R-:W3:Y:S01]  /*3c90*/  LDL.LU.64 R10, [R1+0x48] ;  /* 0x00004800010a7983 */ /* 0x001ee20000300a00 */
[----:B--2---:R-:W-:-:S03]  /*3ca0*/  IMAD.MOV.U32 R0, RZ, RZ, R19 ;  /* 0x000000ffff007224 */ /* 0x004fc600078e0013 */
[----:B------:R-:W2:Y:S04]  /*3cb0*/  LDL.LU.64 R18, [R1+0xf20] ;  /* 0x000f200001127983 */ /* 0x000ea80000300a00 */
[----:B----4-:R-:W-:Y:S04]  /*3cc0*/  STL [R1+0xea4], R16 ;  /* 0x000ea41001007387 */ /* 0x010fe80000100800 */
[----:B------:R0:W-:Y:S02]  /*3cd0*/  STL [R1+0xea0], R0 ;  /* 0x000ea00001007387 */ /* 0x0001e40000100800 */
[----:B0-----:R-:W-:-:S02]  /*3ce0*/  IMAD.MOV.U32 R0, RZ, RZ, R17 ;  /* 0x000000ffff007224 */ /* 0x001fc400078e0011 */
[----:B------:R-:W4:Y:S04]  /*3cf0*/  LDL.LU.64 R16, [R1+0xf18] ;  /* 0x000f180001107983 */ /* 0x000f280000300a00 */
[----:B------:R-:W-:Y:S04]  /*3d00*/  STL [R1+0xe9c], R14 ;  /* 0x000e9c0e01007387 */ /* 0x000fe80000100800 */
[----:B------:R0:W-:Y:S02]  /*3d10*/  STL [R1+0xe98], R0 ;  /* 0x000e980001007387 */ /* 0x0001e40000100800 */
[----:B0-----:R-:W-:-:S02]  /*3d20*/  IMAD.MOV.U32 R0, RZ, RZ, R15 ;  /* 0x000000ffff007224 */ /* 0x001fc400078e000f */
[----:B------:R-:W2:Y:S04]  /*3d30*/  LDL.LU.64 R14, [R1+0xf10] ;  /* 0x000f1000010e7983 */ /* 0x000ea80000300a00 */
        /* <DEDUP_REMOVED lines=12> */
[----:B--2---:R-:W-:Y:S04]  /*3e00*/  STL [R1+0xe7c], R28 ;  /* 0x000e7c1c01007387 */ /* 0x004fe80000100800 */
[----:B------:R0:W-:Y:S04]  /*3e10*/  STL [R1+0xe78], R0 ;  /* 0x000e780001007387 */ /* 0x0001e80000100800 */
[----:B------:R2:W-:Y:S01]  /*3e20*/  STL [R1+0xe70], R29 ;  /* 0x000e701d01007387 */ /* 0x0005e20000100800 */
[----:B0-----:R-:W-:-:S03]  /*3e30*/  IMAD.MOV.U32 R0, RZ, RZ, R5 ;  /* 0x000000ffff007224 */ /* 0x001fc600078e0005 */
[----:B--2---:R-:W2:Y:S04]  /*3e40*/  LDL.LU.64 R28, [R1+0x38] ;  /* 0x00003800011c7983 */ /* 0x004ea80000300a00 */
[----:B------:R0:W-:Y:S04]  /*3e50*/  STL [R1+0xe74], R4 ;  /* 0x000e740401007387 */ /* 0x0001e80000100800 */
[----:B0-----:R-:W2:Y:S04]  /*3e60*/  LDL.LU.64 R4, [R1+0xef0] ;  /* 0x000ef00001047983 */ /* 0x001ea80000300a00 */
        /* <DEDUP_REMOVED lines=8> */
[----:B------:R-:W-:Y:S04]  /*3ef0*/  STL [R1+0xe58], R0 ;  /* 0x000e580001007387 */ /* 0x000fe80000100800 */
[----:B------:R0:W-:Y:S04]  /*3f00*/  STL [R1+0xe50], R7 ;  /* 0x000e500701007387 */ /* 0x0001e80000100800 */
[----:B0-----:R-:W2:Y:S02]  /*3f10*/  LDL.LU.64 R6, [R1+0x50] ;  /* 0x0000500001067983 */ /* 0x001ea40000300a00 */
[----:B--2---:R-:W-:-:S02]  /*3f20*/  IMAD.MOV.U32 R0, RZ, RZ, R7 ;  /* 0x000000ffff007224 */ /* 0x004fc400078e0007 */
[----:B------:R-:W-:Y:S04]  /*3f30*/  STL [R1+0xe54], R6 ;  /* 0x000e540601007387 */ /* 0x000fe80000100800 */
[----:B------:R3:W-:Y:S04]  /*3f40*/  STL [R1+0xe48], R0 ;  /* 0x000e480001007387 */ /* 0x0007e80000100800 */
[----:B------:R-:W-:Y:S04]  /*3f50*/  STL [R1+0xe4c], R8 ;  /* 0x000e4c0801007387 */ /* 0x000fe80000100800 */
[----:B------:R0:W-:Y:S01]  /*3f60*/  STL [R1+0xe40], R9 ;  /* 0x000e400901007387 */ /* 0x0001e20000100800 */
[----:B---3--:R-:W-:-:S03]  /*3f70*/  IMAD.MOV.U32 R0, RZ, RZ, R11 ;  /* 0x000000ffff007224 */ /* 0x008fc600078e000b */
[----:B0-----:R-:W2:Y:S04]  /*3f80*/  LDL.LU.64 R8, [R1+0x20] ;  /* 0x0000200001087983 */ /* 0x001ea80000300a00 */
[----:B------:R-:W3:Y:S04]  /*3f90*/  LDL.LU.64 R6, [R1+0x18] ;  /* 0x0000180001067983 */ /* 0x000ee80000300a00 */
        /* <DEDUP_REMOVED lines=8> */
[----:B------:R-:W-:Y:S04]  /*4020*/  STL [R1+0xe2c], R12 ;  /* 0x000e2c0c01007387 */ /* 0x000fe80000100800 */
[----:B------:R-:W-:Y:S04]  /*4030*/  STL [R1+0xe28], R0 ;  /* 0x000e280001007387 */ /* 0x000fe80000100800 */
[----:B0-----:R-:W2:Y:S04]  /*4040*/  LDL.LU.64 R4, [R1+0xd0] ;  /* 0x0000d00001047983 */ /* 0x001ea80000300a00 */
[----:B------:R0:W-:Y:S04]  /*4050*/  STL [R1+0xe20], R13 ;  /* 0x000e200d01007387 */ /* 0x0001e80000100800 */
[----:B0-----:R-:W2:Y:S01]  /*4060*/  LDL.LU.64 R12, [R1+0x30] ;  /* 0x00003000010c7983 */ /* 0x001ea20000300a00 */
[----:B------:R-:W-:-:S03]  /*4070*/  IMAD.MOV.U32 R0, RZ, RZ, R29 ;  /* 0x000000ffff007224 */ /* 0x000fc600078e001d */
[----:B------:R0:W-:Y:S04]  /*4080*/  STL [R1+0xe24], R28 ;  /* 0x000e241c01007387 */ /* 0x0001e80000100800 */
[----:B------:R-:W-:Y:S04]  /*4090*/  STL [R1+0xe1c], R14 ;  /* 0x000e1c0e01007387 */ /* 0x000fe80000100800 */
[----:B------:R2:W-:Y:S04]  /*40a0*/  STL [R1+0xe18], R0 ;  /* 0x000e180001007387 */ /* 0x0005e80000100800 */
[----:B------:R-:W-:Y:S04]  /*40b0*/  STL [R1+0xe10], R15 ;  /* 0x000e100f01007387 */ /* 0x000fe80000100800 */
[----:B0-----:R-:W3:Y:S01]  /*40c0*/  LDL.LU.64 R28, [R1+0xe8] ;  /* 0x0000e800011c7983 */ /* 0x001ee20000300a00 */
[----:B------:R-:W-:-:S02]  /*40d0*/  IMAD.MOV.U32 R2, RZ, RZ, R9 ;  /* 0x000000ffff027224 */ /* 0x000fc400078e0009 */
[----:B--2---:R-:W-:Y:S01]  /*40e0*/  IMAD.MOV.U32 R0, RZ, RZ, R13 ;  /* 0x000000ffff007224 */ /* 0x004fe200078e000d */
[----:B------:R-:W-:Y:S04]  /*40f0*/  STL [R1+0xe14], R12 ;  /* 0x000e140c01007387 */ /* 0x000fe80000100800 */
[----:B----4-:R-:W-:Y:S04]  /*4100*/  STL [R1+0xe0c], R16 ;  /* 0x000e0c1001007387 */ /* 0x010fe80000100800 */
[----:B------:R0:W-:Y:S04]  /*4110*/  STL [R1+0xe08], R0 ;  /* 0x000e080001007387 */ /* 0x0001e80000100800 */
[----:B------:R2:W-:Y:S01]  /*4120*/  STL [R1+0xe00], R17 ;  /* 0x000e001101007387 */ /* 0x0005e20000100800 */
[----:B0-----:R-:W-:-:S03]  /*4130*/  IMAD.MOV.U32 R0, RZ, RZ, R11 ;  /* 0x000000ffff007224 */ /* 0x001fc600078e000b */
[----:B------:R-:W-:Y:S04]  /*4140*/  STL [R1+0xe04], R10 ;  /* 0x000e040a01007387 */ /* 0x000fe80000100800 */
[----:B------:R-:W-:Y:S04]  /*4150*/  STL [R1+0xdfc], R18 ;  /* 0x000dfc1201007387 */ /* 0x000fe80000100800 */
[----:B------:R-:W-:Y:S04]  /*4160*/  STL [R1+0xdf8], R0 ;  /* 0x000df80001007387 */ /* 0x000fe80000100800 */
[----:B--2---:R-:W2:Y:S04]  /*4170*/  LDL.LU.64 R16, [R1+0xc0] ;  /* 0x0000c00001107983 */ /* 0x004ea80000300a00 */
[----:B------:R0:W-:Y:S04]  /*4180*/  STL [R1+0xdf0], R19 ;  /* 0x000df01301007387 */ /* 0x0001e80000100800 */
[----:B0-----:R-:W4:Y:S04]  /*4190*/  LDL.LU.64 R18, [R1+0x100] ;  /* 0x0001000001127983 */ /* 0x001f280000300a00 */
[----:B------:R-:W-:Y:S04]  /*41a0*/  STL [R1+0xdf4], R8 ;  /* 0x000df40801007387 */ /* 0x000fe80000100800 */
[----:B------:R-:W2:Y:S04]  /*41b0*/  LDL.LU.64 R14, [R1+0x118] ;  /* 0x00011800010e7983 */ /* 0x000ea80000300a00 */
[----:B------:R0:W-:Y:S04]  /*41c0*/  STL [R1+0xde8], R2 ;  /* 0x000de80201007387 */ /* 0x0001e80000100800 */
[----:B------:R-:W-:Y:S04]  /*41d0*/  STL [R1+0xdec], R20 ;  /* 0x000dec1401007387 */ /* 0x000fe80000100800 */
[----:B------:R-:W-:Y:S01]  /*41e0*/  STL [R1+0xde0], R21 ;  /* 0x000de01501007387 */ /* 0x000fe20000100800 */
[----:B------:R-:W-:-:S03]  /*41f0*/  IMAD.MOV.U32 R0, RZ, RZ, R3 ;  /* 0x000000ffff007224 */ /* 0x000fc600078e0003 */
[----:B---3--:R3:W-:Y:S04]  /*4200*/  STL [R1+0xde4], R6 ;  /* 0x000de40601007387 */ /* 0x0087e80000100800 */
[----:B0-----:R-:W2:Y:S04]  /*4210*/  LDL.LU.64 R2, [R1+0x120] ;  /* 0x0001200001027983 */ /* 0x001ea80000300a00 */
[----:B------:R-:W-:Y:S01]  /*4220*/  STL [R1+0xddc], R22 ;  /* 0x000ddc1601007387 */ /* 0x000fe20000100800 */
[----:B---3--:R-:W-:-:S05]  /*4230*/  IMAD.MOV.U32 R6, RZ, RZ, R7 ;  /* 0x000000ffff067224 */ /* 0x008fca00078e0007 */
[----:B------:R-:W-:Y:S04]  /*4240*/  STL [R1+0xdd8], R6 ;  /* 0x000dd80601007387 */ /* 0x000fe80000100800 */
[----:B------:R-:W3:Y:S04]  /*4250*/  LDL.LU.64 R12, [R1+0xd8] ;  /* 0x0000d800010c7983 */ /* 0x000ee80000300a00 */
[----:B------:R0:W-:Y:S04]  /*4260*/  STL [R1+0xdc8], R23 ;  /* 0x000dc81701007387 */ /* 0x0001e80000100800 */
[----:B0-----:R-:W3:Y:S04]  /*4270*/  LDL.LU.64 R22, [R1+0xc8] ;  /* 0x0000c80001167983 */ /* 0x001ee80000300a00 */
[----:B------:R-:W3:Y:S04]  /*4280*/  LDL.LU.64 R20, [R1+0x128] ;  /* 0x0001280001147983 */ /* 0x000ee80000300a00 */
[----:B------:R0:W-:Y:S04]  /*4290*/  STL [R1+0xdd0], R4 ;  /* 0x000dd00401007387 */ /* 0x0001e80000100800 */
[----:B------:R-:W3:Y:S01]  /*42a0*/  LDL.LU.64 R10, [R1+0xe0] ;  /* 0x0000e000010a7983 */ /* 0x000ee20000300a00 */
[----:B0-----:R-:W-:-:S05]  /*42b0*/  IMAD.MOV.U32 R4, RZ, RZ, R5 ;  /* 0x000000ffff047224 */ /* 0x001fca00078e0005 */
[----:B------:R0:W-:Y:S04]  /*42c0*/  STL [R1+0xdcc], R4 ;  /* 0x000dcc0401007387 */ /* 0x0001e80000100800 */
[----:B------:R-:W-:Y:S04]  /*42d0*/  STL [R1+0xdd4], R24 ;  /* 0x000dd41801007387 */ /* 0x000fe80000100800 */
[----:B------:R-:W3:Y:S01]  /*42e0*/  LDL.LU.64 R8, [R1+0x130] ;  /* 0x0001300001087983 */ /* 0x000ee20000300a00 */
[----:B------:R-:W-:-:S03]  /*42f0*/  IMAD.MOV.U32 R6, RZ, RZ, R29 ;  /* 0x000000ffff067224 */ /* 0x000fc600078e001d */
[----:B------:R-:W-:Y:S04]  /*4300*/  STL [R1+0xdb8], R25 ;  /* 0x000db81901007387 */ /* 0x000fe80000100800 */
[----:B------:R-:W-:Y:S04]  /*4310*/  STL [R1+0xdc0], R28 ;  /* 0x000dc01c01007387 */ /* 0x000fe80000100800 */
[----:B0-----:R-:W3:Y:S04]  /*4320*/  LDL.LU.64 R4, [R1+0xf0] ;  /* 0x0000f00001047983 */ /* 0x001ee80000300a00 */
[----:B------:R-:W-:Y:S04]  /*4330*/  STL [R1+0xdc4], R26 ;  /* 0x000dc41a01007387 */ /* 0x000fe80000100800 */
[----:B------:R0:W-:Y:S04]  /*4340*/  STL [R1+0xdbc], R6 ;  /* 0x000dbc0601007387 */ /* 0x0001e80000100800 */
[----:B0-----:R-:W3:Y:S04]  /*4350*/  LDL.LU.64 R6, [R1+0x138] ;  /* 0x0001380001067983 */ /* 0x001ee80000300a00 */
[----:B------:R-:W-:Y:S04]  /*4360*/  STL [R1+0x4c4], R27 ;  /* 0x0004c41b01007387 */ /* 0x000fe80000100800 */
[----:B------:R-:W3:Y:S04]  /*4370*/  LDL.LU.64 R28, [R1+0xf8] ;  /* 0x0000f800011c7983 */ /* 0x000ee80000300a00 */
[----:B----4-:R0:W-:Y:S04]  /*4380*/  STL [R1+0x4cc], R18 ;  /* 0x0004cc1201007387 */ /* 0x0101e80000100800 */
[----:B--2---:R-:W-:Y:S01]  /*4390*/  STL [R1+0x4d4], R16 ;  /* 0x0004d41001007387 */ /* 0x004fe20000100800 */
[----:B0-----:R-:W-:-:S05]  /*43a0*/  IMAD.MOV.U32 R18, RZ, RZ, R19 ;  /* 0x000000ffff127224 */ /* 0x001fca00078e0013 */
[----:B------:R0:W-:Y:S04]  /*43b0*/  STL [R1+0x4c8], R18 ;  /* 0x0004c81201007387 */ /* 0x0001e80000100800 */
[----:B0-----:R-:W2:Y:S01]  /*43c0*/  LDL.LU.64 R18, [R1+0x140] ;  /* 0x0001400001127983 */ /* 0x001ea20000300a00 */
[----:B------:R-:W-:-:S03]  /*43d0*/  IMAD.MOV.U32 R24, RZ, RZ, R17 ;  /* 0x000000ffff187224 */ /* 0x000fc600078e0011 */
[----:B------:R-:W4:Y:S04]  /*43e0*/  LDL.LU.64 R16, [R1+0x108] ;  /* 0x0001080001107983 */ /* 0x000f280000300a00 */
[----:B------:R-:W-:Y:S04]  /*43f0*/  STL [R1+0x4d0], R24 ;  /* 0x0004d01801007387 */ /* 0x000fe80000100800 */
[----:B------:R0:W-:Y:S02]  /*4400*/  STL [R1+0x4dc], R14 ;  /* 0x0004dc0e01007387 */ /* 0x0001e40000100800 */
[----:B0-----:R-:W-:-:S02]  /*4410*/  IMAD.MOV.U32 R14, RZ, RZ, R15 ;  /* 0x000000ffff0e7224 */ /* 0x001fc400078e000f */
[----:B---3--:R0:W-:Y:S04]  /*4420*/  STL [R1+0xcd0], R22 ;  /* 0x000cd01601007387 */ /* 0x0081e80000100800 */
[----:B------:R3:W-:Y:S01]  /*4430*/  STL [R1+0x4d8], R14 ;  /* 0x0004d80e01007387 */ /* 0x0007e20000100800 */
[----:B0-----:R-:W-:-:S03]  /*4440*/  IMAD.MOV.U32 R22, RZ, RZ, R23 ;  /* 0x000000ffff167224 */ /* 0x001fc600078e0017 */
[----:B---3--:R-:W3:Y:S04]  /*4450*/  LDL.LU.64 R14, [R1+0x148] ;  /* 0x00014800010e7983 */ /* 0x008ee80000300a00 */
[----:B------:R-:W-:Y:S04]  /*4460*/  STL [R1+0xcd8], R2 ;  /* 0x000cd80201007387 */ /* 0x000fe80000100800 */
[----:B------:R0:W-:Y:S02]  /*4470*/  STL [R1+0xccc], R22 ;  /* 0x000ccc1601007387 */ /* 0x0001e40000100800 */
[----:B0-----:R-:W-:-:S02]  /*4480*/  IMAD.MOV.U32 R22, RZ, RZ, R3 ;  /* 0x000000ffff167224 */ /* 0x001fc400078e0003 */
[----:B------:R-:W3:Y:S04]  /*4490*/  LDL.LU.64 R2, [R1+0x110] ;  /* 0x0001100001027983 */ /* 0x000ee80000300a00 */
[----:B------:R-:W-:Y:S04]  /*44a0*/  STL [R1+0xcd4], R22 ;  /* 0x000cd41601007387 */ /* 0x000fe80000100800 */
[----:B------:R0:W-:Y:S04]  /*44b0*/  STL [R1+0xce0], R12 ;  /* 0x000ce00c01007387 */ /* 0x0001e80000100800 */
[----:B------:R1:W-:Y:S01]  /*44c0*/  STL [R1+0xce8], R20 ;  /* 0x000ce81401007387 */ /* 0x0003e20000100800 */
[----:B0-----:R-:W-:-:S02]  /*44d0*/  IMAD.MOV.U32 R12, RZ, RZ, R13 ;  /* 0x000000ffff0c7224 */ /* 0x001fc400078e000d */
[----:B-1----:R-:W-:-:S03]  /*44e0*/  IMAD.MOV.U32 R20, RZ, RZ, R21 ;  /* 0x000000ffff147224 */ /* 0x002fc600078e0015 */
[----:B------:R0:W-:Y:S04]  /*44f0*/  STL [R1+0xcdc], R12 ;  /* 0x000cdc0c01007387 */ /* 0x0001e80000100800 */
[----:B0-----:R-:W3:Y:S04]  /*4500*/  LDL.LU.64 R12, [R1+0x150] ;  /* 0x00015000010c7983 */ /* 0x001ee80000300a00 */
[----:B------:R0:W-:Y:S04]  /*4510*/  STL [R1+0xcf0], R10 ;  /* 0x000cf00a01007387 */ /* 0x0001e80000100800 */
[----:B------:R-:W-:Y:S04]  /*4520*/  STL [R1+0xce4], R20 ;  /* 0x000ce41401007387 */ /* 0x000fe80000100800 */
[----:B------:R1:W-:Y:S01]  /*4530*/  STL [R1+0xcf8], R8 ;  /* 0x000cf80801007387 */ /* 0x0003e20000100800 */
[----:B0-----:R-:W-:-:S05]  /*4540*/  IMAD.MOV.U32 R10, RZ, RZ, R11 ;  /* 0x000000ffff0a7224 */ /* 0x001fca00078e000b */
[----:B------:R0:W-:Y:S01]  /*4550*/  STL [R1+0xcec], R10 ;  /* 0x000cec0a01007387 */ /* 0x0001e20000100800 */
[----:B-1----:R-:W-:-:S03]  /*4560*/  IMAD.MOV.U32 R8, RZ, RZ, R9 ;  /* 0x000000ffff087224 */ /* 0x002fc600078e0009 */
[----:B0-----:R-:W3:Y:S04]  /*4570*/  LDL.LU.64 R10, [R1+0xb8] ;  /* 0x0000b800010a7983 */ /* 0x001ee80000300a00 */
[----:B------:R0:W-:Y:S04]  /*4580*/  STL [R1+0xcf4], R8 ;  /* 0x000cf40801007387 */ /* 0x0001e80000100800 */
[----:B------:R1:W-:Y:S01]  /*4590*/  STL [R1+0xd00], R4 ;  /* 0x000d000401007387 */ /* 0x0003e20000100800 */
[----:B0-----:R-:W-:-:S03]  /*45a0*/  IMAD.MOV.U32 R8, RZ, RZ, R5 ;  /* 0x000000ffff087224 */ /* 0x001fc600078e0005 */
[----:B-1----:R-:W3:Y:S04]  /*45b0*/  LDL.LU.64 R4, [R1+0x160] ;  /* 0x0001600001047983 */ /* 0x002ee80000300a00 */
[----:B------:R-:W-:Y:S04]  /*45c0*/  STL [R1+0xcfc], R8 ;  /* 0x000cfc0801007387 */ /* 0x000fe80000100800 */
[----:B------:R0:W-:Y:S01]  /*45d0*/  STL [R1+0xd08], R6 ;  /* 0x000d080601007387 */ /* 0x0001e20000100800 */
[----:B------:R-:W-:-:S03]  /*45e0*/  IMAD.MOV.U32 R20, RZ, RZ, R29 ;  /* 0x000000ffff147224 */ /* 0x000fc600078e001d */
[----:B------:R-:W-:Y:S01]  /*45f0*/  STL [R1+0xd10], R28 ;  /* 0x000d101c01007387 */ /* 0x000fe20000100800 */
[----:B0-----:R-:W-:-:S05]  /*4600*/  IMAD.MOV.U32 R6, RZ, RZ, R7 ;  /* 0x000000ffff067224 */ /* 0x001fca00078e0007 */
[----:B------:R0:W-:Y:S04]  /*4610*/  STL [R1+0xd04], R6 ;  /* 0x000d040601007387 */ /* 0x0001e80000100800 */
[----:B------:R-:W3:Y:S04]  /*4620*/  LDL.LU.64 R8, [R1+0xb0] ;  /* 0x0000b00001087983 */ /* 0x000ee80000300a00 */
[----:B0-----:R-:W3:Y:S04]  /*4630*/  LDL.LU.64 R6, [R1+0x168] ;  /* 0x0001680001067983 */ /* 0x001ee80000300a00 */
[----:B------:R-:W-:Y:S04]  /*4640*/  STL [R1+0xd0c], R20 ;  /* 0x000d0c1401007387 */ /* 0x000fe80000100800 */
[----:B--2---:R0:W-:Y:S04]  /*4650*/  STL [R1+0xd18], R18 ;  /* 0x000d181201007387 */ /* 0x0041e80000100800 */
[----:B------:R-:W2:Y:S04]  /*4660*/  LDL.LU.64 R28, [R1+0xa8] ;  /* 0x0000a800011c7983 */ /* 0x000ea80000300a00 */
[----:B----4-:R1:W-:Y:S01]  /*4670*/  STL [R1+0xd20], R16 ;  /* 0x000d201001007387 */ /* 0x0103e20000100800 */
[----:B0-----:R-:W-:-:S05]  /*4680*/  IMAD.MOV.U32 R18, RZ, RZ, R19 ;  /* 0x000000ffff127224 */ /* 0x001fca00078e0013 */
[----:B------:R-:W-:Y:S01]  /*4690*/  STL [R1+0xd14], R18 ;  /* 0x000d141201007387 */ /* 0x000fe20000100800 */
[----:B-1----:R-:W-:-:S03]  /*46a0*/  IMAD.MOV.U32 R16, RZ, RZ, R17 ;  /* 0x000000ffff107224 */ /* 0x002fc600078e0011 */
[----:B------:R-:W4:Y:S04]  /*46b0*/  LDL.LU.64 R24, [R1+0x170] ;  /* 0x0001700001187983 */ /* 0x000f280000300a00 */
[----:B------:R-:W-:Y:S04]  /*46c0*/  STL [R1+0xd1c], R16 ;  /* 0x000d1c1001007387 */ /* 0x000fe80000100800 */
[----:B---3--:R0:W-:Y:S04]  /*46d0*/  STL [R1+0xd28], R14 ;  /* 0x000d280e01007387 */ /* 0x0081e80000100800 */
[----:B------:R-:W3:Y:S04]  /*46e0*/  LDL.LU.64 R22, [R1+0xa0] ;  /* 0x0000a00001167983 */ /* 0x000ee80000300a00 */
[----:B------:R-:W3:Y:S01]  /*46f0*/  LDL.LU.64 R20, [R1+0x178] ;  /* 0x0001780001147983 */ /* 0x000ee20000300a00 */
[----:B0-----:R-:W-:-:S05]  /*4700*/  IMAD.MOV.U32 R14, RZ, RZ, R15 ;  /* 0x000000ffff0e7224 */ /* 0x001fca00078e000f */
[----:B------:R-:W-:Y:S04]  /*4710*/  STL [R1+0xd24], R14 ;  /* 0x000d240e01007387 */ /* 0x000fe80000100800 */
[----:B------:R0:W-:Y:S04]  /*4720*/  STL [R1+0xd30], R2 ;  /* 0x000d300201007387 */ /* 0x0001e80000100800 */
[----:B------:R-:W3:Y:S04]  /*4730*/  LDL.LU.64 R18, [R1+0x98] ;  /* 0x0000980001127983 */ /* 0x000ee80000300a00 */
[----:B------:R-:W3:Y:S01]  /*4740*/  LDL.LU.64 R16, [R1+0x180] ;  /* 0x0001800001107983 */ /* 0x000ee20000300a00 */
[----:B0-----:R-:W-:-:S05]  /*4750*/  IMAD.MOV.U32 R2, RZ, RZ, R3 ;  /* 0x000000ffff027224 */ /* 0x001fca00078e0003 */
[----:B------:R0:W-:Y:S04]  /*4760*/  STL [R1+0xd2c], R2 ;  /* 0x000d2c0201007387 */ /* 0x0001e80000100800 */
[----:B------:R1:W-:Y:S01]  /*4770*/  STL [R1+0xd38], R12 ;  /* 0x000d380c01007387 */ /* 0x0003e20000100800 */
[----:B------:R-:W-:-:S03]  /*4780*/  IMAD.MOV.U32 R26, RZ, RZ, R13 ;  /* 0x000000ffff1a7224 */ /* 0x000fc600078e000d */
[----:B0-----:R-:W3:Y:S04]  /*4790*/  LDL.LU R2, [R1+0x198] ;  /* 0x0001980001027983 */ /* 0x001ee80000300800 */
[----:B------:R-:W3:Y:S04]  /*47a0*/  LDL.LU.64 R14, [R1+0x90] ;  /* 0x00009000010e7983 */ /* 0x000ee80000300a00 */
[----:B------:R-:W3:Y:S04]  /*47b0*/  LDL.LU R3, [R1+0x19c] ;  /* 0x00019c0001037983 */ /* 0x000ee80000300800 */
[----:B-1----:R-:W3:Y:S04]  /*47c0*/  LDL.LU.64 R12, [R1+0x188] ;  /* 0x00018800010c7983 */ /* 0x002ee80000300a00 */
[----:B------:R0:W-:Y:S02]  /*47d0*/  STL [R1+0xd34], R26 ;  /* 0x000d341a01007387 */ /* 0x0001e40000100800 */
[----:B0-----:R-:W-:-:S02]  /*47e0*/  IMAD.MOV.U32 R26, RZ, RZ, R11 ;  /* 0x000000ffff1a7224 */ /* 0x001fc400078e000b */
[----:B------:R0:W-:Y:S04]  /*47f0*/  STL [R1+0xd40], R10 ;  /* 0x000d400a01007387 */ /* 0x0001e80000100800 */
[----:B0-----:R-:W3:Y:S04]  /*4800*/  LDL.LU.64 R10, [R1+0x88] ;  /* 0x00008800010a7983 */ /* 0x001ee80000300a00 */
[----:B------:R0:W-:Y:S04]  /*4810*/  STL [R1+0xd3c], R26 ;  /* 0x000d3c1a01007387 */ /* 0x0001e80000100800 */
[----:B------:R1:W-:Y:S01]  /*4820*/  STL [R1+0xd48], R4 ;  /* 0x000d480401007387 */ /* 0x0003e20000100800 */
[----:B0-----:R-:W-:-:S03]  /*4830*/  IMAD.MOV.U32 R26, RZ, RZ, R5 ;  /* 0x000000ffff1a7224 */ /* 0x001fc600078e0005 */
[----:B-1----:R-:W3:Y:S04]  /*4840*/  LDL.LU.64 R4, [R1+0x190] ;  /* 0x0001900001047983 */ /* 0x002ee80000300a00 */
[----:B------:R-:W-:Y:S04]  /*4850*/  STL [R1+0xd44], R26 ;  /* 0x000d441a01007387 */ /* 0x000fe80000100800 */
[----:B------:R0:W-:Y:S04]  /*4860*/  STL [R1+0xd50], R8 ;  /* 0x000d500801007387 */ /* 0x0001e80000100800 */
[----:B------:R1:W-:Y:S01]  /*4870*/  STL [R1+0xd58], R6 ;  /* 0x000d580601007387 */ /* 0x0003e20000100800 */
[----:B0-----:R-:W-:-:S02]  /*4880*/  IMAD.MOV.U32 R8, RZ, RZ, R9 ;  /* 0x000000ffff087224 */ /* 0x001fc400078e0009 */
[----:B-1----:R-:W-:-:S03]  /*4890*/  IMAD.MOV.U32 R6, RZ, RZ, R7 ;  /* 0x000000ffff067224 */ /* 0x002fc600078e0007 */
[----:B------:R0:W-:Y:S02]  /*48a0*/  STL [R1+0xd4c], R8 ;  /* 0x000d4c0801007387 */ /* 0x0001e40000100800 */
[----:B0-----:R-:W0:Y:S02]  /*48b0*/  LDC R8, c[0x0][0x3a8] ;  /* 0x0000ea00ff087b82 */ /* 0x001e240000000800 */
[----:B--2---:R-:W-:Y:S04]  /*48c0*/  STL [R1+0xd60], R28 ;  /* 0x000d601c01007387 */ /* 0x004fe80000100800 */
[----:B------:R1:W-:Y:S04]  /*48d0*/  STL [R1+0xd54], R6 ;  /* 0x000d540601007387 */ /* 0x0003e80000100800 */
[----:B-1----:R-:W2:Y:S01]  /*48e0*/  LDL.LU.64 R6, [R1+0x158] ;  /* 0x0001580001067983 */ /* 0x002ea20000300a00 */
[----:B------:R-:W-:-:S02]  /*48f0*/  IMAD.MOV.U32 R9, RZ, RZ, R29 ;  /* 0x000000ffff097224 */ /* 0x000fc400078e001d */
[----:B------:R-:W-:Y:S02]  /*4900*/  IMAD.MOV.U32 R29, RZ, RZ, R0 ;  /* 0x000000ffff1d7224 */ /* 0x000fe400078e0000 */
[----:B----4-:R-:W-:Y:S01]  /*4910*/  IMAD.MOV.U32 R0, RZ, RZ, R25 ;  /* 0x000000ffff007224 */ /* 0x010fe200078e0019 */
[----:B------:R-:W-:Y:S04]  /*4920*/  STL [R1+0xd5c], R9 ;  /* 0x000d5c0901007387 */ /* 0x000fe80000100800 */
[----:B------:R-:W-:Y:S04]  /*4930*/  STL [R1+0xd68], R24 ;  /* 0x000d681801007387 */ /* 0x000fe80000100800 */
[----:B---3--:R-:W-:Y:S04]  /*4940*/  STL [R1+0xd70], R22 ;  /* 0x000d701601007387 */ /* 0x008fe80000100800 */
[----:B------:R1:W-:Y:S04]  /*4950*/  STL [R1+0xd64], R0 ;  /* 0x000d640001007387 */ /* 0x0003e80000100800 */
[----:B------:R-:W-:Y:S01]  /*4960*/  STL [R1+0xd78], R20 ;  /* 0x000d781401007387 */ /* 0x000fe20000100800 */
[----:B-1----:R-:W-:-:S05]  /*4970*/  IMAD.MOV.U32 R0, RZ, RZ, R23 ;  /* 0x000000ffff007224 */ /* 0x002fca00078e0017 */
[----:B------:R1:W-:Y:S04]  /*4980*/  STL [R1+0xd6c], R0 ;  /* 0x000d6c0001007387 */ /* 0x0003e80000100800 */
[----:B------:R-:W-:Y:S01]  /*4990*/  STL [R1+0xd80], R18 ;  /* 0x000d801201007387 */ /* 0x000fe20000100800 */
[----:B-1----:R-:W-:Y:S02]  /*49a0*/  IMAD.MOV.U32 R0, RZ, RZ, R21 ;  /* 0x000000ffff007224 */ /* 0x002fe400078e0015 */
[----:B------:R-:W-:-:S03]  /*49b0*/  IMAD.MOV.U32 R9, RZ, RZ, R17 ;  /* 0x000000ffff097224 */ /* 0x000fc600078e0011 */
[----:B------:R1:W-:Y:S04]  /*49c0*/  STL [R1+0xd74], R0 ;  /* 0x000d740001007387 */ /* 0x0003e80000100800 */
[----:B------:R-:W-:Y:S01]  /*49d0*/  STL [R1+0xd88], R16 ;  /* 0x000d881001007387 */ /* 0x000fe20000100800 */
[----:B-1----:R-:W-:-:S05]  /*49e0*/  IMAD.MOV.U32 R0, RZ, RZ, R19 ;  /* 0x000000ffff007224 */ /* 0x002fca00078e0013 */
[----:B------:R1:W-:Y:S04]  /*49f0*/  STL [R1+0xd7c], R0 ;  /* 0x000d7c0001007387 */ /* 0x0003e80000100800 */
[----:B------:R3:W-:Y:S01]  /*4a00*/  STL [R1+0xd84], R9 ;  /* 0x000d840901007387 */ /* 0x0007e20000100800 */
[----:B-1----:R-:W-:Y:S02]  /*4a10*/  IMAD R0, R2, UR7, RZ ;  /* 0x0000000702007c24 */ /* 0x002fe4000f8e02ff */
[----:B---3--:R-:W-:Y:S02]  /*4a20*/  IMAD.MOV.U32 R9, RZ, RZ, R15 ;  /* 0x000000ffff097224 */ /* 0x008fe400078e000f */
[----:B------:R-:W-:Y:S02]  /*4a30*/  IMAD R2, R3, UR7, RZ ;  /* 0x0000000703027c24 */ /* 0x000fe4000f8e02ff */
[----:B------:R-:W-:Y:S01]  /*4a40*/  IMAD.MOV.U32 R3, RZ, RZ, R13 ;  /* 0x000000ffff037224 */ /* 0x000fe200078e000d */
[----:B------:R-:W-:Y:S04]  /*4a50*/  STL [R1+0xd90], R14 ;  /* 0x000d900e01007387 */ /* 0x000fe80000100800 */
[----:B------:R-:W-:Y:S04]  /*4a60*/  STL [R1+0xd8c], R9 ;  /* 0x000d8c0901007387 */ /* 0x000fe80000100800 */
[----:B------:R1:W-:Y:S04]  /*4a70*/  STL [R1+0xd98], R12 ;  /* 0x000d980c01007387 */ /* 0x0003e80000100800 */
[----:B------:R3:W-:Y:S01]  /*4a80*/  STL [R1+0xd94], R3 ;  /* 0x000d940301007387 */ /* 0x0007e20000100800 */
[----:B-1----:R-:W-:Y:S01]  /*4a90*/  LEA R12, P1, R0, UR12, 0x1 ;  /* 0x0000000c000c7c11 */ /* 0x002fe2000f8208ff */
[----:B---3--:R-:W-:-:S02]  /*4aa0*/  IMAD.MOV.U32 R3, RZ, RZ, R11 ;  /* 0x000000ffff037224 */ /* 0x008fc400078e000b */
[----:B------:R1:W-:Y:S01]  /*4ab0*/  STL [R1+0xda0], R10 ;  /* 0x000da00a01007387 */ /* 0x0003e20000100800 */
[----:B------:R-:W-:-:S03]  /*4ac0*/  LEA.HI.X.SX32 R13, R0, UR13, 0x1, P1 ;  /* 0x0000000d000d7c11 */ /* 0x000fc600088f0eff */
[----:B------:R-:W-:Y:S01]  /*4ad0*/  STL [R1+0xd9c], R3 ;  /* 0x000d9c0301007387 */ /* 0x000fe20000100800 */
[C---:B-1----:R-:W-:Y:S01]  /*4ae0*/  LEA R10, P0, R2.reuse, UR12, 0x1 ;  /* 0x0000000c020a7c11 */ /* 0x042fe2000f8008ff */
[----:B------:R-:W-:Y:S02]  /*4af0*/  IMAD.MOV.U32 R0, RZ, RZ, R5 ;  /* 0x000000ffff007224 */ /* 0x000fe400078e0005 */
[----:B------:R0:W-:Y:S01]  /*4b00*/  STL [R1+0xda8], R4 ;  /* 0x000da80401007387 */ /* 0x0001e20000100800 */
[----:B------:R-:W-:-:S03]  /*4b10*/  LEA.HI.X.SX32 R11, R2, UR13, 0x1, P0 ;  /* 0x0000000d020b7c11 */ /* 0x000fc600080f0eff */
[----:B------:R-:W-:Y:S04]  /*4b20*/  STL.64 [R1+0x1d8], R12 ;  /* 0x0001d80c01007387 */ /* 0x000fe80000100a00 */
[----:B------:R1:W-:Y:S01]  /*4b30*/  STL [R1+0xda4], R0 ;  /* 0x000da40001007387 */ /* 0x0003e20000100800 */
[----:B0-----:R-:W-:-:S04]  /*4b40*/  IMAD R4, R8, 0x7f, RZ ;  /* 0x0000007f08047824 */ /* 0x001fc800078e02ff */
[----:B------:R-:W-:-:S04]  /*4b50*/  IMAD.WIDE R2, R4, 0x2, R12 ;  /* 0x0000000204027825 */ /* 0x000fc800078e020c */
[----:B-1----:R-:W-:Y:S02]  /*4b60*/  IMAD R0, R8, 0x7e, RZ ;  /* 0x0000007e08007824 */ /* 0x002fe400078e02ff */
[----:B------:R-:W-:Y:S01]  /*4b70*/  IMAD.WIDE R4, R4, 0x2, R10 ;  /* 0x0000000204047825 */ /* 0x000fe200078e020a */
[----:B--2---:R0:W-:Y:S04]  /*4b80*/  STL [R1+0xdb0], R6 ;  /* 0x000db00601007387 */ /* 0x0041e80000100800 */
[----:B------:R-:W-:Y:S04]  /*4b90*/  STL.64 [R1+0x1e0], R10 ;  /* 0x0001e00a01007387 */ /* 0x000fe80000100a00 */
[----:B------:R-:W-:Y:S01]  /*4ba0*/  STL [R1+0xdb4], R2 ;  /* 0x000db40201007387 */ /* 0x000fe20000100800 */
[----:B0-----:R-:W-:-:S05]  /*4bb0*/  IMAD.MOV.U32 R6, RZ, RZ, R7 ;  /* 0x000000ffff067224 */ /* 0x001fca00078e0007 */
[----:B------:R0:W-:Y:S04]  /*4bc0*/  STL [R1+0xdac], R6 ;  /* 0x000dac0601007387 */ /* 0x0001e80000100800 */
[----:B------:R1:W-:Y:S04]  /*4bd0*/  STL [R1+0xcc4], R3 ;  /* 0x000cc40301007387 */ /* 0x0003e80000100800 */
[----:B------:R-:W-:Y:S01]  /*4be0*/  STL [R1+0xcc8], R4 ;  /* 0x000cc80401007387 */ /* 0x000fe20000100800 */
[----:B0-----:R-:W-:Y:S02]  /*4bf0*/  IMAD R6, R8, 0x7d, RZ ;  /* 0x0000007d08067824 */ /* 0x001fe400078e02ff */
[C---:B-1----:R-:W-:Y:S01]  /*4c00*/  IMAD.WIDE R2, R0.reuse, 0x2, R12 ;  /* 0x0000000200027825 */ /* 0x042fe200078e020c */
[----:B------:R0:W-:Y:S04]  /*4c10*/  STL [R1+0xcbc], R5 ;  /* 0x000cbc0501007387 */ /* 0x0001e80000100800 */
[----:B------:R-:W-:Y:S04]  /*4c20*/  STL [R1+0xcc0], R2 ;  /* 0x000cc00201007387 */ /* 0x000fe80000100800 */
[----:B------:R1:W-:Y:S01]  /*4c30*/  STL [R1+0xcb4], R3 ;  /* 0x000cb40301007387 */ /* 0x0003e20000100800 */
[----:B0-----:R-:W-:-:S04]  /*4c40*/  IMAD.WIDE R4, R0, 0x2, R10 ;  /* 0x0000000200047825 */ /* 0x001fc800078e020a */
[----:B------:R-:W-:Y:S01]  /*4c50*/  IMAD R0, R8, 0x7c, RZ ;  /* 0x0000007c08007824 */ /* 0x000fe200078e02ff */
[----:B------:R-:W-:Y:S01]  /*4c60*/  STL [R1+0xcb8], R4 ;  /* 0x000cb80401007387 */ /* 0x000fe20000100800 */
[----:B-1----:R-:W-:-:S03]  /*4c70*/  IMAD.WIDE R2, R6, 0x2, R12 ;  /* 0x0000000206027825 */ /* 0x002fc600078e020c */
[----:B------:R0:W-:Y:S01]  /*4c80*/  STL [R1+0x4e0], R5 ;  /* 0x0004e00501007387 */ /* 0x0001e20000100800 */
[----:B------:R-:W-:-:S03]  /*4c90*/  IMAD.WIDE R6, R6, 0x2, R10 ;  /* 0x0000000206067825 */ /* 0x000fc600078e020a */
[----:B------:R-:W-:Y:S04]  /*4ca0*/  STL [R1+0xcb0], R2 ;  /* 0x000cb00201007387 */ /* 0x000fe80000100800 */
[----:B------:R1:W-:Y:S04]  /*4cb0*/  STL [R1+0x4e4], R3 ;  /* 0x0004e40301007387 */ /* 0x0003e80000100800 */
[----:B------:R2:W-:Y:S01]  /*4cc0*/  STL [R1+0x4ec], R6 ;  /* 0x0004ec0601007387 */ /* 0x0005e20000100800 */
[----:B0-----:R-:W-:-:S04]  /*4cd0*/  IMAD.WIDE R4, R0, 0x2, R10 ;  /* 0x0000000200047825 */ /* 0x001fc800078e020a */
[----:B-1----:R-:W-:Y:S01]  /*4ce0*/  IMAD.WIDE R2, R0, 0x2, R12 ;  /* 0x0000000200027825 */ /* 0x002fe200078e020c */
[----:B------:R-:W-:Y:S03]  /*4cf0*/  STL [R1+0x4e8], R7 ;  /* 0x0004e80701007387 */ /* 0x000fe60000100800 */
[C---:B--2---:R-:W-:Y:S01]  /*4d00*/  IMAD R6, R8.reuse, 0x7b, RZ ;  /* 0x0000007b08067824 */ /* 0x044fe200078e02ff */
[----:B------:R-:W-:Y:S04]  /*4d10*/  STL [R1+0x4f4], R2 ;  /* 0x0004f40201007387 */ /* 0x000fe80000100800 */
[----:B------:R0:W-:Y:S01]  /*4d20*/  STL [R1+0x4f0], R3 ;  /* 0x0004f00301007387 */ /* 0x0001e20000100800 */
[----:B------:R-:W-:-:S03]  /*4d30*/  IMAD R0, R8, 0x7a, RZ ;  /* 0x0000007a08007824 */ /* 0x000fc600078e02ff */
[----:B------:R-:W-:Y:S01]  /*4d40*/  STL [R1+0x4fc], R4 ;  /* 0x0004fc0401007387 */ /* 0x000fe20000100800 */
[----:B0-----:R-:W-:-:S03]  /*4d50*/  IMAD.WIDE R2, R6, 0x2, R12 ;  /* 0x0000000206027825 */ /* 0x001fc600078e020c */
        /* <DEDUP_REMOVED lines=403> */
[----:B------:R-:W-:-:S03]  /*6690*/  IMAD.SHL.U32 R0, R8, 0x40, RZ ;  /* 0x0000004008007824 */ /* 0x000fc600078e00ff */
        /* <DEDUP_REMOVED lines=439> */
[----:B------:R1:W-:Y:S01]  /*8210*/  STL [R1+0xc80], R3 ;  /* 0x000c800301007387 */ /* 0x0003e20000100800 */
[----:B0-----:R-:W-:-:S03]  /*8220*/  IMAD.WIDE R4, R0, 0x2, R10 ;  /* 0x0000000200047825 */ /* 0x001fc600078e020a */
[----:B------:R-:W-:Y:S01]  /*8230*/  STL [R1+0xc8c], R6 ;  /* 0x000c8c0601007387 */ /* 0x000fe20000100800 */
[----:B-1----:R-:W-:-:S03]  /*8240*/  IMAD.WIDE R2, R0, 0x2, R12 ;  /* 0x0000000200027825 */ /* 0x002fc600078e020c */
[----:B------:R0:W-:Y:S04]  /*8250*/  STL [R1+0xc88], R7 ;  /* 0x000c880701007387 */ /* 0x0001e80000100800 */
[----:B------:R-:W-:Y:S04]  /*8260*/  STL [R1+0xc94], R2 ;  /* 0x000c940201007387 */ /* 0x000fe80000100800 */
[----:B------:R1:W-:Y:S01]  /*8270*/  STL [R1+0xc90], R3 ;  /* 0x000c900301007387 */ /* 0x0003e20000100800 */
[----:B0-----:R-:W-:-:S03]  /*8280*/  IMAD.WIDE R6, R8, 0x2, R12 ;  /* 0x0000000208067825 */ /* 0x001fc600078e020c */
[----:B------:R-:W-:Y:S04]  /*8290*/  STL [R1+0xc9c], R4 ;  /* 0x000c9c0401007387 */ /* 0x000fe80000100800 */
[----:B------:R-:W-:Y:S01]  /*82a0*/  STL [R1+0xc98], R5 ;  /* 0x000c980501007387 */ /* 0x000fe20000100800 */
[----:B-1----:R-:W-:-:S03]  /*82b0*/  IMAD.WIDE R2, R8, 0x2, R10 ;  /* 0x0000000208027825 */ /* 0x002fc600078e020a */
[----:B------:R-:W-:Y:S04]  /*82c0*/  STL [R1+0xca4], R6 ;  /* 0x000ca40601007387 */ /* 0x000fe80000100800 */
[----:B------:R-:W-:Y:S04]  /*82d0*/  STL [R1+0xca0], R7 ;  /* 0x000ca00701007387 */ /* 0x000fe80000100800 */
[----:B------:R0:W-:Y:S04]  /*82e0*/  STL [R1+0xcac], R2 ;  /* 0x000cac0201007387 */ /* 0x0001e80000100800 */
[----:B------:R1:W-:Y:S04]  /*82f0*/  STL [R1+0xca8], R3 ;  /* 0x000ca80301007387 */ /* 0x0003e80000100800 */
[----:B------:R2:W-:Y:S04]  /*8300*/  STL [R1+0x4bc], RZ ;  /* 0x0004bcff01007387 */ /* 0x0005e80000100800 */
        /* <DEDUP_REMOVED lines=13> */
[----:B------:R2:W-:Y:S01]  /*83e0*/  STL [R1+0x174], RZ ;  /* 0x000174ff01007387 */ /* 0x0005e20000100800 */
[----:B------:R-:W3:Y:S03]  /*83f0*/  S2R R28, SR_TID.X ;  /* 0x00000000001c7919 */ /* 0x000ee60000002100 */
        /* <DEDUP_REMOVED lines=24> */
[----:B------:R-:W4:Y:S03]  /*8580*/  S2R R9, SR_TID.X ;  /* 0x0000000000097919 */ /* 0x000f260000002100 */
[----:B------:R2:W-:Y:S04]  /*8590*/  STL [R1+0x1f8], RZ ;  /* 0x0001f8ff01007387 */ /* 0x0005e80000100800 */
[----:B------:R2:W-:Y:S04]  /*85a0*/  STL [R1+0x1fc], RZ ;  /* 0x0001fcff01007387 */ /* 0x0005e80000100800 */
[----:B------:R2:W-:Y:S04]  /*85b0*/  STL [R1+0x190], RZ ;  /* 0x000190ff01007387 */ /* 0x0005e80000100800 */
[----:B------:R2:W-:Y:S04]  /*85c0*/  STL [R1+0x194], RZ ;  /* 0x000194ff01007387 */ /* 0x0005e80000100800 */
[----:B------:R2:W-:Y:S01]  /*85d0*/  STL [R1+0x198], RZ ;  /* 0x000198ff01007387 */ /* 0x0005e20000100800 */
[----:B---3--:R-:W-:-:S03]  /*85e0*/  LOP3.LUT R28, R28, 0x3f, RZ, 0xc0, !PT ;  /* 0x0000003f1c1c7812 */ /* 0x008fc600078ec0ff */
[----:B------:R2:W-:Y:S04]  /*85f0*/  STL [R1+0x19c], RZ ;  /* 0x00019cff01007387 */ /* 0x0005e80000100800 */
[----:B------:R2:W-:Y:S04]  /*8600*/  STL [R1+0x150], RZ ;  /* 0x000150ff01007387 */ /* 0x0005e80000100800 */
[----:B------:R2:W-:Y:S04]  /*8610*/  STL [R1+0x154], RZ ;  /* 0x000154ff01007387 */ /* 0x0005e80000100800 */
[----:B------:R2:W-:Y:S04]  /*8620*/  STL [R1+0x158], RZ ;  /* 0x000158ff01007387 */ /* 0x0005e80000100800 */
[----:B------:R2:W-:Y:S01]  /*8630*/  STL [R1+0x15c], RZ ;  /* 0x00015cff01007387 */ /* 0x0005e20000100800 */
[----:B------:R-:W-:-:S03]  /*8640*/  IMAD.SHL.U32 R28, R28, 0x2, RZ ;  /* 0x000000021c1c7824 */ /* 0x000fc600078e00ff */
[----:B------:R2:W-:Y:S04]  /*8650*/  STL [R1+0x1a0], RZ ;  /* 0x0001a0ff01007387 */ /* 0x0005e80000100800 */
[----:B------:R2:W-:Y:S04]  /*8660*/  STL [R1+0x1a4], RZ ;  /* 0x0001a4ff01007387 */ /* 0x0005e80000100800 */
[----:B------:R2:W-:Y:S04]  /*8670*/  STL [R1+0x1a8], RZ ;  /* 0x0001a8ff01007387 */ /* 0x0005e80000100800 */
[----:B------:R2:W-:Y:S04]  /*8680*/  STL [R1+0x1ac], RZ ;  /* 0x0001acff01007387 */ /* 0x0005e80000100800 */
[----:B------:R2:W-:Y:S01]  /*8690*/  STL [R1+0x160], RZ ;  /* 0x000160ff01007387 */ /* 0x0005e20000100800 */
[----:B0-----:R-:W-:-:S03]  /*86a0*/  LOP3.LUT R2, R28, 0x20, RZ, 0x3c, !PT ;  /* 0x000000201c027812 */ /* 0x001fc600078e3cff */
[----:B------:R2:W-:Y:S01]  /*86b0*/  STL [R1+0x164], RZ ;  /* 0x000164ff01007387 */ /* 0x0005e20000100800 */
[----:B------:R-:W-:-:S03]  /*86c0*/  LOP3.LUT R2, R28, 0x40, RZ, 0x3c, !PT ;  /* 0x000000401c027812 */ /* 0x000fc600078e3cff */
[----:B------:R2:W-:Y:S01]  /*86d0*/  STL [R1+0x168], RZ ;  /* 0x000168ff01007387 */ /* 0x0005e20000100800 */
[----:B------:R-:W-:-:S03]  /*86e0*/  LOP3.LUT R2, R28, 0x60, RZ, 0x3c, !PT ;  /* 0x000000601c027812 */ /* 0x000fc600078e3cff */
[----:B------:R2:W-:Y:S01]  /*86f0*/  STL [R1+0x16c], RZ ;  /* 0x00016cff01007387 */ /* 0x0005e20000100800 */
[----:B------:R-:W-:-:S03]  /*8700*/  LOP3.LUT R2, R29, 0x40, RZ, 0x3c, !PT ;  /* 0x000000401d027812 */ /* 0x000fc600078e3cff */
        /* <DEDUP_REMOVED lines=8> */
[----:B------:R2:W-:Y:S01]  /*8790*/  STL [R1+0xed8], R2 ;  /* 0x000ed80201007387 */ /* 0x0005e20000100800 */
[C---:B----4-:R-:W-:Y:S01]  /*87a0*/  IMAD.SHL.U32 R11, R9.reuse, 0x2, RZ ;  /* 0x00000002090b7824 */ /* 0x050fe200078e00ff */
[----:B------:R-:W-:Y:S01]  /*87b0*/  LOP3.LUT R9, R9, 0x7, RZ, 0xc0, !PT ;  /* 0x0000000709097812 */ /* 0x000fe200078ec0ff */
[----:B------:R-:W-:Y:S01]  /*87c0*/  IMAD.SHL.U32 R8, R8, 0x80, RZ ;  /* 0x0000008008087824 */ /* 0x000fe200078e00ff */
[----:B------:R-:W-:-:S03]  /*87d0*/  USHF.R.S32.HI UR7, URZ, 0x1f, UR4 ;  /* 0x0000001fff077899 */ /* 0x000fc60008011404 */
[----:B------:R-:W-:Y:S01]  /*87e0*/  IMAD R9, R9, 0x110, RZ ;  /* 0x0000011009097824 */ /* 0x000fe200078e02ff */
[----:B-1----:R-:W-:Y:S01]  /*87f0*/  SHF.R.S32.HI R3, RZ, 0x1f, R8 ;  /* 0x0000001fff037819 */ /* 0x002fe20000011408 */
[----:B------:R-:W-:-:S03]  /*8800*/  USHF.L.U32 UR6, UR6, 0x7, URZ ;  /* 0x0000000706067899 */ /* 0x000fc600080006ff */
[----:B------:R-:W-:Y:S01]  /*8810*/  LOP3.LUT R9, R9, 0x30, R11, 0x78, !PT ;  /* 0x0000003009097812 */ /* 0x000fe200078e780b */
[----:B------:R-:W-:Y:S01]  /*8820*/  ULEA.HI UR7, UR7, UR4, URZ, 0x7 ;  /* 0x0000000407077291 */ /* 0x000fe2000f8f38ff */
[----:B------:R-:W-:Y:S01]  /*8830*/  SHF.L.U64.HI R0, R8, 0x1, R3 ;  /* 0x0000000108007819 */ /* 0x000fe20000010203 */
[----:B------:R-:W-:Y:S01]  /*8840*/  USHF.R.S32.HI UR4, URZ, 0x1f, UR6 ;  /* 0x0000001fff047899 */ /* 0x000fe20008011406 */
[C---:B------:R-:W-:Y:S02]  /*8850*/  LOP3.LUT R3, R28.reuse, 0x30, RZ, 0x3c, !PT ;  /* 0x000000301c037812 */ /* 0x040fe400078e3cff */
[C---:B------:R-:W-:Y:S02]  /*8860*/  LOP3.LUT R4, R28.reuse, 0x10, RZ, 0x3c, !PT ;  /* 0x000000101c047812 */ /* 0x040fe400078e3cff */
[C---:B------:R-:W-:Y:S02]  /*8870*/  LOP3.LUT R3, R28.reuse, 0x50, RZ, 0x3c, !PT ;  /* 0x000000501c037812 */ /* 0x040fe400078e3cff */
[----:B------:R-:W-:-:S02]  /*8880*/  LOP3.LUT R4, R28, 0x70, RZ, 0x3c, !PT ;  /* 0x000000701c047812 */ /* 0x000fc400078e3cff */
[----:B------:R-:W-:Y:S01]  /*8890*/  LOP3.LUT R3, R9, 0x40, RZ, 0x3c, !PT ;  /* 0x0000004009037812 */ /* 0x000fe200078e3cff */
[----:B------:R-:W-:Y:S02]  /*88a0*/  USHF.L.U32 UR10, UR6, 0x1, URZ ;  /* 0x00000001060a7899 */ /* 0x000fe400080006ff */
[----:B------:R-:W-:Y:S02]  /*88b0*/  USHF.R.S32.HI UR7, URZ, 0x7, UR7 ;  /* 0x00000007ff077899 */ /* 0x000fe40008011407 */
[----:B--2---:R-:W-:-:S12]  /*88c0*/  USHF.L.U64.HI UR4, UR6, 0x1, UR4 ;  /* 0x0000000106047899 */ /* 0x004fd80008010204 */
.L_x_1:
[----:B------:R-:W2:Y:S01]  /*88d0*/  LDL.64 R4, [R1+0x1e0] ;  /* 0x0001e00001047983 */ /* 0x000ea20000100a00 */
[----:B0-----:R-:W0:Y:S03]  /*88e0*/  LDC R2, c[0x0][0x3a0] ;  /* 0x0000e800ff027b82 */ /* 0x001e260000000800 */
[----:B--2---:R1:W-:Y:S04]  /*88f0*/  STL [R1+0x1e38], R5 ;  /* 0x001e380501007387 */ /* 0x0043e80000100800 */
[----:B-1----:R-:W0:Y:S04]  /*8900*/  LDL R5, [R1+0x4bc] ;  /* 0x0004bc0001057983 */ /* 0x002e280000100800 */
[----:B------:R-:W-:Y:S04]  /*8910*/  STL [R1+0x1b44], R15 ;  /* 0x001b440f01007387 */ /* 0x000fe80000100800 */
        /* <DEDUP_REMOVED lines=73> */
[----:B------:R-:W-:Y:S01]  /*8db0*/  STL [R1+0x1d94], R15 ;  /* 0x001d940f01007387 */ /* 0x000fe20000100800 */
[----:B0-----:R-:W-:-:S03]  /*8dc0*/  IMAD R2, R5, -0x80, R2 ;  /* 0xffffff8005027824 */ /* 0x001fc600078e0202 */
        /* <DEDUP_REMOVED lines=19> */
[----:B------:R0:W-:Y:S04]  /*8f00*/  STL [R1+0x1e34], R15 ;  /* 0x001e340f01007387 */ /* 0x0001e80000100800 */
        /* <DEDUP_REMOVED lines=96> */
[----:B-----5:R-:W-:Y:S04]  /*9510*/  STL [R1+0x1b38], R29 ;  /* 0x001b381d01007387 */ /* 0x020fe80000100800 */
        /* <DEDUP_REMOVED lines=22> */
[----:B------:R-:W2:Y:S01]  /*9680*/  LDL.LU R5, [R1+0x1e38] ;  /* 0x001e380001057983 */ /* 0x000ea20000300800 */
[----:B------:R-:W-:-:S02]  /*9690*/  ISETP.GT.AND P0, PT, R2, RZ, PT ;  /* 0x000000ff0200720c */ /* 0x000fc40003f04270 */
[----:B0-----:R-:W-:Y:S02]  /*96a0*/  PRMT R15, RZ, 0x7610, R15 ;  /* 0x00007610ff0f7816 */ /* 0x001fe4000000000f */
[----:B-1----:R-:W-:Y:S02]  /*96b0*/  PRMT R28, RZ, 0x7610, R28 ;  /* 0x00007610ff1c7816 */ /* 0x002fe4000000001c */
[C---:B------:R-:W-:Y:S02]  /*96c0*/  ISETP.GT.AND P1, PT, R2.reuse, 0x1, PT ;  /* 0x000000010200780c */ /* 0x040fe40003f24270 */
[----:B------:R-:W-:-:S05]  /*96d0*/  ISETP.GT.AND P2, PT, R2, 0x2, PT ;  /* 0x000000020200780c */ /* 0x000fca0003f44270 */
[----:B--2---:R-:W2:Y:S04]  /*96e0*/  @P0 LDG.E.U16 R15, desc[UR8][R4.64] ;  /* 0x00000008040f0981 */ /* 0x004ea8000c1e1500 */
[----:B--2---:R0:W-:Y:S04]  /*96f0*/  STL [R1+0x478], R15 ;  /* 0x0004780f01007387 */ /* 0x0041e80000100800 */
[----:B0-----:R-:W2:Y:S04]  /*9700*/  LDL.LU R15, [R1+0x1e34] ;  /* 0x001e3400010f7983 */ /* 0x001ea80000300800 */
[----:B------:R-:W3:Y:S01]  /*9710*/  LDL.64 R4, [R1+0x1d8] ;  /* 0x0001d80001047983 */ /* 0x000ee20000100a00 */
[----:B--2---:R-:W-:-:S03]  /*9720*/  PRMT R15, RZ, 0x7610, R15 ;  /* 0x00007610ff0f7816 */ /* 0x004fc6000000000f */
[----:B---3--:R-:W2:Y:S04]  /*9730*/  @P0 LDG.E.U16 R28, desc[UR8][R4.64] ;  /* 0x00000008041c0981 */ /* 0x008ea8000c1e1500 */
[----:B--2---:R0:W-:Y:S04]  /*9740*/  STL [R1+0x474], R28 ;  /* 0x0004741c01007387 */ /* 0x0041e80000100800 */
[----:B0-----:R-:W2:Y:S04]  /*9750*/  LDL.LU R28, [R1+0x1e30] ;  /* 0x001e3000011c7983 */ /* 0x001ea80000300800 */
[----:B------:R-:W3:Y:S04]  /*9760*/  LDL R4, [R1+0xca8] ;  /* 0x000ca80001047983 */ /* 0x000ee80000100800 */
[----:B------:R-:W3:Y:S01]  /*9770*/  LDL R5, [R1+0xcac] ;  /* 0x000cac0001057983 */ /* 0x000ee20000100800 */
[----:B------:R-:W-:-:S02]  /*9780*/  ISETP.GT.AND P0, PT, R2, 0x3, PT ;  /* 0x000000030200780c */ /* 0x000fc40003f04270 */
[----:B--2---:R-:W-:Y:S02]  /*9790*/  PRMT R28, RZ, 0x7610, R28 ;  /* 0x00007610ff1c7816 */ /* 0x004fe4000000001c */
[----:B---3--:R-:W-:-:S04]  /*97a0*/  @P1 LOP3.LUT R5, R5, R4, RZ, 0x3c, !PT ;  /* 0x0000000405051212 */ /* 0x008fc800078e3cff */
[----:B------:R-:W-:-:S04]  /*97b0*/  @P1 LOP3.LUT R4, R5, R4, RZ, 0x3c, !PT ;  /* 0x0000000405041212 */ /* 0x000fc800078e3cff */
[----:B------:R-:W-:-:S05]  /*97c0*/  @P1 LOP3.LUT R5, R5, R4, RZ, 0x3c, !PT ;  /* 0x0000000405051212 */ /* 0x000fca00078e3cff */
[----:B------:R-:W2:Y:S04]  /*97d0*/  @P1 LDG.E.U16 R15, desc[UR8][R4.64] ;  /* 0x00000008040f1981 */ /* 0x000ea8000c1e1500 */
[----:B--2---:R0:W-:Y:S04]  /*97e0*/  STL [R1+0x470], R15 ;  /* 0x0004700f01007387 */ /* 0x0041e80000100800 */
[----:B0-----:R-:W2:Y:S04]  /*97f0*/  LDL.LU R15, [R1+0x1e2c] ;  /* 0x001e2c00010f7983 */ /* 0x001ea80000300800 */
[----:B------:R-:W3:Y:S04]  /*9800*/  LDL R4, [R1+0xca0] ;  /* 0x000ca00001047983 */ /* 0x000ee80000100800 */
[----:B------:R-:W3:Y:S01]  /*9810*/  LDL R5, [R1+0xca4] ;  /* 0x000ca40001057983 */ /* 0x000ee20000100800 */
[----:B--2---:R-:W-:-:S02]  /*9820*/  PRMT R15, RZ, 0x7610, R15 ;  /* 0x00007610ff0f7816 */ /* 0x004fc4000000000f */
        /* <DEDUP_REMOVED lines=1765> */
[----:B------:R-:W-:-:S02]  /*10680*/  PRMT R14, RZ, 0x7610, R14 ;  /* 0x00007610ff0e7816 */ /* 0x000fc4000000000e */
[----:B------:R-:W-:Y:S02]  /*10690*/  PRMT R29, RZ, 0x7610, R29 ;  /* 0x00007610ff1d7816 */ /* 0x000fe4000000001d */
[----:B------:R-:W-:Y:S02]  /*106a0*/  ISETP.GT.AND P0, PT, R2, 0x60, PT ;  /* 0x000000600200780c */ /* 0x000fe40003f04270 */
[----:B---3--:R-:W-:-:S04]  /*106b0*/  @P1 LOP3.LUT R5, R5, R4, RZ, 0x3c, !PT ;  /* 0x0000000405051212 */ /* 0x008fc800078e3cff */
[----:B------:R-:W-:-:S04]  /*106c0*/  @P1 LOP3.LUT R4, R5, R4, RZ, 0x3c, !PT ;  /* 0x0000000405041212 */ /* 0x000fc800078e3cff */
[----:B------:R-:W-:-:S05]  /*106d0*/  @P1 LOP3.LUT R5, R5, R4, RZ, 0x3c, !PT ;  /* 0x0000000405051212 */ /* 0x000fca00078e3cff */
[----:B------:R-:W3:Y:S04]  /*106e0*/  @P1 LDG.E.U16 R28, desc[UR8][R4.64] ;  /* 0x00000008041c1981 */ /* 0x000ee8000c1e1500 */
[----:B---3--:R0:W-:Y:S04]  /*106f0*/  STL [R1+0x2e4], R28 ;  /* 0x0002e41c01007387 */ /* 0x0081e80000100800 */
[----:B0-----:R-:W3:Y:S04]  /*10700*/  LDL.LU R28, [R1+0x1b40] ;  /* 0x001b4000011c7983 */ /* 0x001ee80000300800 */
[----:B------:R-:W4:Y:S04]  /*10710*/  LDL R4, [R1+0x6c8] ;  /* 0x0006c80001047983 */ /* 0x000f280000100800 */
[----:B------:R-:W4:Y:S02]  /*10720*/  LDL R5, [R1+0x6cc] ;  /* 0x0006cc0001057983 */ /* 0x000f240000100800 */
[----:B----4-:R-:W-:-:S04]  /*10730*/  @P2 LOP3.LUT R5, R5, R4, RZ, 0x3c, !PT ;  /* 0x0000000405052212 */ /* 0x010fc800078e3cff */
[----:B------:R-:W-:-:S04]  /*10740*/  @P2 LOP3.LUT R4, R5, R4, RZ, 0x3c, !PT ;  /* 0x0000000405042212 */ /* 0x000fc800078e3cff */
[----:B------:R-:W-:-:S05]  /*10750*/  @P2 LOP3.LUT R5, R5, R4, RZ, 0x3c, !PT ;  /* 0x0000000405052212 */ /* 0x000fca00078e3cff */
[----:B------:R-:W4:Y:S04]  /*10760*/  @P2 LDG.E.U16 R14, desc[UR8][R4.64] ;  /* 0x00000008040e2981 */ /* 0x000f28000c1e1500 */
[----:B----4-:R0:W-:Y:S04]  /*10770*/  STL [R1+0x2e0], R14 ;  /* 0x0002e00e01007387 */ /* 0x0101e80000100800 */
[----:B0-----:R-:W4:Y:S04]  /*10780*/  LDL.LU R14, [R1+0x1b3c] ;  /* 0x001b3c00010e7983 */ /* 0x001f280000300800 */
[----:B------:R-:W2:Y:S04]  /*10790*/  LDL R4, [R1+0x6c0] ;  /* 0x0006c00001047983 */ /* 0x000ea80000100800 */
[----:B------:R-:W2:Y:S01]  /*107a0*/  LDL R5, [R1+0x6c4] ;  /* 0x0006c40001057983 */ /* 0x000ea20000100800 */
[----:B------:R-:W-:-:S02]  /*107b0*/  PRMT R16, RZ, 0x7610, R16 ;  /* 0x00007610ff107816 */ /* 0x000fc40000000010 */
[----:B------:R-:W-:Y:S02]  /*107c0*/  PRMT R13, RZ, 0x7610, R13 ;  /* 0x00007610ff0d7816 */ /* 0x000fe4000000000d */
[----:B------:R-:W-:Y:S02]  /*107d0*/  ISETP.GT.AND P1, PT, R2, 0x61, PT ;  /* 0x000000610200780c */ /* 0x000fe40003f24270 */
[----:B--2---:R-:W-:-:S04]  /*107e0*/  @P2 LOP3.LUT R5, R5, R4, RZ, 0x3c, !PT ;  /* 0x0000000405052212 */ /* 0x004fc800078e3cff */
[----:B------:R-:W-:-:S04]  /*107f0*/  @P2 LOP3.LUT R4, R5, R4, RZ, 0x3c, !PT ;  /* 0x0000000405042212 */ /* 0x000fc800078e3cff */
[----:B------:R-:W-:-:S05]  /*10800*/  @P2 LOP3.LUT R5, R5, R4, RZ, 0x3c, !PT ;  /* 0x0000000405052212 */ /* 0x000fca00078e3cff */
[----:B------:R-:W2:Y:S04]  /*10810*/  @P2 LDG.E.U16 R29, desc[UR8][R4.64] ;  /* 0x00000008041d2981 */ /* 0x000ea8000c1e1500 */
[----:B--2---:R0:W-:Y:S04]  /*10820*/  STL [R1+0x2dc], R29 ;  /* 0x0002dc1d01007387 */ /* 0x0041e80000100800 */
[----:B0-----:R-:W2:Y:S04]  /*10830*/  LDL.LU R29, [R1+0x1b38] ;  /* 0x001b3800011d7983 */ /* 0x001ea80000300800 */
        /* <DEDUP_REMOVED lines=12> */
[----:B------:R-:W2:Y:S02]  /*10900*/  LDL R5, [R1+0x6b4] ;  /* 0x0006b40001057983 */ /* 0x000ea40000100800 */
        /* <DEDUP_REMOVED lines=153> */
[----:B------:R-:W3:Y:S04]  /*112a0*/  LDL R4, [R1+0x610] ;  /* 0x0006100001047983 */ /* 0x000ee80000100800 */
[----:B------:R-:W3:Y:S01]  /*112b0*/  LDL R5, [R1+0x614] ;  /* 0x0006140001057983 */ /* 0x000ee20000100800 */
[----:B------:R-:W-:-:S03]  /*112c0*/  PRMT R6, RZ, 0x7610, R6 ;  /* 0x00007610ff067816 */ /* 0x000fc60000000006 */
[----:B--2---:R0:W-:Y:S04]  /*112d0*/  STL [R1+0x1c], R15 ;  /* 0x00001c0f01007387 */ /* 0x0041e80000100800 */
[----:B0-----:R-:W2:Y:S01]  /*112e0*/  LDL R15, [R1+0x5f4] ;  /* 0x0005f400010f7983 */ /* 0x001ea20000100800 */
[-C--:B---3--:R-:W-:Y:S02]  /*112f0*/  @P1 LOP3.LUT R5, R5, R4.reuse, RZ, 0x3c, !PT ;  /* 0x0000000405051212 */ /* 0x088fe400078e3cff */
[----:B------:R-:W-:Y:S02]  /*11300*/  ISETP.GT.AND P2, PT, R2, 0x6b, PT ;  /* 0x0000006b0200780c */ /* 0x000fe40003f44270 */
[----:B------:R-:W-:-:S04]  /*11310*/  @P1 LOP3.LUT R4, R5, R4, RZ, 0x3c, !PT ;  /* 0x0000000405041212 */ /* 0x000fc800078e3cff */
[----:B------:R-:W-:-:S05]  /*11320*/  @P1 LOP3.LUT R5, R5, R4, RZ, 0x3c, !PT ;  /* 0x0000000405051212 */ /* 0x000fca00078e3cff */
[----:B------:R-:W3:Y:S04]  /*11330*/  @P1 LDG.E.U16 R6, desc[UR8][R4.64] ;  /* 0x0000000804061981 */ /* 0x000ee8000c1e1500 */
[----:B---3--:R0:W-:Y:S04]  /*11340*/  STL [R1+0x18], R6 ;  /* 0x0000180601007387 */ /* 0x0081e80000100800 */
[----:B0-----:R-:W3:Y:S04]  /*11350*/  LDL.LU R6, [R1+0x1af0] ;  /* 0x001af00001067983 */ /* 0x001ee80000300800 */
        /* <DEDUP_REMOVED lines=25> */
[----:B------:R0:W2:Y:S04]  /*114f0*/  @P1 LDG.E.U16 R28, desc[UR8][R4.64] ;  /* 0x00000008041c1981 */ /* 0x0000a8000c1e1500 */
[----:B------:R-:W3:Y:S01]  /*11500*/  LDL R5, [R1+0x5f0] ;  /* 0x0005f00001057983 */ /* 0x000ee20000100800 */
[----:B----4-:R-:W-:Y:S01]  /*11510*/  PRMT R14, RZ, 0x7610, R14 ;  /* 0x00007610ff0e7816 */ /* 0x010fe2000000000e */
[----:B0-----:R-:W-:Y:S02]  /*11520*/  @P1 IMAD.MOV.U32 R4, RZ, RZ, R15 ;  /* 0x000000ffff041224 */ /* 0x001fe400078e000f */
[----:B--2---:R0:W-:Y:S01]  /*11530*/  STL [R1+0xc], R28 ;  /* 0x00000c1c01007387 */ /* 0x0041e20000100800 */
[----:B------:R-:W-:Y:S02]  /*11540*/  ISETP.GT.AND P2, PT, R2, 0x70, PT ;  /* 0x000000700200780c */ /* 0x000fe40003f44270 */
[----:B------:R-:W-:Y:S01]  /*11550*/  PRMT R3, RZ, 0x7610, R3 ;  /* 0x00007610ff037816 */ /* 0x000fe20000000003 */
[----:B------:R-:W2:Y:S04]  /*11560*/  LDL R15, [R1+0x530] ;  /* 0x00053000010f7983 */ /* 0x000ea80000100800 */
[----:B---3--:R1:W3:Y:S04]  /*11570*/  @P1 LDG.E.U16 R14, desc[UR8][R4.64] ;  /* 0x00000008040e1981 */ /* 0x0082e8000c1e1500 */
[----:B0-----:R-:W4:Y:S04]  /*11580*/  LDL R28, [R1+0x53c] ;  /* 0x00053c00011c7983 */ /* 0x001f280000100800 */
[----:B------:R-:W1:Y:S04]  /*11590*/  LDL R4, [R1+0x5b8] ;  /* 0x0005b80001047983 */ /* 0x000e680000100800 */
[----:B------:R-:W1:Y:S02]  /*115a0*/  LDL R5, [R1+0x5bc] ;  /* 0x0005bc0001057983 */ /* 0x000e640000100800 */
[----:B-1----:R-:W-:-:S04]  /*115b0*/  @P2 LOP3.LUT R5, R5, R4, RZ, 0x3c, !PT ;  /* 0x0000000405052212 */ /* 0x002fc800078e3cff */
[----:B------:R-:W-:-:S04]  /*115c0*/  @P2 LOP3.LUT R4, R5, R4, RZ, 0x3c, !PT ;  /* 0x0000000405042212 */ /* 0x000fc800078e3cff */
[----:B------:R-:W-:-:S05]  /*115d0*/  @P2 LOP3.LUT R5, R5, R4, RZ, 0x3c, !PT ;  /* 0x0000000405052212 */ /* 0x000fca00078e3cff */
[----:B------:R-:W2:Y:S04]  /*115e0*/  @P2 LDG.E.U16 R3, desc[UR8][R4.64] ;  /* 0x0000000804032981 */ /* 0x000ea8000c1e1500 */
[----:B---3--:R0:W-:Y:S04]  /*115f0*/  STL [R1+0x8], R14 ;  /* 0x0000080e01007387 */ /* 0x0081e80000100800 */
[----:B0-----:R-:W3:Y:S04]  /*11600*/  LDL R14, [R1+0x534] ;  /* 0x00053400010e7983 */ /* 0x001ee80000100800 */
[----:B--2---:R0:W-:Y:S04]  /*11610*/  STL [R1], R3 ;  /* 0x0000000301007387 */ /* 0x0041e80000100800 */
        /* <DEDUP_REMOVED lines=8> */
[----:B------:R4:W2:Y:S04]  /*116a0*/  @P2 LDG.E.U16 R29, desc[UR8][R4.64] ;  /* 0x00000008041d2981 */ /* 0x0008a8000c1e1500 */
[----:B------:R-:W2:Y:S01]  /*116b0*/  LDL R5, [R1+0x538] ;  /* 0x0005380001057983 */ /* 0x000ea20000100800 */
[----:B------:R-:W-:Y:S01]  /*116c0*/  PRMT R16, RZ, 0x7610, R16 ;  /* 0x00007610ff107816 */ /* 0x000fe20000000010 */
[----:B----4-:R-:W-:Y:S01]  /*116d0*/  @P3 IMAD.MOV.U32 R4, RZ, RZ, R28 ;  /* 0x000000ffff043224 */ /* 0x010fe200078e001c */
[----:B------:R-:W-:-:S04]  /*116e0*/  PRMT R13, RZ, 0x7610, R13 ;  /* 0x00007610ff0d7816 */ /* 0x000fc8000000000d */
[----:B--2---:R3:W2:Y:S04]  /*116f0*/  @P3 LDG.E.U16 R16, desc[UR8][R4.64] ;  /* 0x0000000804103981 */ /* 0x0046a8000c1e1500 */
[----:B------:R0:W-:Y:S04]  /*11700*/  STL [R1+0x1ad4], R29 ;  /* 0x001ad41d01007387 */ /* 0x0001e80000100800 */
[----:B------:R-:W4:Y:S01]  /*11710*/  LDL R28, [R1+0x5ac] ;  /* 0x0005ac00011c7983 */ /* 0x000f220000100800 */
[----:B---3--:R-:W-:Y:S02]  /*11720*/  @P3 IMAD.MOV.U32 R4, RZ, RZ, R14 ;  /* 0x000000ffff043224 */ /* 0x008fe400078e000e */
[----:B------:R-:W-:Y:S01]  /*11730*/  @P3 IMAD.MOV.U32 R5, RZ, RZ, R15 ;  /* 0x000000ffff053224 */ /* 0x000fe200078e000f */
[----:B0-----:R-:W3:Y:S04]  /*11740*/  LDL R29, [R1+0x5ec] ;  /* 0x0005ec00011d7983 */ /* 0x001ee80000100800 */
[----:B------:R3:W4:Y:S01]  /*11750*/  @P3 LDG.E.U16 R13, desc[UR8][R4.64] ;  /* 0x00000008040d3981 */ /* 0x000722000c1e1500 */
[----:B------:R-:W-:-:S03]  /*11760*/  ISETP.GT.AND P1, PT, R2, 0x6d, PT ;  /* 0x0000006d0200780c */ /* 0x000fc60003f24270 */
[----:B--2---:R-:W-:Y:S04]  /*11770*/  STL [R1+0x1ad8], R16 ;  /* 0x001ad81001007387 */ /* 0x004fe80000100800 */
[----:B------:R-:W2:Y:S01]  /*11780*/  LDL R5, [R1+0x5e8] ;  /* 0x0005e80001057983 */ /* 0x000ea20000100800 */
[----:B------:R-:W-:-:S03]  /*11790*/  PRMT R0, RZ, 0x7610, R0 ;  /* 0x00007610ff007816 */ /* 0x000fc60000000000 */
[----:B------:R-:W2:Y:S04]  /*117a0*/  LDL R15, [R1+0x5a0] ;  /* 0x0005a000010f7983 */ /* 0x000ea80000100800 */
[----:B------:R-:W2:Y:S01]  /*117b0*/  LDL R14, [R1+0x5a4] ;  /* 0x0005a400010e7983 */ /* 0x000ea20000100800 */
[----:B---3--:R-:W-:-:S03]  /*117c0*/  @P1 IMAD.MOV.U32 R4, RZ, RZ, R29 ;  /* 0x000000ffff041224 */ /* 0x008fc600078e001d */
[----:B----4-:R-:W-:Y:S01]  /*117d0*/  STL [R1+0x1adc], R13 ;  /* 0x001adc0d01007387 */ /* 0x010fe20000100800 */
[----:B------:R-:W-:Y:S02]  /*117e0*/  ISETP.GT.AND P2, PT, R2, 0x71, PT ;  /* 0x000000710200780c */ /* 0x000fe40003f44270 */
[----:B------:R-:W-:Y:S02]  /*117f0*/  PRMT R27, RZ, 0x7610, R27 ;  /* 0x00007610ff1b7816 */ /* 0x000fe4000000001b */
[----:B------:R-:W-:Y:S01]  /*11800*/  PRMT R26, RZ, 0x7610, R26 ;  /* 0x00007610ff1a7816 */ /* 0x000fe2000000001a */
[----:B------:R-:W3:Y:S04]  /*11810*/  LDL R29, [R1+0x52c] ;  /* 0x00052c00011d7983 */ /* 0x000ee80000100800 */
[----:B--2---:R0:W2:Y:S04]  /*11820*/  @P1 LDG.E.U16 R0, desc[UR8][R4.64] ;  /* 0x0000000804001981 */ /* 0x0040a8000c1e1500 */
[----:B------:R-:W4:Y:S01]  /*11830*/  LDL R5, [R1+0x5a8] ;  /* 0x0005a80001057983 */ /* 0x000f220000100800 */
[----:B0-----:R-:W-:-:S05]  /*11840*/  @P2 IMAD.MOV.U32 R4, RZ, RZ, R28 ;  /* 0x000000ffff042224 */ /* 0x001fca00078e001c */
[----:B----4-:R0:W4:Y:S02]  /*11850*/  @P2 LDG.E.U16 R27, desc[UR8][R4.64] ;  /* 0x00000008041b2981 */ /* 0x010124000c1e1500 */
[----:B0-----:R-:W-:Y:S02]  /*11860*/  @P2 IMAD.MOV.U32 R4, RZ, RZ, R14 ;  /* 0x000000ffff042224 */ /* 0x001fe400078e000e */
[----:B------:R-:W-:-:S05]  /*11870*/  @P2 IMAD.MOV.U32 R5, RZ, RZ, R15 ;  /* 0x000000ffff052224 */ /* 0x000fca00078e000f */
[----:B------:R-:W3:Y:S04]  /*11880*/  @P2 LDG.E.U16 R26, desc[UR8][R4.64] ;  /* 0x00000008041a2981 */ /* 0x000ee8000c1e1500 */
[----:B--2---:R-:W-:Y:S04]  /*11890*/  STL [R1+0x1a54], R0 ;  /* 0x001a540001007387 */ /* 0x004fe80000100800 */
[----:B------:R-:W2:Y:S04]  /*118a0*/  LDL R28, [R1+0x524] ;  /* 0x00052400011c7983 */ /* 0x000ea80000100800 */
[----:B----4-:R0:W-:Y:S04]  /*118b0*/  STL [R1+0x1ac4], R27 ;  /* 0x001ac41b01007387 */ /* 0x0101e80000100800 */
[----:B------:R-:W4:Y:S04]  /*118c0*/  LDL R15, [R1+0x598] ;  /* 0x00059800010f7983 */ /* 0x000f280000100800 */
[----:B------:R-:W2:Y:S04]  /*118d0*/  LDL R14, [R1+0x59c] ;  /* 0x00059c00010e7983 */ /* 0x000ea80000100800 */
[----:B0-----:R-:W2:Y:S04]  /*118e0*/  LDL R27, [R1+0x528] ;  /* 0x00052800011b7983 */ /* 0x001ea80000100800 */
[----:B---3--:R0:W-:Y:S04]  /*118f0*/  STL [R1+0x1ac8], R26 ;  /* 0x001ac81a01007387 */ /* 0x0081e80000100800 */
[----:B0-----:R-:W3:Y:S01]  /*11900*/  LDL R26, [R1+0x520] ;  /* 0x00052000011a7983 */ /* 0x001ee20000100800 */
[----:B------:R-:W-:-:S02]  /*11910*/  ISETP.GT.AND P3, PT, R2, 0x79, PT ;  /* 0x000000790200780c */ /* 0x000fc40003f64270 */
[----:B------:R-:W-:Y:S02]  /*11920*/  PRMT R12, RZ, 0x7610, R12 ;  /* 0x00007610ff0c7816 */ /* 0x000fe4000000000c */
[----:B------:R-:W-:Y:S02]  /*11930*/  ISETP.GT.AND P2, PT, R2, 0x72, PT ;  /* 0x000000720200780c */ /* 0x000fe40003f44270 */
[----:B------:R-:W-:-:S07]  /*11940*/  PRMT R11, RZ, 0x7610, R11 ;  /* 0x00007610ff0b7816 */ /* 0x000fce000000000b */
[----:B------:R-:W-:Y:S02]  /*11950*/  @P3 IMAD.MOV.U32 R4, RZ, RZ, R29 ;  /* 0x000000ffff043224 */ /* 0x000fe400078e001d */
[----:B------:R-:W4:Y:S01]  /*11960*/  LDL R29, [R1+0x590] ;  /* 0x00059000011d7983 */ /* 0x000f220000100800 */
[----:B------:R-:W-:Y:S01]  /*11970*/  PRMT R25, RZ, 0x7610, R25 ;  /* 0x00007610ff197816 */ /* 0x000fe20000000019 */
[----:B--2---:R-:W-:Y:S02]  /*11980*/  @P3 IMAD.MOV.U32 R5, RZ, RZ, R27 ;  /* 0x000000ffff053224 */ /* 0x004fe400078e001b */
[----:B------:R-:W2:Y:S04]  /*11990*/  LDL R27, [R1+0x594] ;  /* 0x00059400011b7983 */ /* 0x000ea80000100800 */
[----:B------:R0:W2:Y:S02]  /*119a0*/  @P3 LDG.E.U16 R12, desc[UR8][R4.64] ;  /* 0x00000008040c3981 */ /* 0x0000a4000c1e1500 */
[----:B0-----:R-:W-:-:S02]  /*119b0*/  @P3 IMAD.MOV.U32 R4, RZ, RZ, R28 ;  /* 0x000000ffff043224 */ /* 0x001fc400078e001c */
[----:B---3--:R-:W-:-:S05]  /*119c0*/  @P3 IMAD.MOV.U32 R5, RZ, RZ, R26 ;  /* 0x000000ffff053224 */ /* 0x008fca00078e001a */
[----:B------:R0:W3:Y:S02]  /*119d0*/  @P3 LDG.E.U16 R11, desc[UR8][R4.64] ;  /* 0x00000008040b3981 */ /* 0x0000e4000c1e1500 */
[----:B0-----:R-:W-:Y:S02]  /*119e0*/  @P2 IMAD.MOV.U32 R4, RZ, RZ, R14 ;  /* 0x000000ffff042224 */ /* 0x001fe400078e000e */
[----:B----4-:R-:W-:-:S05]  /*119f0*/  @P2 IMAD.MOV.U32 R5, RZ, RZ, R15 ;  /* 0x000000ffff052224 */ /* 0x010fca00078e000f */
[----:B------:R0:W4:Y:S01]  /*11a00*/  @P2 LDG.E.U16 R25, desc[UR8][R4.64] ;  /* 0x0000000804192981 */ /* 0x000122000c1e1500 */
[----:B------:R-:W-:Y:S01]  /*11a10*/  PRMT R24, RZ, 0x7610, R24 ;  /* 0x00007610ff187816 */ /* 0x000fe20000000018 */
[----:B0-----:R-:W-:Y:S02]  /*11a20*/  @P2 IMAD.MOV.U32 R5, RZ, RZ, R29 ;  /* 0x000000ffff052224 */ /* 0x001fe400078e001d */
[----:B--2---:R0:W-:Y:S04]  /*11a30*/  STL [R1+0x1acc], R12 ;  /* 0x001acc0c01007387 */ /* 0x0041e80000100800 */
[----:B------:R-:W2:Y:S04]  /*11a40*/  LDL R28, [R1+0x518] ;  /* 0x00051800011c7983 */ /* 0x000ea80000100800 */
[----:B------:R-:W2:Y:S01]  /*11a50*/  LDL R26, [R1+0x51c] ;  /* 0x00051c00011a7983 */ /* 0x000ea20000100800 */
[----:B------:R-:W-:-:S05]  /*11a60*/  @P2 IMAD.MOV.U32 R4, RZ, RZ, R27 ;  /* 0x000000ffff042224 */ /* 0x000fca00078e001b */
[----:B------:R2:W2:Y:S04]  /*11a70*/  @P2 LDG.E.U16 R24, desc[UR8][R4.64] ;  /* 0x0000000804182981 */ /* 0x0004a8000c1e1500 */
[----:B---3--:R-:W-:Y:S04]  /*11a80*/  STL [R1+0x1ad0], R11 ;  /* 0x001ad00b01007387 */ /* 0x008fe80000100800 */
[----:B------:R-:W3:Y:S04]  /*11a90*/  LDL R15, [R1+0x510] ;  /* 0x00051000010f7983 */ /* 0x000ee80000100800 */
[----:B------:R-:W3:Y:S04]  /*11aa0*/  LDL R14, [R1+0x514] ;  /* 0x00051400010e7983 */ /* 0x000ee80000100800 */
[----:B----4-:R1:W-:Y:S04]  /*11ab0*/  STL [R1+0x1ab0], R25 ;  /* 0x001ab01901007387 */ /* 0x0103e80000100800 */
[----:B------:R-:W4:Y:S04]  /*11ac0*/  LDL R27, [R1+0x588] ;  /* 0x00058800011b7983 */ /* 0x000f280000100800 */
[----:B0-----:R-:W4:Y:S01]  /*11ad0*/  LDL R12, [R1+0x58c] ;  /* 0x00058c00010c7983 */ /* 0x001f220000100800 */
[----:B------:R-:W-:-:S02]  /*11ae0*/  ISETP.GT.AND P3, PT, R2, 0x7a, PT ;  /* 0x0000007a0200780c */ /* 0x000fc40003f64270 */
[----:B------:R-:W-:Y:S02]  /*11af0*/  PRMT R10, RZ, 0x7610, R10 ;  /* 0x00007610ff0a7816 */ /* 0x000fe4000000000a */
[----:B------:R-:W-:Y:S02]  /*11b00*/  ISETP.GT.AND P2, PT, R2, 0x73, PT ;  /* 0x000000730200780c */ /* 0x000fe40003f44270 */
[----:B------:R-:W-:Y:S02]  /*11b10*/  PRMT R9, RZ, 0x7610, R9 ;  /* 0x00007610ff097816 */ /* 0x000fe40000000009 */
[----:B------:R-:W-:-:S05]  /*11b20*/  PRMT R22, RZ, 0x7610, R22 ;  /* 0x00007610ff167816 */ /* 0x000fca0000000016 */
[----:B--2---:R-:W-:Y:S02]  /*11b30*/  @P3 IMAD.MOV.U32 R5, RZ, RZ, R28 ;  /* 0x000000ffff053224 */ /* 0x004fe400078e001c */
[----:B------:R-:W-:-:S05]  /*11b40*/  @P3 IMAD.MOV.U32 R4, RZ, RZ, R26 ;  /* 0x000000ffff043224 */ /* 0x000fca00078e001a */
[----:B------:R3:W2:Y:S04]  /*11b50*/  @P3 LDG.E.U16 R10, desc[UR8][R4.64] ;  /* 0x00000008040a3981 */ /* 0x0006a8000c1e1500 */
[----:B------:R-:W-:Y:S04]  /*11b60*/  STL [R1+0x1ab4], R24 ;  /* 0x001ab41801007387 */ /* 0x000fe80000100800 */
[----:B------:R-:W2:Y:S04]  /*11b70*/  LDL R26, [R1+0x580] ;  /* 0x00058000011a7983 */ /* 0x000ea80000100800 */
[----:B-1----:R-:W2:Y:S01]  /*11b80*/  LDL R25, [R1+0x584] ;  /* 0x0005840001197983 */ /* 0x002ea20000100800 */
[----:B---3--:R-:W-:-:S02]  /*11b90*/  @P3 IMAD.MOV.U32 R5, RZ, RZ, R15 ;  /* 0x000000ffff053224 */ /* 0x008fc400078e000f */
[----:B------:R-:W-:-:S05]  /*11ba0*/  @P3 IMAD.MOV.U32 R4, RZ, RZ, R14 ;  /* 0x000000ffff043224 */ /* 0x000fca00078e000e */
[----:B------:R4:W3:Y:S02]  /*11bb0*/  @P3 LDG.E.U16 R9, desc[UR8][R4.64] ;  /* 0x0000000804093981 */ /* 0x0008e4000c1e1500 */
[----:B----4-:R-:W-:Y:S02]  /*11bc0*/  @P2 IMAD.MOV.U32 R5, RZ, RZ, R27 ;  /* 0x000000ffff052224 */ /* 0x010fe400078e001b */
[----:B------:R-:W-:-:S05]  /*11bd0*/  @P2 IMAD.MOV.U32 R4, RZ, RZ, R12 ;  /* 0x000000ffff042224 */ /* 0x000fca00078e000c */
[----:B------:R0:W4:Y:S01]  /*11be0*/  @P2 LDG.E.U16 R22, desc[UR8][R4.64] ;  /* 0x0000000804162981 */ /* 0x000122000c1e1500 */
[----:B------:R-:W-:-:S03]  /*11bf0*/  PRMT R21, RZ, 0x7610, R21 ;  /* 0x00007610ff157816 */ /* 0x000fc60000000015 */
[----:B--2---:R1:W-:Y:S04]  /*11c00*/  STL [R1+0x1ab8], R10 ;  /* 0x001ab80a01007387 */ /* 0x0043e80000100800 */
[----:B------:R-:W2:Y:S04]  /*11c10*/  LDL R15, [R1+0x508] ;  /* 0x00050800010f7983 */ /* 0x000ea80000100800 */
[----:B------:R-:W2:Y:S01]  /*11c20*/  LDL R14, [R1+0x50c] ;  /* 0x00050c00010e7983 */ /* 0x000ea20000100800 */
[----:B0-----:R-:W-:Y:S02]  /*11c30*/  @P2 IMAD.MOV.U32 R4, RZ, RZ, R25 ;  /* 0x000000ffff042224 */ /* 0x001fe400078e0019 */
[----:B------:R-:W-:-:S05]  /*11c40*/  @P2 IMAD.MOV.U32 R5, RZ, RZ, R26 ;  /* 0x000000ffff052224 */ /* 0x000fca00078e001a */
[----:B------:R2:W2:Y:S04]  /*11c50*/  @P2 LDG.E.U16 R21, desc[UR8][R4.64] ;  /* 0x0000000804152981 */ /* 0x0004a8000c1e1500 */
[----:B---3--:R-:W-:Y:S04]  /*11c60*/  STL [R1+0x1abc], R9 ;  /* 0x001abc0901007387 */ /* 0x008fe80000100800 */
[----:B------:R-:W3:Y:S04]  /*11c70*/  LDL R12, [R1+0x500] ;  /* 0x00050000010c7983 */ /* 0x000ee80000100800 */
[----:B-1----:R-:W3:Y:S04]  /*11c80*/  LDL R10, [R1+0x504] ;  /* 0x00050400010a7983 */ /* 0x002ee80000100800 */
[----:B----4-:R0:W-:Y:S04]  /*11c90*/  STL [R1+0x1a9c], R22 ;  /* 0x001a9c1601007387 */ /* 0x0101e80000100800 */
[----:B------:R-:W4:Y:S04]  /*11ca0*/  LDL R25, [R1+0x5e0] ;  /* 0x0005e00001197983 */ /* 0x000f280000100800 */
[----:B0-----:R-:W4:Y:S01]  /*11cb0*/  LDL R22, [R1+0x5e4] ;  /* 0x0005e40001167983 */ /* 0x001f220000100800 */
[----:B------:R-:W-:-:S02]  /*11cc0*/  ISETP.GT.AND P3, PT, R2, 0x7b, PT ;  /* 0x0000007b0200780c */ /* 0x000fc40003f64270 */
[----:B------:R-:W-:Y:S02]  /*11cd0*/  PRMT R8, RZ, 0x7610, R8 ;  /* 0x00007610ff087816 */ /* 0x000fe40000000008 */
[----:B------:R-:W-:Y:S02]  /*11ce0*/  PRMT R7, RZ, 0x7610, R7 ;  /* 0x00007610ff077816 */ /* 0x000fe40000000007 */
[----:B------:R-:W-:-:S07]  /*11cf0*/  PRMT R23, RZ, 0x7610, R23 ;  /* 0x00007610ff177816 */ /* 0x000fce0000000017 */
[----:B--2---:R-:W-:Y:S02]  /*11d00*/  @P3 IMAD.MOV.U32 R5, RZ, RZ, R15 ;  /* 0x000000ffff053224 */ /* 0x004fe400078e000f */
[----:B------:R-:W-:-:S05]  /*11d10*/  @P3 IMAD.MOV.U32 R4, RZ, RZ, R14 ;  /* 0x000000ffff043224 */ /* 0x000fca00078e000e */
[----:B------:R3:W2:Y:S04]  /*11d20*/  @P3 LDG.E.U16 R8, desc[UR8][R4.64] ;  /* 0x0000000804083981 */ /* 0x0006a8000c1e1500 */
[----:B------:R-:W-:Y:S04]  /*11d30*/  STL [R1+0x1aa0], R21 ;  /* 0x001aa01501007387 */ /* 0x000fe80000100800 */
[----:B------:R-:W2:Y:S04]  /*11d40*/  LDL R15, [R1+0x578] ;  /* 0x00057800010f7983 */ /* 0x000ea80000100800 */
[----:B------:R-:W2:Y:S01]  /*11d50*/  LDL R14, [R1+0x57c] ;  /* 0x00057c00010e7983 */ /* 0x000ea20000100800 */
[----:B---3--:R-:W-:-:S02]  /*11d60*/  @P3 IMAD.MOV.U32 R5, RZ, RZ, R12 ;  /* 0x000000ffff053224 */ /* 0x008fc400078e000c */
[----:B------:R-:W-:-:S05]  /*11d70*/  @P3 IMAD.MOV.U32 R4, RZ, RZ, R10 ;  /* 0x000000ffff043224 */ /* 0x000fca00078e000a */
[----:B------:R4:W3:Y:S02]  /*11d80*/  @P3 LDG.E.U16 R7, desc[UR8][R4.64] ;  /* 0x0000000804073981 */ /* 0x0008e4000c1e1500 */
[----:B----4-:R-:W-:Y:S02]  /*11d90*/  @P1 IMAD.MOV.U32 R5, RZ, RZ, R25 ;  /* 0x000000ffff051224 */ /* 0x010fe400078e0019 */
[----:B------:R-:W-:-:S05]  /*11da0*/  @P1 IMAD.MOV.U32 R4, RZ, RZ, R22 ;  /* 0x000000ffff041224 */ /* 0x000fca00078e0016 */
[----:B------:R0:W4:Y:S01]  /*11db0*/  @P1 LDG.E.U16 R23, desc[UR8][R4.64] ;  /* 0x0000000804171981 */ /* 0x000122000c1e1500 */
[----:B------:R-:W-:Y:S02]  /*11dc0*/  ISETP.GT.AND P2, PT, R2, 0x74, PT ;  /* 0x000000740200780c */ /* 0x000fe40003f44270 */
[----:B------:R-:W-:Y:S01]  /*11dd0*/  PRMT R20, RZ, 0x7610, R20 ;  /* 0x00007610ff147816 */ /* 0x000fe20000000014 */
[----:B--2---:R-:W-:Y:S04]  /*11de0*/  STL [R1+0x1aa4], R8 ;  /* 0x001aa40801007387 */ /* 0x004fe80000100800 */
[----:B------:R-:W2:Y:S04]  /*11df0*/  LDL R12, [R1+0x570] ;  /* 0x00057000010c7983 */ /* 0x000ea80000100800 */
[----:B------:R-:W2:Y:S02]  /*11e00*/  LDL R10, [R1+0x574] ;  /* 0x00057400010a7983 */ /* 0x000ea40000100800 */
[----:B0-----:R-:W-:-:S02]  /*11e10*/  @P2 IMAD.MOV.U32 R4, RZ, RZ, R14 ;  /* 0x000000ffff042224 */ /* 0x001fc400078e000e */
[----:B------:R-:W-:-:S05]  /*11e20*/  @P2 IMAD.MOV.U32 R5, RZ, RZ, R15 ;  /* 0x000000ffff052224 */ /* 0x000fca00078e000f */
[----:B------:R2:W2:Y:S04]  /*11e30*/  @P2 LDG.E.U16 R20, desc[UR8][R4.64] ;  /* 0x0000000804142981 */ /* 0x0004a8000c1e1500 */
[----:B---3--:R0:W-:Y:S04]  /*11e40*/  STL [R1+0x1aa8], R7 ;  /* 0x001aa80701007387 */ /* 0x0081e80000100800 */
[----:B------:R-:W3:Y:S04]  /*11e50*/  LDL R22, [R1+0x4f8] ;  /* 0x0004f80001167983 */ /* 0x000ee80000100800 */
[----:B0-----:R-:W3:Y:S04]  /*11e60*/  LDL R7, [R1+0x4fc] ;  /* 0x0004fc0001077983 */ /* 0x001ee80000100800 */
[----:B----4-:R-:W-:Y:S04]  /*11e70*/  STL [R1+0x1a58], R23 ;  /* 0x001a581701007387 */ /* 0x010fe80000100800 */
[----:B------:R-:W4:Y:S04]  /*11e80*/  LDL R15, [R1+0x4f0] ;  /* 0x0004f000010f7983 */ /* 0x000f280000100800 */
[----:B------:R-:W4:Y:S01]  /*11e90*/  LDL R14, [R1+0x4f4] ;  /* 0x0004f400010e7983 */ /* 0x000f220000100800 */
[----:B------:R-:W-:-:S02]  /*11ea0*/  ISETP.GT.AND P3, PT, R2, 0x7c, PT ;  /* 0x0000007c0200780c */ /* 0x000fc40003f64270 */
[----:B------:R-:W-:Y:S02]  /*11eb0*/  PRMT R19, RZ, 0x7610, R19 ;  /* 0x00007610ff137816 */ /* 0x000fe40000000013 */
[----:B------:R-:W-:Y:S01]  /*11ec0*/  PRMT R6, RZ, 0x7610, R6 ;  /* 0x00007610ff067816 */ /* 0x000fe20000000006 */
        /* <DEDUP_REMOVED lines=9> */
[----:B0-----:R-:W-:-:S06]  /*11f60*/  PRMT R5, RZ, 0x7610, R5 ;  /* 0x00007610ff057816 */ /* 0x001fcc0000000005 */
[----:B----4-:R0:W4:Y:S01]  /*11f70*/  @P3 LDG.E.U16 R5, desc[UR8][R14.64] ;  /* 0x000000080e053981 */ /* 0x010122000c1e1500 */
        /* <DEDUP_REMOVED lines=10> */
[----:B------:R-:W3:Y:S04]  /*12020*/  LDL R25, [R1+0x4ec] ;  /* 0x0004ec0001197983 */ /* 0x000ee80000100800 */
[----:B----4-:R-:W-:Y:S04]  /*12030*/  STL [R1+0x1a94], R5 ;  /* 0x001a940501007387 */ /* 0x010fe80000100800 */
[----:B------:R-:W4:Y:S04]  /*12040*/  LDL R12, [R1+0x4e4] ;  /* 0x0004e400010c7983 */ /* 0x000f280000100800 */
[----:B------:R-:W4:Y:S01]  /*12050*/  LDL R10, [R1+0xcb0] ;  /* 0x000cb000010a7983 */ /* 0x000f220000100800 */
[----:B------:R-:W-:-:S02]  /*12060*/  ISETP.GT.AND P2, PT, R2, 0x7d, PT ;  /* 0x0000007d0200780c */ /* 0x000fc40003f44270 */
[----:B------:R-:W-:Y:S02]  /*12070*/  PRMT R17, RZ, 0x7610, R17 ;  /* 0x00007610ff117816 */ /* 0x000fe40000000011 */
[----:B------:R-:W-:Y:S02]  /*12080*/  PRMT R4, RZ, 0x7610, R4 ;  /* 0x00007610ff047816 */ /* 0x000fe40000000004 */
[----:B------:R-:W-:Y:S01]  /*12090*/  PRMT R3, RZ, 0x7610, R3 ;  /* 0x00007610ff037816 */ /* 0x000fe20000000003 */
[----:B--2---:R-:W-:Y:S02]  /*120a0*/  @P1 IMAD.MOV.U32 R15, RZ, RZ, R22 ;  /* 0x000000ffff0f1224 */ /* 0x004fe400078e0016 */
[----:B------:R-:W-:-:S05]  /*120b0*/  @P1 IMAD.MOV.U32 R14, RZ, RZ, R7 ;  /* 0x000000ffff0e1224 */ /* 0x000fca00078e0007 */
[----:B------:R3:W2:Y:S04]  /*120c0*/  @P1 LDG.E.U16 R17, desc[UR8][R14.64] ;  /* 0x000000080e111981 */ /* 0x0006a8000c1e1500 */
[----:B------:R-:W-:Y:S04]  /*120d0*/  STL [R1+0x1a5c], R18 ;  /* 0x001a5c1201007387 */ /* 0x000fe80000100800 */
[----:B------:R-:W2:Y:S04]  /*120e0*/  LDL R26, [R1+0x650] ;  /* 0x00065000011a7983 */ /* 0x000ea80000100800 */
[----:B------:R-:W2:Y:S04]  /*120f0*/  LDL R22, [R1+0x654] ;  /* 0x0006540001167983 */ /* 0x000ea80000100800 */
[----:B------:R-:W2:Y:S04]  /*12100*/  LDL R7, [R1+0x648] ;  /* 0x0006480001077983 */ /* 0x000ea80000100800 */
[----:B0-----:R-:W2:Y:S01]  /*12110*/  LDL R6, [R1+0x64c] ;  /* 0x00064c0001067983 */ /* 0x001ea20000100800 */
[----:B---3--:R-:W-:-:S02]  /*12120*/  @P2 IMAD.MOV.U32 R15, RZ, RZ, R27 ;  /* 0x000000ffff0f2224 */ /* 0x008fc400078e001b */
[----:B------:R-:W-:-:S05]  /*12130*/  @P2 IMAD.MOV.U32 R14, RZ, RZ, R25 ;  /* 0x000000ffff0e2224 */ /* 0x000fca00078e0019 */
[----:B------:R4:W3:Y:S02]  /*12140*/  @P2 LDG.E.U16 R4, desc[UR8][R14.64] ;  /* 0x000000080e042981 */ /* 0x0008e4000c1e1500 */
[----:B----4-:R-:W-:Y:S02]  /*12150*/  @P2 IMAD.MOV.U32 R15, RZ, RZ, R12 ;  /* 0x000000ffff0f2224 */ /* 0x010fe400078e000c */
[----:B------:R-:W-:-:S05]  /*12160*/  @P2 IMAD.MOV.U32 R14, RZ, RZ, R10 ;  /* 0x000000ffff0e2224 */ /* 0x000fca00078e000a */
[----:B------:R2:W4:Y:S01]  /*12170*/  @P2 LDG.E.U16 R3, desc[UR8][R14.64] ;  /* 0x000000080e032981 */ /* 0x000522000c1e1500 */
[----:B------:R-:W-:Y:S02]  /*12180*/  PRMT R21, RZ, 0x7610, R21 ;  /* 0x00007610ff157816 */ /* 0x000fe40000000015 */
[----:B------:R-:W-:Y:S01]  /*12190*/  ISETP.GT.AND P1, PT, R2, 0x67, PT ;  /* 0x000000670200780c */ /* 0x000fe20003f24270 */
[----:B--2---:R-:W-:Y:S02]  /*121a0*/  @P0 IMAD.MOV.U32 R15, RZ, RZ, R26 ;  /* 0x000000ffff0f0224 */ /* 0x004fe400078e001a */
[----:B------:R-:W-:Y:S01]  /*121b0*/  @P0 IMAD.MOV.U32 R14, RZ, RZ, R22 ;  /* 0x000000ffff0e0224 */ /* 0x000fe200078e0016 */
[----:B------:R-:W-:Y:S04]  /*121c0*/  STL [R1+0x1a60], R17 ;  /* 0x001a601101007387 */ /* 0x000fe80000100800 */
[----:B------:R0:W2:Y:S05]  /*121d0*/  @P0 LDG.E.U16 R21, desc[UR8][R14.64] ;  /* 0x000000080e150981 */ /* 0x0000aa000c1e1500 */
[----:B0-----:R-:W-:-:S02]  /*121e0*/  @P1 IMAD.MOV.U32 R14, RZ, RZ, R6 ;  /* 0x000000ffff0e1224 */ /* 0x001fc400078e0006 */
[----:B------:R-:W-:Y:S01]  /*121f0*/  @P1 IMAD.MOV.U32 R15, RZ, RZ, R7 ;  /* 0x000000ffff0f1224 */ /* 0x000fe200078e0007 */
[----:B---3--:R0:W-:Y:S04]  /*12200*/  STL [R1+0x1a64], R4 ;  /* 0x001a640401007387 */ /* 0x0081e80000100800 */
[----:B------:R-:W3:Y:S04]  /*12210*/  LDL R25, [R1+0x640] ;  /* 0x0006400001197983 */ /* 0x000ee80000100800 */
[----:B------:R-:W3:Y:S04]  /*12220*/  LDL R12, [R1+0x5d8] ;  /* 0x0005d800010c7983 */ /* 0x000ee80000100800 */
[----:B------:R-:W3:Y:S04]  /*12230*/  LDL R10, [R1+0x5dc] ;  /* 0x0005dc00010a7983 */ /* 0x000ee80000100800 */
[----:B0-----:R-:W3:Y:S04]  /*12240*/  LDL R4, [R1+0x644] ;  /* 0x0006440001047983 */ /* 0x001ee80000100800 */
[----:B----4-:R0:W-:Y:S04]  /*12250*/  STL [R1+0x1a68], R3 ;  /* 0x001a680301007387 */ /* 0x0101e80000100800 */
[----:B------:R-:W4:Y:S01]  /*12260*/  LDL R22, [R1+0x5d0] ;  /* 0x0005d00001167983 */ /* 0x000f220000100800 */
[----:B0-----:R-:W-:-:S06]  /*12270*/  PRMT R3, RZ, 0x7610, R3 ;  /* 0x00007610ff037816 */ /* 0x001fcc0000000003 */
[----:B------:R3:W4:Y:S01]  /*12280*/  @P1 LDG.E.U16 R3, desc[UR8][R14.64] ;  /* 0x000000080e031981 */ /* 0x000722000c1e1500 */
[----:B------:R-:W-:Y:S02]  /*12290*/  ISETP.GT.AND P0, PT, R2, 0x6e, PT ;  /* 0x0000006e0200780c */ /* 0x000fe40003f04270 */
[----:B------:R-:W-:Y:S01]  /*122a0*/  PRMT R24, RZ, 0x7610, R24 ;  /* 0x00007610ff187816 */ /* 0x000fe20000000018 */
[----:B--2---:R0:W-:Y:S04]  /*122b0*/  STL [R1+0x14c], R21 ;  /* 0x00014c1501007387 */ /* 0x0041e80000100800 */
[----:B------:R-:W2:Y:S04]  /*122c0*/  LDL R7, [R1+0x5c8] ;  /* 0x0005c80001077983 */ /* 0x000ea80000100800 */
[----:B------:R-:W2:Y:S04]  /*122d0*/  LDL R6, [R1+0x5cc] ;  /* 0x0005cc0001067983 */ /* 0x000ea80000100800 */
[----:B0-----:R-:W2:Y:S01]  /*122e0*/  LDL R21, [R1+0x5d4] ;  /* 0x0005d40001157983 */ /* 0x001ea20000100800 */
[----:B---3--:R-:W-:-:S02]  /*122f0*/  @P1 IMAD.MOV.U32 R15, RZ, RZ, R25 ;  /* 0x000000ffff0f1224 */ /* 0x008fc400078e0019 */
[----:B------:R-:W-:Y:S02]  /*12300*/  @P1 IMAD.MOV.U32 R14, RZ, RZ, R4 ;  /* 0x000000ffff0e1224 */ /* 0x000fe400078e0004 */
[----:B------:R-:W3:Y:S04]  /*12310*/  LDL R4, [R1+0x5c0] ;  /* 0x0005c00001047983 */ /* 0x000ee80000100800 */
[----:B------:R0:W3:Y:S02]  /*12320*/  @P1 LDG.E.U16 R24, desc[UR8][R14.64] ;  /* 0x000000080e181981 */ /* 0x0000e4000c1e1500 */
[----:B0-----:R-:W-:Y:S02]  /*12330*/  @P0 IMAD.MOV.U32 R14, RZ, RZ, R10 ;  /* 0x000000ffff0e0224 */ /* 0x001fe400078e000a */
[----:B------:R-:W-:Y:S01]  /*12340*/  @P0 IMAD.MOV.U32 R15, RZ, RZ, R12 ;  /* 0x000000ffff0f0224 */ /* 0x000fe200078e000c */
[----:B----4-:R0:W-:Y:S04]  /*12350*/  STL [R1+0x144], R3 ;  /* 0x0001440301007387 */ /* 0x0101e80000100800 */
[----:B------:R-:W4:Y:S04]  /*12360*/  LDL R12, [R1+0x558] ;  /* 0x00055800010c7983 */ /* 0x000f280000100800 */
[----:B------:R-:W4:Y:S04]  /*12370*/  LDL R10, [R1+0x55c] ;  /* 0x00055c00010a7983 */ /* 0x000f280000100800 */
[----:B0-----:R-:W4:Y:S01]  /*12380*/  LDL R3, [R1+0x5c4] ;  /* 0x0005c40001037983 */ /* 0x001f220000100800 */
[----:B------:R-:W-:-:S02]  /*12390*/  PRMT R23, RZ, 0x7610, R23 ;  /* 0x00007610ff177816 */ /* 0x000fc40000000017 */
[----:B------:R-:W-:Y:S02]  /*123a0*/  ISETP.GT.AND P1, PT, R2, 0x6f, PT ;  /* 0x0000006f0200780c */ /* 0x000fe40003f24270 */
[----:B------:R-:W-:Y:S02]  /*123b0*/  PRMT R18, RZ, 0x7610, R18 ;  /* 0x00007610ff127816 */ /* 0x000fe40000000012 */
[----:B------:R0:W4:Y:S01]  /*123c0*/  @P0 LDG.E.U16 R23, desc[UR8][R14.64] ;  /* 0x000000080e170981 */ /* 0x000122000c1e1500 */
[----:B------:R-:W-:Y:S01]  /*123d0*/  PRMT R17, RZ, 0x7610, R17 ;  /* 0x00007610ff117816 */ /* 0x000fe20000000011 */
[----:B0-----:R-:W-:Y:S01]  /*123e0*/  @P0 IMAD.MOV.U32 R15, RZ, RZ, R22 ;  /* 0x000000ffff0f0224 */ /* 0x001fe200078e0016 */
[----:B------:R-:W-:Y:S02]  /*123f0*/  PRMT R13, RZ, 0x7610, R13 ;  /* 0x00007610ff0d7816 */ /* 0x000fe4000000000d */
[----:B------:R-:W-:Y:S01]  /*12400*/  PRMT R9, RZ, 0x7610, R9 ;  /* 0x00007610ff097816 */ /* 0x000fe20000000009 */
[----:B--2---:R-:W-:-:S05]  /*12410*/  @P0 IMAD.MOV.U32 R14, RZ, RZ, R21 ;  /* 0x000000ffff0e0224 */ /* 0x004fca00078e0015 */
[----:B------:R0:W2:Y:S01]  /*12420*/  @P0 LDG.E.U16 R18, desc[UR8][R14.64] ;  /* 0x000000080e120981 */ /* 0x0000a2000c1e1500 */
[----:B------:R-:W-:Y:S01]  /*12430*/  ISETP.GT.AND P0, PT, R2, 0x76, PT ;  /* 0x000000760200780c */ /* 0x000fe20003f04270 */
[----:B0-----:R-:W-:Y:S02]  /*12440*/  @P1 IMAD.MOV.U32 R14, RZ, RZ, R6 ;  /* 0x000000ffff0e1224 */ /* 0x001fe400078e0006 */
[----:B------:R-:W-:Y:S01]  /*12450*/  @P1 IMAD.MOV.U32 R15, RZ, RZ, R7 ;  /* 0x000000ffff0f1224 */ /* 0x000fe200078e0007 */
[----:B------:R-:W2:Y:S04]  /*12460*/  LDL R6, [R1+0x554] ;  /* 0x0005540001067983 */ /* 0x000ea80000100800 */
[----:B------:R-:W2:Y:S04]  /*12470*/  LDL R7, [R1+0x550] ;  /* 0x0005500001077983 */ /* 0x000ea80000100800 */
[----:B------:R3:W2:Y:S02]  /*12480*/  @P1 LDG.E.U16 R17, desc[UR8][R14.64] ;  /* 0x000000080e111981 */ /* 0x0006a4000c1e1500 */
[----:B---3--:R-:W-:-:S02]  /*12490*/  @P1 IMAD.MOV.U32 R15, RZ, RZ, R4 ;  /* 0x000000ffff0f1224 */ /* 0x008fc400078e0004 */
[----:B------:R-:W3:Y:S01]  /*124a0*/  LDL R4, [R1+0x548] ;  /* 0x0005480001047983 */ /* 0x000ee20000100800 */
[----:B----4-:R-:W-:-:S03]  /*124b0*/  @P1 IMAD.MOV.U32 R14, RZ, RZ, R3 ;  /* 0x000000ffff0e1224 */ /* 0x010fc600078e0003 */
[----:B------:R-:W4:Y:S04]  /*124c0*/  LDL R3, [R1+0x54c] ;  /* 0x00054c0001037983 */ /* 0x000f280000100800 */
[----:B------:R0:W3:Y:S02]  /*124d0*/  @P1 LDG.E.U16 R13, desc[UR8][R14.64] ;  /* 0x000000080e0d1981 */ /* 0x0000e4000c1e1500 */
[----:B0-----:R-:W-:Y:S02]  /*124e0*/  @P0 IMAD.MOV.U32 R14, RZ, RZ, R10 ;  /* 0x000000ffff0e0224 */ /* 0x001fe400078e000a */
[----:B------:R-:W-:-:S05]  /*124f0*/  @P0 IMAD.MOV.U32 R15, RZ, RZ, R12 ;  /* 0x000000ffff0f0224 */ /* 0x000fca00078e000c */
[----:B------:R0:W4:Y:S01]  /*12500*/  @P0 LDG.E.U16 R9, desc[UR8][R14.64] ;  /* 0x000000080e090981 */ /* 0x000122000c1e1500 */
[----:B------:R-:W-:Y:S02]  /*12510*/  ISETP.GT.AND P1, PT, R2, 0x77, PT ;  /* 0x000000770200780c */ /* 0x000fe40003f24270 */
[----:B------:R-:W-:Y:S01]  /*12520*/  PRMT R20, RZ, 0x7610, R20 ;  /* 0x00007610ff147816 */ /* 0x000fe20000000014 */
[----:B--2---:R1:W-:Y:S04]  /*12530*/  STL [R1+0x12c], R18 ;  /* 0x00012c1201007387 */ /* 0x0043e80000100800 */
[----:B-1----:R-:W2:Y:S04]  /*12540*/  LDL R18, [R1+0x540] ;  /* 0x0005400001127983 */ /* 0x002ea80000100800 */
[----:B------:R1:W-:Y:S04]  /*12550*/  STL [R1+0x124], R17 ;  /* 0x0001241101007387 */ /* 0x0003e80000100800 */
[----:B-1----:R-:W2:Y:S01]  /*12560*/  LDL R17, [R1+0x544] ;  /* 0x0005440001117983 */ /* 0x002ea20000100800 */
[----:B0-----:R-:W-:-:S02]  /*12570*/  @P0 IMAD.MOV.U32 R14, RZ, RZ, R6 ;  /* 0x000000ffff0e0224 */ /* 0x001fc400078e0006 */
[----:B------:R-:W-:-:S05]  /*12580*/  @P0 IMAD.MOV.U32 R15, RZ, RZ, R7 ;  /* 0x000000ffff0f0224 */ /* 0x000fca00078e0007 */
[----:B------:R0:W2:Y:S04]  /*12590*/  @P0 LDG.E.U16 R20, desc[UR8][R14.64] ;  /* 0x000000080e140981 */ /* 0x0000a8000c1e1500 */
[----:B---3--:R1:W-:Y:S04]  /*125a0*/  STL [R1+0x11c], R13 ;  /* 0x00011c0d01007387 */ /* 0x0083e80000100800 */
[----:B------:R-:W3:Y:S04]  /*125b0*/  LDL R12, [R1+0xcb8] ;  /* 0x000cb800010c7983 */ /* 0x000ee80000100800 */
[----:B-1----:R-:W3:Y:S04]  /*125c0*/  LDL R13, [R1+0x4e0] ;  /* 0x0004e000010d7983 */ /* 0x002ee80000100800 */
[----:B------:R-:W-:Y:S04]  /*125d0*/  STL [R1+0x13c], R24 ;  /* 0x00013c1801007387 */ /* 0x000fe80000100800 */
[----:B------:R-:W3:Y:S04]  /*125e0*/  LDL R10, [R1+0xcb4] ;  /* 0x000cb400010a7983 */ /* 0x000ee80000100800 */
[----:B----4-:R1:W-:Y:S04]  /*125f0*/  STL [R1+0x114], R9 ;  /* 0x0001140901007387 */ /* 0x0103e80000100800 */
[----:B-1----:R-:W4:Y:S04]  /*12600*/  LDL R9, [R1+0xcc0] ;  /* 0x000cc00001097983 */ /* 0x002f280000100800 */
[----:B------:R-:W-:Y:S04]  /*12610*/  STL [R1+0x134], R23 ;  /* 0x0001341701007387 */ /* 0x000fe80000100800 */
[----:B------:R-:W4:Y:S04]  /*12620*/  LDL R7, [R1+0xcbc] ;  /* 0x000cbc0001077983 */ /* 0x000f280000100800 */
[----:B------:R-:W4:Y:S01]  /*12630*/  LDL R6, [R1+0xcc8] ;  /* 0x000cc80001067983 */ /* 0x000f220000100800 */
[----:B0-----:R-:W-:-:S02]  /*12640*/  @P1 IMAD.MOV.U32 R14, RZ, RZ, R3 ;  /* 0x000000ffff0e1224 */ /* 0x001fc400078e0003 */
[----:B------:R-:W-:Y:S01]  /*12650*/  @P1 IMAD.MOV.U32 R15, RZ, RZ, R4 ;  /* 0x000000ffff0f1224 */ /* 0x000fe200078e0004 */
[----:B------:R-:W4:Y:S04]  /*12660*/  LDL R3, [R1+0xdb4] ;  /* 0x000db40001037983 */ /* 0x000f280000100800 */
[----:B------:R-:W4:Y:S01]  /*12670*/  LDL R4, [R1+0xcc4] ;  /* 0x000cc40001047983 */ /* 0x000f220000100800 */
[----:B------:R-:W-:Y:S02]  /*12680*/  PRMT R19, RZ, 0x7610, R19 ;  /* 0x00007610ff137816 */ /* 0x000fe40000000013 */
[----:B------:R-:W-:Y:S02]  /*12690*/  ISETP.GT.AND P0, PT, R2, 0x7e, PT ;  /* 0x0000007e0200780c */ /* 0x000fe40003f04270 */
[----:B------:R-:W-:-:S02]  /*126a0*/  PRMT R16, RZ, 0x7610, R16 ;  /* 0x00007610ff107816 */ /* 0x000fc40000000010 */
[----:B------:R2:W4:Y:S01]  /*126b0*/  @P1 LDG.E.U16 R19, desc[UR8][R14.64] ;  /* 0x000000080e131981 */ /* 0x000522000c1e1500 */
[----:B------:R-:W-:Y:S02]  /*126c0*/  PRMT R11, RZ, 0x7610, R11 ;  /* 0x00007610ff0b7816 */ /* 0x000fe4000000000b */
[----:B------:R-:W-:Y:S02]  /*126d0*/  PRMT R8, RZ, 0x7610, R8 ;  /* 0x00007610ff087816 */ /* 0x000fe40000000008 */
[----:B------:R-:W-:Y:S02]  /*126e0*/  PRMT R5, RZ, 0x7610, R5 ;  /* 0x00007610ff057816 */ /* 0x000fe40000000005 */
[----:B------:R-:W-:Y:S01]  /*126f0*/  PRMT R0, RZ, 0x7610, R0 ;  /* 0x00007610ff007816 */ /* 0x000fe20000000000 */
[----:B--2---:R-:W-:Y:S02]  /*12700*/  @P1 IMAD.MOV.U32 R15, RZ, RZ, R18 ;  /* 0x000000ffff0f1224 */ /* 0x004fe400078e0012 */
[----:B------:R-:W-:-:S05]  /*12710*/  @P1 IMAD.MOV.U32 R14, RZ, RZ, R17 ;  /* 0x000000ffff0e1224 */ /* 0x000fca00078e0011 */
[----:B------:R3:W2:Y:S01]  /*12720*/  @P1 LDG.E.U16 R16, desc[UR8][R14.64] ;  /* 0x000000080e101981 */ /* 0x0006a2000c1e1500 */
[----:B------:R-:W-:Y:S01]  /*12730*/  ISETP.GT.AND P1, PT, R2, 0x7f, PT ;  /* 0x0000007f0200780c */ /* 0x000fe20003f24270 */
[----:B---3--:R-:W-:Y:S02]  /*12740*/  @P0 IMAD.MOV.U32 R14, RZ, RZ, R12 ;  /* 0x000000ffff0e0224 */ /* 0x008fe400078e000c */
[----:B------:R-:W-:-:S05]  /*12750*/  @P0 IMAD.MOV.U32 R15, RZ, RZ, R13 ;  /* 0x000000ffff0f0224 */ /* 0x000fca00078e000d */
[----:B------:R0:W3:Y:S02]  /*12760*/  @P0 LDG.E.U16 R11, desc[UR8][R14.64] ;  /* 0x000000080e0b0981 */ /* 0x0000e4000c1e1500 */
[----:B0-----:R-:W-:Y:S02]  /*12770*/  @P0 IMAD.MOV.U32 R15, RZ, RZ, R10 ;  /* 0x000000ffff0f0224 */ /* 0x001fe400078e000a */
[----:B----4-:R-:W-:-:S05]  /*12780*/  @P0 IMAD.MOV.U32 R14, RZ, RZ, R9 ;  /* 0x000000ffff0e0224 */ /* 0x010fca00078e0009 */
[----:B------:R0:W4:Y:S02]  /*12790*/  @P0 LDG.E.U16 R8, desc[UR8][R14.64] ;  /* 0x000000080e080981 */ /* 0x000124000c1e1500 */
[----:B0-----:R-:W-:Y:S02]  /*127a0*/  @P1 IMAD.MOV.U32 R14, RZ, RZ, R6 ;  /* 0x000000ffff0e1224 */ /* 0x001fe400078e0006 */
[----:B------:R-:W-:-:S05]  /*127b0*/  @P1 IMAD.MOV.U32 R15, RZ, RZ, R7 ;  /* 0x000000ffff0f1224 */ /* 0x000fca00078e0007 */
[----:B------:R0:W2:Y:S02]  /*127c0*/  @P1 LDG.E.U16 R5, desc[UR8][R14.64] ;  /* 0x000000080e051981 */ /* 0x0000a4000c1e1500 */
[----:B0-----:R-:W-:Y:S02]  /*127d0*/  @P1 IMAD.MOV.U32 R14, RZ, RZ, R3 ;  /* 0x000000ffff0e1224 */ /* 0x001fe400078e0003 */
[----:B------:R-:W-:-:S05]  /*127e0*/  @P1 IMAD.MOV.U32 R15, RZ, RZ, R4 ;  /* 0x000000ffff0f1224 */ /* 0x000fca00078e0004 */
[----:B------:R-:W2:Y:S04]  /*127f0*/  @P1 LDG.E.U16 R0, desc[UR8][R14.64] ;  /* 0x000000080e001981 */ /* 0x000ea8000c1e1500 */
        /* <DEDUP_REMOVED lines=16> */
[----:B------:R-:W0:Y:S01]  /*12900*/  S2R R28, SR_TID.X ;  /* 0x00000000001c7919 */ /* 0x000e220000002100 */
[----:B------:R-:W-:Y:S06]  /*12910*/  BAR.SYNC.DEFER_BLOCKING 0x0 ;  /* 0x0000000000007b1d */ /* 0x000fec0000010000 */
[----:B--2---:R1:W-:Y:S04]  /*12920*/  STL [R1+0xbc], R0 ;  /* 0x0000bc0001007387 */ /* 0x0043e80000100800 */
[----:B------:R-:W-:Y:S04]  /*12930*/  STL [R1+0x100], R16 ;  /* 0x0001001001007387 */ /* 0x000fe80000100800 */
[----:B------:R-:W-:Y:S04]  /*12940*/  STL [R1+0x1a20], R14 ;  /* 0x001a200e01007387 */ /* 0x000fe80000100800 */
[----:B------:R-:W-:Y:S04]  /*12950*/  STL [R1+0x1a28], R14 ;  /* 0x001a280e01007387 */ /* 0x000fe80000100800 */
[----:B------:R-:W-:Y:S04]  /*12960*/  STL [R1+0x1a30], R14 ;  /* 0x001a300e01007387 */ /* 0x000fe80000100800 */
[----:B---3--:R-:W-:Y:S04]  /*12970*/  STL [R1+0xcc], R11 ;  /* 0x0000cc0b01007387 */ /* 0x008fe80000100800 */
[----:B------:R-:W2:Y:S01]  /*12980*/  LDL.LU R13, [R1+0x474] ;  /* 0x00047400010d7983 */ /* 0x000ea20000300800 */
[----:B0-----:R-:W-:-:S04]  /*12990*/  LOP3.LUT R28, R28, 0x3f, RZ, 0xc0, !PT ;  /* 0x0000003f1c1c7812 */ /* 0x001fc800078ec0ff */
[----:B-1----:R-:W-:Y:S02]  /*129a0*/  LOP3.LUT R0, R28, 0x40, RZ, 0xfc, !PT ;  /* 0x000000401c007812 */ /* 0x002fe400078efcff */
[----:B------:R-:W0:Y:S02]  /*129b0*/  S2R R28, SR_TID.X ;  /* 0x00000000001c7919 */ /* 0x000e240000002100 */
[----:B0-----:R-:W-:Y:S01]  /*129c0*/  LOP3.LUT R28, R28, 0x3f, RZ, 0xc0, !PT ;  /* 0x0000003f1c1c7812 */ /* 0x001fe200078ec0ff */
[----:B--2---:R0:W-:Y:S04]  /*129d0*/  STL [R1+0x1ae0], R13 ;  /* 0x001ae00d01007387 */ /* 0x0041e80000100800 */
[----:B0-----:R-:W2:Y:S01]  /*129e0*/  LDL.LU R13, [R1+0x478] ;  /* 0x00047800010d7983 */ /* 0x001ea20000300800 */
[----:B------:R-:W-:-:S02]  /*129f0*/  ISETP.GE.AND P0, PT, R28, R2, PT ;  /* 0x000000021c00720c */ /* 0x000fc40003f06270 */
[----:B------:R-:W0:Y:S01]  /*12a00*/  S2R R28, SR_TID.X ;  /* 0x00000000001c7919 */ /* 0x000e220000002100 */
[----:B----4-:R-:W-:Y:S04]  /*12a10*/  STL [R1+0xc8], R8 ;  /* 0x0000c80801007387 */ /* 0x010fe80000100800 */
[----:B------:R-:W3:Y:S04]  /*12a20*/  LDL.LU R16, [R1+0x430] ;  /* 0x0004300001107983 */ /* 0x000ee80000300800 */
[----:B------:R-:W4:Y:S04]  /*12a30*/  LDL.LU R29, [R1+0x42c] ;  /* 0x00042c00011d7983 */ /* 0x000f280000300800 */
[----:B------:R-:W4:Y:S04]  /*12a40*/  LDL.LU R14, [R1+0x3e4] ;  /* 0x0003e400010e7983 */ /* 0x000f280000300800 */
[----:B------:R1:W-:Y:S04]  /*12a50*/  STL [R1+0xc4], R5 ;  /* 0x0000c40501007387 */ /* 0x0003e80000100800 */
[----:B------:R-:W4:Y:S04]  /*12a60*/  LDL.LU R15, [R1+0x3a0] ;  /* 0x0003a000010f7983 */ /* 0x000f280000300800 */
[----:B------:R-:W4:Y:S04]  /*12a70*/  LDL.LU R3, [R1+0x39c] ;  /* 0x00039c0001037983 */ /* 0x000f280000300800 */
[----:B------:R-:W4:Y:S04]  /*12a80*/  LDL.LU R4, [R1+0x358] ;  /* 0x0003580001047983 */ /* 0x000f280000300800 */
[----:B------:R-:W4:Y:S04]  /*12a90*/  LDL.LU R17, [R1+0x354] ;  /* 0x0003540001117983 */ /* 0x000f280000300800 */
[----:B------:R-:W4:Y:S04]  /*12aa0*/  LDL.LU R18, [R1+0x318] ;  /* 0x0003180001127983 */ /* 0x000f280000300800 */
[----:B-1----:R-:W4:Y:S04]  /*12ab0*/  LDL.LU R5, [R1+0x314] ;  /* 0x0003140001057983 */ /* 0x002f280000300800 */
        /* <DEDUP_REMOVED lines=14> */
[----:B------:R-:W4:Y:S01]  /*12ba0*/  LDL.LU R26, [R1+0x2c] ;  /* 0x00002c00011a7983 */ /* 0x000f220000300800 */
[----:B------:R-:W-:-:S02]  /*12bb0*/  ISETP.GE.AND P1, PT, R0, R2, PT ;  /* 0x000000020000720c */ /* 0x000fc40003f26270 */
[----:B0-----:R-:W-:Y:S01]  /*12bc0*/  LOP3.LUT R28, R28, 0x3f, RZ, 0xc0, !PT ;  /* 0x0000003f1c1c7812 */ /* 0x001fe200078ec0ff */
[----:B------:R-:W4:Y:S04]  /*12bd0*/  LDL.LU R27, [R1+0x28] ;  /* 0x00002800011b7983 */ /* 0x000f280000300800 */
[----:B------:R-:W4:Y:S01]  /*12be0*/  LDL.LU R0, [R1] ;  /* 0x0000000001007983 */ /* 0x000f220000300800 */
[----:B------:R-:W-:-:S03]  /*12bf0*/  IMAD.SHL.U32 R28, R28, 0x2, RZ ;  /* 0x000000021c1c7824 */ /* 0x000fc600078e00ff */
[----:B------:R-:W4:Y:S04]  /*12c00*/  LDL.LU R2, [R1+0x3e8] ;  /* 0x0003e80001027983 */ /* 0x000f280000300800 */
[----:B--2---:R0:W-:Y:S04]  /*12c10*/  STS.U16 [R28+UR5], R13 ;  /* 0x0000000d1c007988 */ /* 0x0041e80008000405 */
[----:B0-----:R-:W2:Y:S04]  /*12c20*/  LDL.LU R13, [R1+0x1ae0] ;  /* 0x001ae000010d7983 */ /* 0x001ea80000300800 */
[----:B---3--:R-:W-:Y:S04]  /*12c30*/  STS.U16 [R28+UR5+0x800], R16 ;  /* 0x000800101c007988 */ /* 0x008fe80008000405 */
[----:B----4-:R-:W-:Y:S04]  /*12c40*/  STS.U16 [R28+UR5+0x880], R29 ;  /* 0x0008801d1c007988 */ /* 0x010fe80008000405 */
[----:B------:R-:W-:Y:S04]  /*12c50*/  STS.U16 [R28+UR5+0x1080], R14 ;  /* 0x0010800e1c007988 */ /* 0x000fe80008000405 */
        /* <DEDUP_REMOVED lines=8> */
[----:B--2---:R0:W-:Y:S04]  /*12ce0*/  STS.U16 [R28+UR5+0x80], R13 ;  /* 0x0000800d1c007988 */ /* 0x0041e80008000405 */
[----:B0-----:R-:W2:Y:S04]  /*12cf0*/  LDL.LU R13, [R1+0x1adc] ;  /* 0x001adc00010d7983 */ /* 0x001ea80000300800 */
[----:B------:R-:W3:Y:S04]  /*12d00*/  LDL.LU R16, [R1+0x1ad8] ;  /* 0x001ad80001107983 */ /* 0x000ee80000300800 */
[----:B------:R-:W4:Y:S04]  /*12d10*/  LDL.LU R29, [R1+0x1ad4] ;  /* 0x001ad400011d7983 */ /* 0x000f280000300800 */
[----:B------:R-:W2:Y:S04]  /*12d20*/  LDL.LU R11, [R1+0x470] ;  /* 0x00047000010b7983 */ /* 0x000ea80000300800 */
[----:B------:R0:W-:Y:S04]  /*12d30*/  STS.U16 [R28+UR5+0x6800], R26 ;  /* 0x0068001a1c007988 */ /* 0x0001e80008000405 */
[----:B------:R-:W2:Y:S04]  /*12d40*/  LDL.LU R12, [R1+0x46c] ;  /* 0x00046c00010c7983 */ /* 0x000ea80000300800 */
[----:B------:R1:W-:Y:S04]  /*12d50*/  STS.U16 [R28+UR5+0x6880], R27 ;  /* 0x0068801b1c007988 */ /* 0x0003e80008000405 */
[----:B0-----:R-:W2:Y:S04]  /*12d60*/  LDL.LU R26, [R1+0x428] ;  /* 0x00042800011a7983 */ /* 0x001ea80000300800 */
[----:B-1----:R-:W2:Y:S04]  /*12d70*/  LDL.LU R27, [R1+0x424] ;  /* 0x00042400011b7983 */ /* 0x002ea80000300800 */
[----:B------:R-:W2:Y:S04]  /*12d80*/  LDL.LU R14, [R1+0x350] ;  /* 0x00035000010e7983 */ /* 0x000ea80000300800 */
[----:B------:R-:W2:Y:S04]  /*12d90*/  LDL.LU R15, [R1+0x34c] ;  /* 0x00034c00010f7983 */ /* 0x000ea80000300800 */
[----:B------:R-:W2:Y:S04]  /*12da0*/  LDL.LU R3, [R1+0x310] ;  /* 0x0003100001037983 */ /* 0x000ea80000300800 */
[----:B------:R-:W2:Y:S04]  /*12db0*/  LDL.LU R4, [R1+0x30c] ;  /* 0x00030c0001047983 */ /* 0x000ea80000300800 */
[----:B------:R-:W2:Y:S04]  /*12dc0*/  LDL.LU R17, [R1+0x2d0] ;  /* 0x0002d00001117983 */ /* 0x000ea80000300800 */
[----:B------:R-:W2:Y:S04]  /*12dd0*/  LDL.LU R18, [R1+0x2cc] ;  /* 0x0002cc0001127983 */ /* 0x000ea80000300800 */
[----:B------:R0:W-:Y:S04]  /*12de0*/  STS.U16 [R28+UR5+0x3000], R6 ;  /* 0x003000061c007988 */ /* 0x0001e80008000405 */
[----:B------:R-:W2:Y:S04]  /*12df0*/  LDL.LU R5, [R1+0x298] ;  /* 0x0002980001057983 */ /* 0x000ea80000300800 */
[----:B------:R1:W-:Y:S04]  /*12e00*/  STS.U16 [R28+UR5+0x3080], R19 ;  /* 0x003080131c007988 */ /* 0x0003e80008000405 */
[----:B------:R0:W-:Y:S04]  /*12e10*/  STS.U16 [R28+UR5+0x3800], R20 ;  /* 0x003800141c007988 */ /* 0x0001e80008000405 */
[----:B------:R0:W-:Y:S04]  /*12e20*/  STS.U16 [R28+UR5+0x3880], R23 ;  /* 0x003880171c007988 */ /* 0x0001e80008000405 */
[----:B------:R1:W-:Y:S04]  /*12e30*/  STS.U16 [R28+UR5+0x4000], R7 ;  /* 0x004000071c007988 */ /* 0x0003e80008000405 */
[----:B------:R1:W-:Y:S04]  /*12e40*/  STS.U16 [R28+UR5+0x4080], R8 ;  /* 0x004080081c007988 */ /* 0x0003e80008000405 */
[----:B0-----:R-:W2:Y:S04]  /*12e50*/  LDL.LU R6, [R1+0x294] ;  /* 0x0002940001067983 */ /* 0x001ea80000300800 */
[----:B-1----:R-:W2:Y:S04]  /*12e60*/  LDL.LU R19, [R1+0x268] ;  /* 0x0002680001137983 */ /* 0x002ea80000300800 */
        /* <DEDUP_REMOVED lines=17> */
[----:B0-----:R-:W2:Y:S04]  /*12f80*/  LDL.LU R0, [R1+0x20] ;  /* 0x0000200001007983 */ /* 0x001ea80000300800 */
[----:B------:R0:W-:Y:S02]  /*12f90*/  STS.U16 [R28+UR5+0x1000], R2 ;  /* 0x001000021c007988 */ /* 0x0001e40008000405 */
[----:B0-----:R-:W-:-:S02]  /*12fa0*/  LOP3.LUT R2, R28, 0x10, RZ, 0x3c, !PT ;  /* 0x000000101c027812 */ /* 0x001fc400078e3cff */
[----:B----4-:R-:W-:Y:S04]  /*12fb0*/  STL [R1+0x19dc], R29 ;  /* 0x0019dc1d01007387 */ /* 0x010fe80000100800 */
[----:B------:R-:W-:Y:S04]  /*12fc0*/  STL [R1+0x19e4], R29 ;  /* 0x0019e41d01007387 */ /* 0x000fe80000100800 */
[----:B------:R-:W-:Y:S04]  /*12fd0*/  STL [R1+0x19ec], R29 ;  /* 0x0019ec1d01007387 */ /* 0x000fe80000100800 */
[----:B------:R-:W-:Y:S04]  /*12fe0*/  STL [R1+0x19f4], R29 ;  /* 0x0019f41d01007387 */ /* 0x000fe80000100800 */
[----:B------:R-:W-:Y:S04]  /*12ff0*/  STL [R1+0x19fc], R29 ;  /* 0x0019fc1d01007387 */ /* 0x000fe80000100800 */
[----:B------:R-:W-:Y:S04]  /*13000*/  STL [R1+0x1a08], R29 ;  /* 0x001a081d01007387 */ /* 0x000fe80000100800 */
[----:B------:R-:W-:Y:S04]  /*13010*/  STL [R1+0x1a10], R29 ;  /* 0x001a101d01007387 */ /* 0x000fe80000100800 */
[----:B------:R-:W-:Y:S04]  /*13020*/  STS.U16 [R28+UR5+0x7080], R29 ;  /* 0x0070801d1c007988 */ /* 0x000fe80008000405 */
[----:B------:R0:W-:Y:S04]  /*13030*/  STL [R1+0x1a34], R29 ;  /* 0x001a341d01007387 */ /* 0x0001e80000100800 */
[----:B---3--:R-:W-:Y:S04]  /*13040*/  STS.U16 [R28+UR5+0x7800], R16 ;  /* 0x007800101c007988 */ /* 0x008fe80008000405 */
[----:B--2---:R-:W-:Y:S04]  /*13050*/  STS.U16 [R28+UR5+0x7880], R13 ;  /* 0x0078800d1c007988 */ /* 0x004fe80008000405 */
[----:B0-----:R-:W2:Y:S04]  /*13060*/  LDL.LU R29, [R1+0x394] ;  /* 0x00039400011d7983 */ /* 0x001ea80000300800 */
[----:B------:R0:W-:Y:S04]  /*13070*/  STL [R1+0x1a3c], R16 ;  /* 0x001a3c1001007387 */ /* 0x0001e80000100800 */
[----:B0-----:R-:W3:Y:S04]  /*13080*/  LDL.LU R16, [R1+0x398] ;  /* 0x0003980001107983 */ /* 0x001ee80000300800 */
[----:B------:R-:W4:Y:S04]  /*13090*/  LDL.LU R28, [R1+0x3e0] ;  /* 0x0003e000011c7983 */ /* 0x000f280000300800 */
[----:B------:R0:W-:Y:S04]  /*130a0*/  STL [R1+0x1a40], R13 ;  /* 0x001a400d01007387 */ /* 0x0001e80000100800 */
[----:B0-----:R-:W2:Y:S04]  /*130b0*/  LDL.LU R13, [R1+0x3dc] ;  /* 0x0003dc00010d7983 */ /* 0x001ea80000300800 */
[----:B------:R0:W-:Y:S04]  /*130c0*/  STS.U16 [R2+UR5+0x100], R11 ;  /* 0x0001000b02007988 */ /* 0x0001e80008000405 */
[----:B------:R1:W-:Y:S04]  /*130d0*/  STS.U16 [R2+UR5+0x180], R12 ;  /* 0x0001800c02007988 */ /* 0x0003e80008000405 */
[----:B------:R1:W-:Y:S04]  /*130e0*/  STS.U16 [R2+UR5+0x900], R26 ;  /* 0x0009001a02007988 */ /* 0x0003e80008000405 */
[----:B------:R1:W-:Y:S04]  /*130f0*/  STS.U16 [R2+UR5+0x980], R27 ;  /* 0x0009801b02007988 */ /* 0x0003e80008000405 */
[----:B0-----:R-:W3:Y:S04]  /*13100*/  LDL.LU R11, [R1+0x1ad0] ;  /* 0x001ad000010b7983 */ /* 0x001ee80000300800 */
[----:B-1----:R-:W3:Y:S04]  /*13110*/  LDL.LU R12, [R1+0x1acc] ;  /* 0x001acc00010c7983 */ /* 0x002ee80000300800 */
[----:B------:R-:W3:Y:S04]  /*13120*/  LDL.LU R26, [R1+0x1ac8] ;  /* 0x001ac800011a7983 */ /* 0x000ee80000300800 */
[----:B------:R-:W3:Y:S04]  /*13130*/  LDL.LU R27, [R1+0x1ac4] ;  /* 0x001ac400011b7983 */ /* 0x000ee80000300800 */
[----:B----4-:R-:W-:Y:S04]  /*13140*/  STS.U16 [R2+UR5+0x1100], R28 ;  /* 0x0011001c02007988 */ /* 0x010fe80008000405 */
[----:B--2---:R-:W-:Y:S04]  /*13150*/  STS.U16 [R2+UR5+0x1180], R13 ;  /* 0x0011800d02007988 */ /* 0x004fe80008000405 */
[----:B---3--:R-:W-:Y:S04]  /*13160*/  STS.U16 [R2+UR5+0x1900], R16 ;  /* 0x0019001002007988 */ /* 0x008fe80008000405 */
        /* <DEDUP_REMOVED lines=16> */
[----:B------:R0:W-:Y:S04]  /*13270*/  STS.U16 [R2+UR5+0x5980], R9 ;  /* 0x0059800902007988 */ /* 0x0001e80008000405 */
[----:B0-----:R-:W2:Y:S01]  /*13280*/  LDL.LU R9, [R1+0x468] ;  /* 0x0004680001097983 */ /* 0x001ea20000300800 */
[----:B------:R-:W0:Y:S03]  /*13290*/  S2R R28, SR_TID.X ;  /* 0x00000000001c7919 */ /* 0x000e260000002100 */
[----:B------:R-:W-:Y:S04]  /*132a0*/  STS.U16 [R2+UR5+0x6100], R10 ;  /* 0x0061000a02007988 */ /* 0x000fe80008000405 */
[----:B------:R-:W-:Y:S04]  /*132b0*/  STS.U16 [R2+UR5+0x6180], R24 ;  /* 0x0061801802007988 */ /* 0x000fe80008000405 */
[----:B------:R-:W-:Y:S04]  /*132c0*/  STS.U16 [R2+UR5+0x6900], R25 ;  /* 0x0069001902007988 */ /* 0x000fe80008000405 */
[----:B------:R1:W-:Y:S01]  /*132d0*/  STS.U16 [R2+UR5+0x6980], R0 ;  /* 0x0069800002007988 */ /* 0x0003e20008000405 */
[----:B0-----:R-:W-:-:S05]  /*132e0*/  LOP3.LUT R28, R28, 0x3f, RZ, 0xc0, !PT ;  /* 0x0000003f1c1c7812 */ /* 0x001fca00078ec0ff */
[----:B------:R-:W-:-:S05]  /*132f0*/  IMAD.SHL.U32 R28, R28, 0x2, RZ ;  /* 0x000000021c1c7824 */ /* 0x000fca00078e00ff */
[C---:B-1----:R-:W-:Y:S01]  /*13300*/  LOP3.LUT R2, R28.reuse, 0x20, RZ, 0x3c, !PT ;  /* 0x000000201c027812 */ /* 0x042fe200078e3cff */
[----:B--2---:R0:W-:Y:S04]  /*13310*/  STL [R1+0x1ac0], R9 ;  /* 0x001ac00901007387 */ /* 0x0041e80000100800 */
[----:B------:R-:W2:Y:S04]  /*13320*/  LDL.LU R10, [R1+0x464] ;  /* 0x00046400010a7983 */ /* 0x000ea80000300800 */
[----:B------:R-:W3:Y:S04]  /*13330*/  LDL.LU R24, [R1+0x420] ;  /* 0x0004200001187983 */ /* 0x000ee80000300800 */
[----:B------:R-:W4:Y:S04]  /*13340*/  LDL.LU R25, [R1+0x41c] ;  /* 0x00041c0001197983 */ /* 0x000f280000300800 */
[----:B------:R-:W2:Y:S04]  /*13350*/  LDL.LU R13, [R1+0x344] ;  /* 0x00034400010d7983 */ /* 0x000ea80000300800 */
        /* <DEDUP_REMOVED lines=13> */
[----:B------:R-:W2:Y:S01]  /*13430*/  LDL.LU R7, [R1+0x78] ;  /* 0x0000780001077983 */ /* 0x000ea20000300800 */
[----:B0-----:R-:W-:-:S03]  /*13440*/  LOP3.LUT R9, R28, 0x10, RZ, 0x3c, !PT ;  /* 0x000000101c097812 */ /* 0x001fc600078e3cff */
[----:B------:R-:W2:Y:S04]  /*13450*/  LDL.LU R8, [R1+0x4c] ;  /* 0x00004c0001087983 */ /* 0x000ea80000300800 */
[----:B------:R-:W2:Y:S04]  /*13460*/  LDL.LU R21, [R1+0x48] ;  /* 0x0000480001157983 */ /* 0x000ea80000300800 */
[----:B------:R-:W2:Y:S04]  /*13470*/  LDL.LU R22, [R1+0x1c] ;  /* 0x00001c0001167983 */ /* 0x000ea80000300800 */
[----:B------:R-:W2:Y:S04]  /*13480*/  LDL.LU R0, [R1+0x18] ;  /* 0x0000180001007983 */ /* 0x000ea80000300800 */
[----:B------:R-:W-:Y:S04]  /*13490*/  STS.U16 [R9+UR5+0x7100], R27 ;  /* 0x0071001b09007988 */ /* 0x000fe80008000405 */
[----:B------:R0:W-:Y:S04]  /*134a0*/  STL [R1+0x1a44], R27 ;  /* 0x001a441b01007387 */ /* 0x0001e80000100800 */
[----:B------:R-:W-:Y:S04]  /*134b0*/  STS.U16 [R9+UR5+0x7180], R26 ;  /* 0x0071801a09007988 */ /* 0x000fe80008000405 */
[----:B------:R-:W-:Y:S04]  /*134c0*/  STS.U16 [R9+UR5+0x7900], R12 ;  /* 0x0079000c09007988 */ /* 0x000fe80008000405 */
[----:B------:R-:W-:Y:S04]  /*134d0*/  STS.U16 [R9+UR5+0x7980], R11 ;  /* 0x0079800b09007988 */ /* 0x000fe80008000405 */
[----:B0-----:R-:W2:Y:S04]  /*134e0*/  LDL.LU R27, [R1+0x348] ;  /* 0x00034800011b7983 */ /* 0x001ea80000300800 */
[----:B------:R0:W-:Y:S04]  /*134f0*/  STL [R1+0x1a48], R26 ;  /* 0x001a481a01007387 */ /* 0x0001e80000100800 */
[----:B0-----:R-:W2:Y:S04]  /*13500*/  LDL.LU R26, [R1+0x38c] ;  /* 0x00038c00011a7983 */ /* 0x001ea80000300800 */
[----:B------:R-:W2:Y:S04]  /*13510*/  LDL.LU R28, [R1+0x3d8] ;  /* 0x0003d800011c7983 */ /* 0x000ea80000300800 */
[----:B------:R0:W-:Y:S04]  /*13520*/  STL [R1+0x1a4c], R12 ;  /* 0x001a4c0c01007387 */ /* 0x0001e80000100800 */
[----:B0-----:R-:W2:Y:S04]  /*13530*/  LDL.LU R12, [R1+0x390] ;  /* 0x00039000010c7983 */ /* 0x001ea80000300800 */
[----:B------:R-:W2:Y:S04]  /*13540*/  LDL.LU R9, [R1+0x1ac0] ;  /* 0x001ac00001097983 */ /* 0x000ea80000300800 */
[----:B------:R0:W-:Y:S04]  /*13550*/  STL [R1+0x1a50], R11 ;  /* 0x001a500b01007387 */ /* 0x0001e80000100800 */
[----:B0-----:R-:W4:Y:S04]  /*13560*/  LDL.LU R11, [R1+0x3d4] ;  /* 0x0003d400010b7983 */ /* 0x001f280000300800 */
[----:B--2---:R0:W-:Y:S04]  /*13570*/  STS.U16 [R2+UR5+0x200], R9 ;  /* 0x0002000902007988 */ /* 0x0041e80008000405 */
[----:B------:R1:W-:Y:S04]  /*13580*/  STS.U16 [R2+UR5+0x280], R10 ;  /* 0x0002800a02007988 */ /* 0x0003e80008000405 */
[----:B---3--:R2:W-:Y:S04]  /*13590*/  STS.U16 [R2+UR5+0xa00], R24 ;  /* 0x000a001802007988 */ /* 0x0085e80008000405 */
[----:B----4-:R3:W-:Y:S04]  /*135a0*/  STS.U16 [R2+UR5+0xa80], R25 ;  /* 0x000a801902007988 */ /* 0x0107e80008000405 */
[----:B------:R-:W-:Y:S04]  /*135b0*/  STS.U16 [R2+UR5+0x1200], R28 ;  /* 0x0012001c02007988 */ /* 0x000fe80008000405 */
[----:B0-----:R-:W4:Y:S04]  /*135c0*/  LDL.LU R9, [R1+0x1abc] ;  /* 0x001abc0001097983 */ /* 0x001f280000300800 */
        /* <DEDUP_REMOVED lines=16> */
[----:B-1----:R-:W4:Y:S04]  /*136d0*/  LDL.LU R10, [R1+0x1ab8] ;  /* 0x001ab800010a7983 */ /* 0x002f280000300800 */
[----:B------:R-:W-:Y:S04]  /*136e0*/  STS.U16 [R2+UR5+0x5280], R20 ;  /* 0x0052801402007988 */ /* 0x000fe80008000405 */
[----:B--2---:R-:W2:Y:S04]  /*136f0*/  LDL.LU R24, [R1+0x1ab4] ;  /* 0x001ab40001187983 */ /* 0x004ea80000300800 */
[----:B------:R-:W-:Y:S04]  /*13700*/  STS.U16 [R2+UR5+0x5a00], R23 ;  /* 0x005a001702007988 */ /* 0x000fe80008000405 */
[----:B---3--:R-:W3:Y:S04]  /*13710*/  LDL.LU R25, [R1+0x1ab0] ;  /* 0x001ab00001197983 */ /* 0x008ee80000300800 */
[----:B------:R0:W-:Y:S04]  /*13720*/  STS.U16 [R2+UR5+0x5a80], R7 ;  /* 0x005a800702007988 */ /* 0x0001e80008000405 */
[----:B0-----:R-:W2:Y:S01]  /*13730*/  LDL.LU R7, [R1+0x460] ;  /* 0x0004600001077983 */ /* 0x001ea20000300800 */
[----:B------:R-:W0:Y:S03]  /*13740*/  S2R R28, SR_TID.X ;  /* 0x00000000001c7919 */ /* 0x000e260000002100 */
[----:B------:R1:W-:Y:S04]  /*13750*/  STS.U16 [R2+UR5+0x6200], R8 ;  /* 0x0062000802007988 */ /* 0x0003e80008000405 */
[----:B------:R0:W-:Y:S04]  /*13760*/  STS.U16 [R2+UR5+0x6280], R21 ;  /* 0x0062801502007988 */ /* 0x0001e80008000405 */
[----:B------:R0:W-:Y:S04]  /*13770*/  STS.U16 [R2+UR5+0x6a00], R22 ;  /* 0x006a001602007988 */ /* 0x0001e80008000405 */
[----:B------:R0:W-:Y:S02]  /*13780*/  STS.U16 [R2+UR5+0x6a80], R0 ;  /* 0x006a800002007988 */ /* 0x0001e40008000405 */
[----:B0-----:R-:W-:-:S05]  /*13790*/  LOP3.LUT R28, R28, 0x3f, RZ, 0xc0, !PT ;  /* 0x0000003f1c1c7812 */ /* 0x001fca00078ec0ff */
[----:B------:R-:W-:-:S05]  /*137a0*/  IMAD.SHL.U32 R28, R28, 0x2, RZ ;  /* 0x000000021c1c7824 */ /* 0x000fca00078e00ff */
[C---:B------:R-:W-:Y:S01]  /*137b0*/  LOP3.LUT R3, R28.reuse, 0x30, RZ, 0x3c, !PT ;  /* 0x000000301c037812 */ /* 0x040fe200078e3cff */
[----:B--2---:R0:W-:Y:S04]  /*137c0*/  STL [R1+0x1aac], R7 ;  /* 0x001aac0701007387 */ /* 0x0041e80000100800 */
[----:B-1----:R-:W2:Y:S04]  /*137d0*/  LDL.LU R8, [R1+0x45c] ;  /* 0x00045c0001087983 */ /* 0x002ea80000300800 */
        /* <DEDUP_REMOVED lines=22> */
[----:B---3--:R-:W-:Y:S04]  /*13940*/  STS.U16 [R7+UR5+0x7200], R25 ;  /* 0x0072001907007988 */ /* 0x008fe80008000405 */
[----:B------:R0:W-:Y:S04]  /*13950*/  STL [R1+0x1a6c], R25 ;  /* 0x001a6c1901007387 */ /* 0x0001e80000100800 */
[----:B------:R-:W-:Y:S04]  /*13960*/  STS.U16 [R7+UR5+0x7280], R24 ;  /* 0x0072801807007988 */ /* 0x000fe80008000405 */
[----:B----4-:R-:W-:Y:S04]  /*13970*/  STS.U16 [R7+UR5+0x7a00], R10 ;  /* 0x007a000a07007988 */ /* 0x010fe80008000405 */
[----:B------:R-:W-:Y:S04]  /*13980*/  STS.U16 [R7+UR5+0x7a80], R9 ;  /* 0x007a800907007988 */ /* 0x000fe80008000405 */
[----:B0-----:R-:W3:Y:S04]  /*13990*/  LDL.LU R25, [R1+0x340] ;  /* 0x0003400001197983 */ /* 0x001ee80000300800 */
[----:B------:R0:W-:Y:S04]  /*139a0*/  STL [R1+0x1a70], R24 ;  /* 0x001a701801007387 */ /* 0x0001e80000100800 */
[----:B0-----:R-:W4:Y:S04]  /*139b0*/  LDL.LU R24, [R1+0x384] ;  /* 0x0003840001187983 */ /* 0x001f280000300800 */
[----:B------:R-:W2:Y:S04]  /*139c0*/  LDL.LU R28, [R1+0x3d0] ;  /* 0x0003d000011c7983 */ /* 0x000ea80000300800 */
[----:B------:R0:W-:Y:S04]  /*139d0*/  STL [R1+0x1a74], R10 ;  /* 0x001a740a01007387 */ /* 0x0001e80000100800 */
[----:B0-----:R-:W2:Y:S04]  /*139e0*/  LDL.LU R10, [R1+0x388] ;  /* 0x00038800010a7983 */ /* 0x001ea80000300800 */
[----:B------:R-:W2:Y:S04]  /*139f0*/  LDL.LU R7, [R1+0x1aac] ;  /* 0x001aac0001077983 */ /* 0x000ea80000300800 */
[----:B------:R0:W-:Y:S04]  /*13a00*/  STL [R1+0x1a78], R9 ;  /* 0x001a780901007387 */ /* 0x0001e80000100800 */
[----:B0-----:R-:W3:Y:S04]  /*13a10*/  LDL.LU R9, [R1+0x3cc] ;  /* 0x0003cc0001097983 */ /* 0x001ee80000300800 */
[----:B--2---:R0:W-:Y:S04]  /*13a20*/  STS.U16 [R3+UR5+0x300], R7 ;  /* 0x0003000703007988 */ /* 0x0041e80008000405 */
[----:B------:R1:W-:Y:S04]  /*13a30*/  STS.U16 [R3+UR5+0x380], R8 ;  /* 0x0003800803007988 */ /* 0x0003e80008000405 */
[----:B------:R2:W-:Y:S04]  /*13a40*/  STS.U16 [R3+UR5+0xb00], R21 ;  /* 0x000b001503007988 */ /* 0x0005e80008000405 */
[----:B------:R1:W-:Y:S04]  /*13a50*/  STS.U16 [R3+UR5+0xb80], R22 ;  /* 0x000b801603007988 */ /* 0x0003e80008000405 */
[----:B------:R-:W-:Y:S04]  /*13a60*/  STS.U16 [R3+UR5+0x1300], R28 ;  /* 0x0013001c03007988 */ /* 0x000fe80008000405 */
[----:B0-----:R-:W2:Y:S04]  /*13a70*/  LDL.LU R7, [R1+0x1aa8] ;  /* 0x001aa80001077983 */ /* 0x001ea80000300800 */
[----:B---3--:R-:W-:Y:S04]  /*13a80*/  STS.U16 [R3+UR5+0x1380], R9 ;  /* 0x0013800903007988 */ /* 0x008fe80008000405 */
[----:B------:R-:W-:Y:S04]  /*13a90*/  STS.U16 [R3+UR5+0x1b00], R10 ;  /* 0x001b000a03007988 */ /* 0x000fe80008000405 */
        /* <DEDUP_REMOVED lines=13> */
[----:B-1----:R-:W3:Y:S04]  /*13b70*/  LDL.LU R8, [R1+0x1aa4] ;  /* 0x001aa40001087983 */ /* 0x002ee80000300800 */
[----:B------:R-:W-:Y:S04]  /*13b80*/  STS.U16 [R3+UR5+0x5300], R17 ;  /* 0x0053001103007988 */ /* 0x000fe80008000405 */
[----:B--2---:R-:W2:Y:S04]  /*13b90*/  LDL.LU R21, [R1+0x1aa0] ;  /* 0x001aa00001157983 */ /* 0x004ea80000300800 */
[----:B------:R-:W-:Y:S04]  /*13ba0*/  STS.U16 [R3+UR5+0x5380], R18 ;  /* 0x0053801203007988 */ /* 0x000fe80008000405 */
[----:B------:R-:W4:Y:S04]  /*13bb0*/  LDL.LU R22, [R1+0x1a9c] ;  /* 0x001a9c0001167983 */ /* 0x000f280000300800 */
[----:B------:R0:W-:Y:S04]  /*13bc0*/  STS.U16 [R3+UR5+0x5b00], R5 ;  /* 0x005b000503007988 */ /* 0x0001e80008000405 */
[----:B0-----:R-:W2:Y:S01]  /*13bd0*/  LDL.LU R5, [R1+0x454] ;  /* 0x0004540001057983 */ /* 0x001ea20000300800 */
[----:B------:R-:W0:Y:S03]  /*13be0*/  S2R R28, SR_TID.X ;  /* 0x00000000001c7919 */ /* 0x000e260000002100 */
[----:B------:R-:W-:Y:S04]  /*13bf0*/  STS.U16 [R3+UR5+0x5b80], R6 ;  /* 0x005b800603007988 */ /* 0x000fe80008000405 */
[----:B------:R-:W-:Y:S04]  /*13c00*/  STS.U16 [R3+UR5+0x6300], R19 ;  /* 0x0063001303007988 */ /* 0x000fe80008000405 */
[----:B------:R-:W-:Y:S04]  /*13c10*/  STS.U16 [R3+UR5+0x6380], R20 ;  /* 0x0063801403007988 */ /* 0x000fe80008000405 */
[----:B------:R-:W-:Y:S04]  /*13c20*/  STS.U16 [R3+UR5+0x6b00], R23 ;  /* 0x006b001703007988 */ /* 0x000fe80008000405 */
[----:B------:R-:W-:Y:S04]  /*13c30*/  STS.U16 [R3+UR5+0x6b80], R0 ;  /* 0x006b800003007988 */ /* 0x000fe80008000405 */
[----:B--2---:R1:W-:Y:S04]  /*13c40*/  STL [R1+0x1a98], R5 ;  /* 0x001a980501007387 */ /* 0x0043e80000100800 */
[----:B-1----:R-:W2:Y:S04]  /*13c50*/  LDL.LU R5, [R1+0x458] ;  /* 0x0004580001057983 */ /* 0x002ea80000300800 */
[----:B------:R-:W2:Y:S04]  /*13c60*/  LDL.LU R6, [R1+0x410] ;  /* 0x0004100001067983 */ /* 0x000ea80000300800 */
[----:B------:R-:W2:Y:S01]  /*13c70*/  LDL.LU R19, [R1+0x40c] ;  /* 0x00040c0001137983 */ /* 0x000ea20000300800 */
[----:B0-----:R-:W-:-:S03]  /*13c80*/  LOP3.LUT R28, R28, 0x3f, RZ, 0xc0, !PT ;  /* 0x0000003f1c1c7812 */ /* 0x001fc600078ec0ff */
[----:B------:R-:W2:Y:S04]  /*13c90*/  LDL.LU R20, [R1+0x3c8] ;  /* 0x0003c80001147983 */ /* 0x000ea80000300800 */
[----:B------:R-:W2:Y:S04]  /*13ca0*/  LDL.LU R9, [R1+0x334] ;  /* 0x0003340001097983 */ /* 0x000ea80000300800 */
[----:B------:R-:W2:Y:S04]  /*13cb0*/  LDL.LU R10, [R1+0x2f8] ;  /* 0x0002f800010a7983 */ /* 0x000ea80000300800 */
[----:B------:R-:W2:Y:S04]  /*13cc0*/  LDL.LU R24, [R1+0x2f4] ;  /* 0x0002f40001187983 */ /* 0x000ea80000300800 */
[----:B------:R-:W2:Y:S01]  /*13cd0*/  LDL.LU R18, [R1+0x2b8] ;  /* 0x0002b80001127983 */ /* 0x000ea20000300800 */
[----:B------:R-:W-:-:S03]  /*13ce0*/  IMAD.SHL.U32 R28, R28, 0x2, RZ ;  /* 0x000000021c1c7824 */ /* 0x000fc600078e00ff */
[----:B------:R-:W2:Y:S04]  /*13cf0*/  LDL.LU R23, [R1+0x2b4] ;  /* 0x0002b40001177983 */ /* 0x000ea80000300800 */
[----:B------:R-:W2:Y:S04]  /*13d00*/  LDL.LU R0, [R1+0x280] ;  /* 0x0002800001007983 */ /* 0x000ea80000300800 */
[----:B----4-:R-:W-:Y:S04]  /*13d10*/  STS.U16 [R3+UR5+0x7300], R22 ;  /* 0x0073001603007988 */ /* 0x010fe80008000405 */
[----:B------:R0:W-:Y:S04]  /*13d20*/  STL [R1+0x1a7c], R22 ;  /* 0x001a7c1601007387 */ /* 0x0001e80000100800 */
[----:B------:R-:W-:Y:S01]  /*13d30*/  STS.U16 [R3+UR5+0x7380], R21 ;  /* 0x0073801503007988 */ /* 0x000fe20008000405 */
[----:B------:R-:W-:-:S03]  /*13d40*/  LOP3.LUT R2, R28, 0x40, RZ, 0x3c, !PT ;  /* 0x000000401c027812 */ /* 0x000fc600078e3cff */
[----:B---3--:R-:W-:Y:S04]  /*13d50*/  STS.U16 [R3+UR5+0x7b00], R8 ;  /* 0x007b000803007988 */ /* 0x008fe80008000405 */
[----:B0-----:R-:W3:Y:S04]  /*13d60*/  LDL.LU R22, [R1+0x338] ;  /* 0x0003380001167983 */ /* 0x001ee80000300800 */
[----:B------:R0:W-:Y:S04]  /*13d70*/  STL [R1+0x1a80], R21 ;  /* 0x001a801501007387 */ /* 0x0001e80000100800 */
[----:B0-----:R-:W4:Y:S04]  /*13d80*/  LDL.LU R21, [R1+0x37c] ;  /* 0x00037c0001157983 */ /* 0x001f280000300800 */
[----:B------:R-:W3:Y:S04]  /*13d90*/  LDL.LU R28, [R1+0x3c4] ;  /* 0x0003c400011c7983 */ /* 0x000ee80000300800 */
[----:B------:R0:W-:Y:S04]  /*13da0*/  STL [R1+0x1a84], R8 ;  /* 0x001a840801007387 */ /* 0x0001e80000100800 */
[----:B0-----:R-:W3:Y:S04]  /*13db0*/  LDL.LU R8, [R1+0x380] ;  /* 0x0003800001087983 */ /* 0x001ee80000300800 */
[----:B------:R-:W3:Y:S04]  /*13dc0*/  LDL.LU R25, [R1+0x27c] ;  /* 0x00027c0001197983 */ /* 0x000ee80000300800 */
        /* <DEDUP_REMOVED lines=8> */
[----:B------:R0:W-:Y:S04]  /*13e50*/  STS.U16 [R3+UR5+0x7b80], R7 ;  /* 0x007b800703007988 */ /* 0x0001e80008000405 */
[----:B------:R-:W3:Y:S04]  /*13e60*/  LDL.LU R15, [R1+0x3c] ;  /* 0x00003c00010f7983 */ /* 0x000ee80000300800 */
[----:B0-----:R-:W3:Y:S04]  /*13e70*/  LDL.LU R3, [R1+0x38] ;  /* 0x0000380001037983 */ /* 0x001ee80000300800 */
[----:B------:R-:W3:Y:S04]  /*13e80*/  LDL.LU R4, [R1+0xc] ;  /* 0x00000c0001047983 */ /* 0x000ee80000300800 */
[----:B------:R-:W3:Y:S04]  /*13e90*/  LDL.LU R17, [R1+0x8] ;  /* 0x0000080001117983 */ /* 0x000ee80000300800 */
[----:B--2---:R0:W-:Y:S04]  /*13ea0*/  STS.U16 [R2+UR5+0x400], R5 ;  /* 0x0004000502007988 */ /* 0x0041e80008000405 */
[----:B0-----:R-:W2:Y:S04]  /*13eb0*/  LDL.LU R5, [R1+0x1a98] ;  /* 0x001a980001057983 */ /* 0x001ea80000300800 */
[----:B--2---:R0:W-:Y:S04]  /*13ec0*/  STS.U16 [R2+UR5+0x480], R5 ;  /* 0x0004800502007988 */ /* 0x0041e80008000405 */
[----:B------:R1:W-:Y:S04]  /*13ed0*/  STS.U16 [R2+UR5+0xc00], R6 ;  /* 0x000c000602007988 */ /* 0x0003e80008000405 */
[----:B------:R2:W-:Y:S04]  /*13ee0*/  STS.U16 [R2+UR5+0xc80], R19 ;  /* 0x000c801302007988 */ /* 0x0005e80008000405 */
[----:B------:R0:W-:Y:S04]  /*13ef0*/  STS.U16 [R2+UR5+0x1400], R20 ;  /* 0x0014001402007988 */ /* 0x0001e80008000405 */
[----:B---3--:R-:W-:Y:S04]  /*13f00*/  STS.U16 [R2+UR5+0x1480], R28 ;  /* 0x0014801c02007988 */ /* 0x008fe80008000405 */
[----:B------:R-:W-:Y:S04]  /*13f10*/  STS.U16 [R2+UR5+0x1c00], R8 ;  /* 0x001c000802007988 */ /* 0x000fe80008000405 */
[----:B----4-:R-:W-:Y:S04]  /*13f20*/  STS.U16 [R2+UR5+0x1c80], R21 ;  /* 0x001c801502007988 */ /* 0x010fe80008000405 */
[----:B------:R-:W-:Y:S04]  /*13f30*/  STS.U16 [R2+UR5+0x2400], R22 ;  /* 0x0024001602007988 */ /* 0x000fe80008000405 */
[----:B0-----:R-:W3:Y:S04]  /*13f40*/  LDL.LU R5, [R1+0x1a94] ;  /* 0x001a940001057983 */ /* 0x001ee80000300800 */
[----:B-1----:R-:W4:Y:S04]  /*13f50*/  LDL.LU R6, [R1+0x1a90] ;  /* 0x001a900001067983 */ /* 0x002f280000300800 */
[----:B--2---:R-:W2:Y:S04]  /*13f60*/  LDL.LU R19, [R1+0x1a8c] ;  /* 0x001a8c0001137983 */ /* 0x004ea80000300800 */
[----:B------:R-:W2:Y:S04]  /*13f70*/  LDL.LU R20, [R1+0x1a88] ;  /* 0x001a880001147983 */ /* 0x000ea80000300800 */
[----:B------:R-:W-:Y:S04]  /*13f80*/  STS.U16 [R2+UR5+0x2480], R9 ;  /* 0x0024800902007988 */ /* 0x000fe80008000405 */
[----:B------:R-:W-:Y:S04]  /*13f90*/  STS.U16 [R2+UR5+0x2c00], R10 ;  /* 0x002c000a02007988 */ /* 0x000fe80008000405 */
[----:B------:R-:W-:Y:S04]  /*13fa0*/  STS.U16 [R2+UR5+0x2c80], R24 ;  /* 0x002c801802007988 */ /* 0x000fe80008000405 */
[----:B------:R0:W-:Y:S04]  /*13fb0*/  STS.U16 [R2+UR5+0x3400], R18 ;  /* 0x0034001202007988 */ /* 0x0001e80008000405 */
[----:B------:R1:W-:Y:S04]  /*13fc0*/  STS.U16 [R2+UR5+0x3480], R23 ;  /* 0x0034801702007988 */ /* 0x0003e80008000405 */
[----:B------:R1:W-:Y:S04]  /*13fd0*/  STS.U16 [R2+UR5+0x3c00], R0 ;  /* 0x003c000002007988 */ /* 0x0003e80008000405 */
[----:B0-----:R-:W3:Y:S04]  /*13fe0*/  LDL.LU R18, [R1+0x450] ;  /* 0x0004500001127983 */ /* 0x001ee80000300800 */
[----:B-1----:R-:W3:Y:S04]  /*13ff0*/  LDL.LU R23, [R1+0x44c] ;  /* 0x00044c0001177983 */ /* 0x002ee80000300800 */
[----:B------:R-:W3:Y:S01]  /*14000*/  LDL.LU R0, [R1+0x408] ;  /* 0x0004080001007983 */ /* 0x000ee20000300800 */
[----:B------:R-:W0:Y:S03]  /*14010*/  S2R R28, SR_TID.X ;  /* 0x00000000001c7919 */ /* 0x000e260000002100 */
[----:B------:R-:W-:Y:S04]  /*14020*/  STS.U16 [R2+UR5+0x3c80], R25 ;  /* 0x003c801902007988 */ /* 0x000fe80008000405 */
[----:B------:R-:W-:Y:S04]  /*14030*/  STS.U16 [R2+UR5+0x4400], R11 ;  /* 0x0044000b02007988 */ /* 0x000fe80008000405 */
[----:B------:R1:W-:Y:S04]  /*14040*/  STS.U16 [R2+UR5+0x4480], R12 ;  /* 0x0044800c02007988 */ /* 0x0003e80008000405 */
[----:B------:R-:W3:Y:S04]  /*14050*/  LDL.LU R8, [R1+0x404] ;  /* 0x0004040001087983 */ /* 0x000ee80000300800 */
[----:B------:R0:W-:Y:S04]  /*14060*/  STS.U16 [R2+UR5+0x4c00], R26 ;  /* 0x004c001a02007988 */ /* 0x0001e80008000405 */
[----:B------:R-:W3:Y:S04]  /*14070*/  LDL.LU R21, [R1+0x3c0] ;  /* 0x0003c00001157983 */ /* 0x000ee80000300800 */
[----:B------:R0:W-:Y:S04]  /*14080*/  STS.U16 [R2+UR5+0x4c80], R27 ;  /* 0x004c801b02007988 */ /* 0x0001e80008000405 */
[----:B------:R0:W-:Y:S04]  /*14090*/  STS.U16 [R2+UR5+0x5400], R13 ;  /* 0x0054000d02007988 */ /* 0x0001e80008000405 */
[----:B------:R0:W-:Y:S04]  /*140a0*/  STS.U16 [R2+UR5+0x5480], R16 ;  /* 0x0054801002007988 */ /* 0x0001e80008000405 */
[----:B------:R0:W-:Y:S04]  /*140b0*/  STS.U16 [R2+UR5+0x5c00], R29 ;  /* 0x005c001d02007988 */ /* 0x0001e80008000405 */
[----:B-1----:R-:W3:Y:S04]  /*140c0*/  LDL.LU R12, [R1+0x3bc] ;  /* 0x0003bc00010c7983 */ /* 0x002ee80000300800 */
[----:B0-----:R-:W3:Y:S04]  /*140d0*/  LDL.LU R26, [R1+0x378] ;  /* 0x00037800011a7983 */ /* 0x001ee80000300800 */
[----:B------:R-:W-:Y:S04]  /*140e0*/  STS.U16 [R2+UR5+0x5c80], R14 ;  /* 0x005c800e02007988 */ /* 0x000fe80008000405 */
[----:B------:R-:W3:Y:S04]  /*140f0*/  LDL.LU R27, [R1+0x374] ;  /* 0x00037400011b7983 */ /* 0x000ee80000300800 */
[----:B------:R-:W3:Y:S04]  /*14100*/  LDL.LU R13, [R1+0x330] ;  /* 0x00033000010d7983 */ /* 0x000ee80000300800 */
[----:B------:R-:W3:Y:S04]  /*14110*/  LDL.LU R16, [R1+0x32c] ;  /* 0x00032c0001107983 */ /* 0x000ee80000300800 */
[----:B------:R0:W-:Y:S04]  /*14120*/  STS.U16 [R2+UR5+0x6400], R15 ;  /* 0x0064000f02007988 */ /* 0x0001e80008000405 */
[----:B------:R-:W3:Y:S04]  /*14130*/  LDL.LU R29, [R1+0x2f0] ;  /* 0x0002f000011d7983 */ /* 0x000ee80000300800 */
[----:B------:R1:W-:Y:S04]  /*14140*/  STS.U16 [R2+UR5+0x6480], R3 ;  /* 0x0064800302007988 */ /* 0x0003e80008000405 */
[----:B------:R1:W-:Y:S01]  /*14150*/  STS.U16 [R2+UR5+0x6c00], R4 ;  /* 0x006c000402007988 */ /* 0x0003e20008000405 */
[----:B------:R-:W-:-:S03]  /*14160*/  LOP3.LUT R28, R28, 0x3f, RZ, 0xc0, !PT ;  /* 0x0000003f1c1c7812 */ /* 0x000fc600078ec0ff */
[----:B0-----:R-:W3:Y:S04]  /*14170*/  LDL.LU R15, [R1+0x2ec] ;  /* 0x0002ec00010f7983 */ /* 0x001ee80000300800 */
[----:B------:R-:W3:Y:S01]  /*14180*/  LDL.LU R14, [R1+0x2b0] ;  /* 0x0002b000010e7983 */ /* 0x000ee20000300800 */
[----:B------:R-:W-:-:S03]  /*14190*/  IMAD.SHL.U32 R28, R28, 0x2, RZ ;  /* 0x000000021c1c7824 */ /* 0x000fc600078e00ff */
[----:B------:R-:W3:Y:S04]  /*141a0*/  LDL.LU R22, [R1+0x2ac] ;  /* 0x0002ac0001167983 */ /* 0x000ee80000300800 */
[----:B------:R-:W3:Y:S04]  /*141b0*/  LDL.LU R9, [R1+0x278] ;  /* 0x0002780001097983 */ /* 0x000ee80000300800 */
[----:B------:R0:W-:Y:S04]  /*141c0*/  STS.U16 [R2+UR5+0x6c80], R17 ;  /* 0x006c801102007988 */ /* 0x0001e80008000405 */
[----:B------:R-:W3:Y:S01]  /*141d0*/  LDL.LU R10, [R1+0x274] ;  /* 0x00027400010a7983 */ /* 0x000ee20000300800 */
[----:B------:R-:W-:-:S03]  /*141e0*/  LOP3.LUT R11, R28, 0x50, RZ, 0x3c, !PT ;  /* 0x000000501c0b7812 */ /* 0x000fc600078e3cff */
[----:B------:R-:W3:Y:S04]  /*141f0*/  LDL.LU R24, [R1+0x248] ;  /* 0x0002480001187983 */ /* 0x000ee80000300800 */
[----:B------:R-:W3:Y:S04]  /*14200*/  LDL.LU R25, [R1+0x244] ;  /* 0x0002440001197983 */ /* 0x000ee80000300800 */
[----:B-1----:R-:W3:Y:S04]  /*14210*/  LDL.LU R3, [R1+0x110] ;  /* 0x0001100001037983 */ /* 0x002ee80000300800 */
[----:B------:R-:W3:Y:S04]  /*14220*/  LDL.LU R4, [R1+0x108] ;  /* 0x0001080001047983 */ /* 0x000ee80000300800 */
[----:B0-----:R-:W3:Y:S04]  /*14230*/  LDL.LU R17, [R1+0x94] ;  /* 0x0000940001117983 */ /* 0x001ee80000300800 */
[----:B--2---:R-:W-:Y:S04]  /*14240*/  STS.U16 [R2+UR5+0x7400], R20 ;  /* 0x0074001402007988 */ /* 0x004fe80008000405 */
[----:B------:R-:W-:Y:S04]  /*14250*/  STS.U16 [R2+UR5+0x7480], R19 ;  /* 0x0074801302007988 */ /* 0x000fe80008000405 */
[----:B----4-:R-:W-:Y:S04]  /*14260*/  STS.U16 [R2+UR5+0x7c00], R6 ;  /* 0x007c000602007988 */ /* 0x010fe80008000405 */
[----:B---3--:R-:W-:Y:S04]  /*14270*/  STS.U16 [R2+UR5+0x7c80], R5 ;  /* 0x007c800502007988 */ /* 0x008fe80008000405 */
[----:B------:R0:W-:Y:S04]  /*14280*/  STS.U16 [R11+UR5+0x500], R18 ;  /* 0x000500120b007988 */ /* 0x0001e80008000405 */
[----:B------:R1:W-:Y:S04]  /*14290*/  STS.U16 [R11+UR5+0x580], R23 ;  /* 0x000580170b007988 */ /* 0x0003e80008000405 */
[----:B------:R2:W-:Y:S04]  /*142a0*/  STS.U16 [R11+UR5+0xd00], R0 ;  /* 0x000d00000b007988 */ /* 0x0005e80008000405 */
[----:B0-----:R-:W3:Y:S04]  /*142b0*/  LDL.LU R18, [R1+0x90] ;  /* 0x0000900001127983 */ /* 0x001ee80000300800 */
[----:B-1----:R-:W4:Y:S04]  /*142c0*/  LDL.LU R23, [R1+0x64] ;  /* 0x0000640001177983 */ /* 0x002f280000300800 */
[----:B--2---:R-:W2:Y:S04]  /*142d0*/  LDL.LU R0, [R1+0x60] ;  /* 0x0000600001007983 */ /* 0x004ea80000300800 */
        /* <DEDUP_REMOVED lines=11> */
[----:B------:R0:W-:Y:S04]  /*14390*/  STS.U16 [R11+UR5+0x2580], R16 ;  /* 0x002580100b007988 */ /* 0x0001e80008000405 */
[----:B------:R-:W2:Y:S04]  /*143a0*/  LDL.LU R26, [R1+0x440] ;  /* 0x00044000011a7983 */ /* 0x000ea80000300800 */
[----:B------:R-:W2:Y:S04]  /*143b0*/  LDL.LU R27, [R1+0x400] ;  /* 0x00040000011b7983 */ /* 0x000ea80000300800 */
[----:B------:R-:W-:Y:S04]  /*143c0*/  STS.U16 [R11+UR5+0x2d00], R29 ;  /* 0x002d001d0b007988 */ /* 0x000fe80008000405 */
[----:B------:R-:W2:Y:S04]  /*143d0*/  LDL.LU R13, [R1+0x3f8] ;  /* 0x0003f800010d7983 */ /* 0x000ea80000300800 */
[----:B------:R1:W-:Y:S04]  /*143e0*/  STS.U16 [R11+UR5+0x2d80], R15 ;  /* 0x002d800f0b007988 */ /* 0x0003e80008000405 */
[----:B0-----:R-:W2:Y:S04]  /*143f0*/  LDL.LU R16, [R1+0x3b8] ;  /* 0x0003b80001107983 */ /* 0x001ea80000300800 */
[----:B------:R0:W-:Y:S04]  /*14400*/  STS.U16 [R11+UR5+0x3500], R14 ;  /* 0x0035000e0b007988 */ /* 0x0001e80008000405 */
[----:B------:R0:W-:Y:S04]  /*14410*/  STS.U16 [R11+UR5+0x3580], R22 ;  /* 0x003580160b007988 */ /* 0x0001e80008000405 */
[----:B------:R0:W-:Y:S04]  /*14420*/  STS.U16 [R11+UR5+0x3d00], R9 ;  /* 0x003d00090b007988 */ /* 0x0001e80008000405 */
[----:B------:R0:W-:Y:S04]  /*14430*/  STS.U16 [R11+UR5+0x3d80], R10 ;  /* 0x003d800a0b007988 */ /* 0x0001e80008000405 */
[----:B-1----:R-:W2:Y:S04]  /*14440*/  LDL.LU R15, [R1+0x3b0] ;  /* 0x0003b000010f7983 */ /* 0x002ea80000300800 */
[----:B------:R-:W2:Y:S04]  /*14450*/  LDL.LU R29, [R1+0x370] ;  /* 0x00037000011d7983 */ /* 0x000ea80000300800 */
[----:B0-----:R-:W2:Y:S04]  /*14460*/  LDL.LU R14, [R1+0x368] ;  /* 0x00036800010e7983 */ /* 0x001ea80000300800 */
[----:B------:R-:W2:Y:S04]  /*14470*/  LDL.LU R22, [R1+0x1a7c] ;  /* 0x001a7c0001167983 */ /* 0x000ea80000300800 */
[----:B------:R-:W2:Y:S04]  /*14480*/  LDL.LU R9, [R1+0x1a78] ;  /* 0x001a780001097983 */ /* 0x000ea80000300800 */
        /* <DEDUP_REMOVED lines=11> */
[----:B---3--:R0:W-:Y:S04]  /*14540*/  STS.U16 [R11+UR5+0x5580], R18 ;  /* 0x005580120b007988 */ /* 0x0081e80008000405 */
[----:B----4-:R1:W-:Y:S04]  /*14550*/  STS.U16 [R11+UR5+0x5d00], R23 ;  /* 0x005d00170b007988 */ /* 0x0103e80008000405 */
[----:B--2---:R2:W-:Y:S04]  /*14560*/  STS.U16 [R11+UR5+0x5d80], R0 ;  /* 0x005d80000b007988 */ /* 0x0045e80008000405 */
[----:B0-----:R-:W3:Y:S04]  /*14570*/  LDL.LU R18, [R1+0x1a5c] ;  /* 0x001a5c0001127983 */ /* 0x001ee80000300800 */
[----:B-1----:R-:W4:Y:S04]  /*14580*/  LDL.LU R23, [R1+0x1a58] ;  /* 0x001a580001177983 */ /* 0x002f280000300800 */
[----:B--2---:R-:W2:Y:S04]  /*14590*/  LDL.LU R0, [R1+0x1a54] ;  /* 0x001a540001007983 */ /* 0x004ea80000300800 */
[----:B------:R0:W-:Y:S02]  /*145a0*/  STS.U16 [R11+UR5+0x6500], R28 ;  /* 0x0065001c0b007988 */ /* 0x0001e40008000405 */
[----:B0-----:R-:W0:Y:S02]  /*145b0*/  S2R R28, SR_TID.X ;  /* 0x00000000001c7919 */ /* 0x001e240000002100 */
[----:B------:R1:W-:Y:S04]  /*145c0*/  STS.U16 [R11+UR5+0x6580], R2 ;  /* 0x006580020b007988 */ /* 0x0003e80008000405 */
[----:B-1----:R-:W3:Y:S01]  /*145d0*/  LDL R2, [R1+0xda8] ;  /* 0x000da80001027983 */ /* 0x002ee20000100800 */
[----:B0-----:R-:W-:-:S05]  /*145e0*/  LOP3.LUT R28, R28, 0x3f, RZ, 0xc0, !PT ;  /* 0x0000003f1c1c7812 */ /* 0x001fca00078ec0ff */
[----:B------:R-:W-:Y:S01]  /*145f0*/  IMAD.SHL.U32 R28, R28, 0x2, RZ ;  /* 0x000000021c1c7824 */ /* 0x000fe200078e00ff */
[----:B--2---:R0:W-:Y:S04]  /*14600*/  STS.U16 [R11+UR5+0x6d00], R0 ;  /* 0x006d00000b007988 */ /* 0x0041e80008000405 */
[----:B----4-:R-:W-:Y:S04]  /*14610*/  STS.U16 [R11+UR5+0x6d80], R23 ;  /* 0x006d80170b007988 */ /* 0x010fe80008000405 */
[----:B---3--:R-:W-:Y:S04]  /*14620*/  STS.U16 [R11+UR5+0x7500], R18 ;  /* 0x007500120b007988 */ /* 0x008fe80008000405 */
[----:B------:R-:W-:Y:S04]  /*14630*/  STS.U16 [R11+UR5+0x7580], R17 ;  /* 0x007580110b007988 */ /* 0x000fe80008000405 */
[----:B------:R-:W-:Y:S04]  /*14640*/  STS.U16 [R11+UR5+0x7d00], R4 ;  /* 0x007d00040b007988 */ /* 0x000fe80008000405 */
[----:B------:R1:W-:Y:S01]  /*14650*/  STS.U16 [R11+UR5+0x7d80], R3 ;  /* 0x007d80030b007988 */ /* 0x0003e20008000405 */
[----:B0-----:R-:W-:-:S03]  /*14660*/  LOP3.LUT R0, R28, 0x60, RZ, 0x3c, !PT ;  /* 0x000000601c007812 */ /* 0x001fc600078e3cff */
[----:B-1----:R-:W2:Y:S04]  /*14670*/  LDL.LU R11, [R1+0x1a50] ;  /* 0x001a5000010b7983 */ /* 0x002ea80000300800 */
[----:B------:R-:W3:Y:S04]  /*14680*/  LDL R3, [R1+0xda4] ;  /* 0x000da40001037983 */ /* 0x000ee80000100800 */
[----:B------:R0:W-:Y:S04]  /*14690*/  STS.U16 [R0+UR5+0x600], R12 ;  /* 0x0006000c00007988 */ /* 0x0001e80008000405 */
[----:B------:R1:W-:Y:S04]  /*146a0*/  STS.U16 [R0+UR5+0x680], R26 ;  /* 0x0006801a00007988 */ /* 0x0003e80008000405 */
[----:B------:R4:W-:Y:S04]  /*146b0*/  STS.U16 [R0+UR5+0xe00], R27 ;  /* 0x000e001b00007988 */ /* 0x0009e80008000405 */
[----:B------:R0:W-:Y:S04]  /*146c0*/  STS.U16 [R0+UR5+0xe80], R13 ;  /* 0x000e800d00007988 */ /* 0x0001e80008000405 */
[----:B------:R1:W-:Y:S04]  /*146d0*/  STS.U16 [R0+UR5+0x1600], R16 ;  /* 0x0016001000007988 */ /* 0x0003e80008000405 */
[----:B------:R4:W-:Y:S04]  /*146e0*/  STS.U16 [R0+UR5+0x1680], R15 ;  /* 0x0016800f00007988 */ /* 0x0009e80008000405 */
[----:B0-----:R-:W2:Y:S04]  /*146f0*/  LDL.LU R12, [R1+0x1a4c] ;  /* 0x001a4c00010c7983 */ /* 0x001ea80000300800 */
[----:B-1----:R-:W2:Y:S04]  /*14700*/  LDL.LU R26, [R1+0x1a48] ;  /* 0x001a4800011a7983 */ /* 0x002ea80000300800 */
[----:B----4-:R-:W4:Y:S04]  /*14710*/  LDL.LU R27, [R1+0x1a44] ;  /* 0x001a4400011b7983 */ /* 0x010f280000300800 */
[----:B------:R-:W2:Y:S04]  /*14720*/  LDL.LU R13, [R1+0x1a40] ;  /* 0x001a4000010d7983 */ /* 0x000ea80000300800 */
[----:B------:R-:W2:Y:S04]  /*14730*/  LDL.LU R16, [R1+0x1a3c] ;  /* 0x001a3c0001107983 */ /* 0x000ea80000300800 */
[----:B------:R-:W2:Y:S02]  /*14740*/  LDL.LU R15, [R1+0x1a38] ;  /* 0x001a3800010f7983 */ /* 0x000ea40000300800 */
[----:B--2---:R-:W-:-:S06]  /*14750*/  PRMT R15, RZ, 0x7610, R15 ;  /* 0x00007610ff0f7816 */ /* 0x004fcc000000000f */
[----:B---3--:R-:W2:Y:S04]  /*14760*/  @!P1 LDG.E.U16 R15, desc[UR8][R2.64] ;  /* 0x00000008020f9981 */ /* 0x008ea8000c1e1500 */
[----:B------:R0:W-:Y:S04]  /*14770*/  STS.U16 [R0+UR5+0x1e00], R29 ;  /* 0x001e001d00007988 */ /* 0x0001e80008000405 */
[----:B------:R1:W-:Y:S04]  /*14780*/  STS.U16 [R0+UR5+0x1e80], R14 ;  /* 0x001e800e00007988 */ /* 0x0003e80008000405 */
[----:B0-----:R-:W3:Y:S04]  /*14790*/  LDL.LU R29, [R1+0x1a34] ;  /* 0x001a3400011d7983 */ /* 0x001ee80000300800 */
[----:B-1----:R-:W3:Y:S04]  /*147a0*/  LDL.LU R14, [R1+0x1a30] ;  /* 0x001a3000010e7983 */ /* 0x002ee80000300800 */
[----:B--2---:R0:W-:Y:S04]  /*147b0*/  STL [R1+0x98], R15 ;  /* 0x0000980f01007387 */ /* 0x0041e80000100800 */
[----:B0-----:R-:W2:Y:S04]  /*147c0*/  LDL.LU R15, [R1+0x1a2c] ;  /* 0x001a2c00010f7983 */ /* 0x001ea80000300800 */
[----:B------:R-:W2:Y:S04]  /*147d0*/  LDL R2, [R1+0xd94] ;  /* 0x000d940001027983 */ /* 0x000ea80000100800 */
[----:B------:R-:W2:Y:S01]  /*147e0*/  LDL R3, [R1+0xd98] ;  /* 0x000d980001037983 */ /* 0x000ea20000100800 */
[----:B---3--:R-:W-:-:S02]  /*147f0*/  PRMT R14, RZ, 0x7610, R14 ;  /* 0x00007610ff0e7816 */ /* 0x008fc4000000000e */
[----:B--2---:R-:W-:-:S04]  /*14800*/  @!P1 LOP3.LUT R3, R3, R2, RZ, 0x3c, !PT ;  /* 0x0000000203039212 */ /* 0x004fc800078e3cff */
[----:B------:R-:W-:-:S04]  /*14810*/  @!P1 LOP3.LUT R2, R3, R2, RZ, 0x3c, !PT ;  /* 0x0000000203029212 */ /* 0x000fc800078e3cff */
[----:B------:R-:W-:-:S05]  /*14820*/  @!P1 LOP3.LUT R3, R3, R2, RZ, 0x3c, !PT ;  /* 0x0000000203039212 */ /* 0x000fca00078e3cff */
[----:B------:R-:W2:Y:S04]  /*14830*/  @!P1 LDG.E.U16 R14, desc[UR8][R2.64] ;  /* 0x00000008020e9981 */ /* 0x000ea8000c1e1500 */
[----:B--2---:R0:W-:Y:S04]  /*14840*/  STL [R1+0x94], R14 ;  /* 0x0000940e01007387 */ /* 0x0041e80000100800 */
[----:B0-----:R-:W2:Y:S04]  /*14850*/  LDL.LU R14, [R1+0x1a28] ;  /* 0x001a2800010e7983 */ /* 0x001ea80000300800 */
[----:B------:R-:W3:Y:S04]  /*14860*/  LDL R2, [R1+0xd84] ;  /* 0x000d840001027983 */ /* 0x000ee80000100800 */
[----:B------:R-:W3:Y:S01]  /*14870*/  LDL R3, [R1+0xd88] ;  /* 0x000d880001037983 */ /* 0x000ee20000100800 */
[----:B------:R-:W-:-:S02]  /*14880*/  PRMT R15, RZ, 0x7610, R15 ;  /* 0x00007610ff0f7816 */ /* 0x000fc4000000000f */
[----:B---3--:R-:W-:-:S04]  /*14890*/  @!P1 LOP3.LUT R3, R3, R2, RZ, 0x3c, !PT ;  /* 0x0000000203039212 */ /* 0x008fc800078e3cff */
[----:B------:R-:W-:-:S04]  /*148a0*/  @!P1 LOP3.LUT R2, R3, R2, RZ, 0x3c, !PT ;  /* 0x0000000203029212 */ /* 0x000fc800078e3cff */
[----:B------:R-:W-:-:S05]  /*148b0*/  @!P1 LOP3.LUT R3, R3, R2, RZ, 0x3c, !PT ;  /* 0x0000000203039212 */ /* 0x000fca00078e3cff */
[----:B------:R-:W3:Y:S04]  /*148c0*/  @!P1 LDG.E.U16 R15, desc[UR8][R2.64] ;  /* 0x00000008020f9981 */ /* 0x000ee8000c1e1500 */
[----:B---3--:R0:W-:Y:S04]  /*148d0*/  STL [R1+0x90], R15 ;  /* 0x0000900f01007387 */ /* 0x0081e80000100800 */
[----:B0-----:R-:W3:Y:S04]  /*148e0*/  LDL.LU R15, [R1+0x1a24] ;  /* 0x001a2400010f7983 */ /* 0x001ee80000300800 */
[----:B------:R-:W3:Y:S04]  /*148f0*/  LDL R2, [R1+0xd74] ;  /* 0x000d740001027983 */ /* 0x000ee80000100800 */
[----:B------:R-:W3:Y:S01]  /*14900*/  LDL R3, [R1+0xd78] ;  /* 0x000d780001037983 */ /* 0x000ee20000100800 */
[----:B--2---:R-:W-:-:S02]  /*14910*/  PRMT R14, RZ, 0x7610, R14 ;  /* 0x00007610ff0e7816 */ /* 0x004fc4000000000e */
[----:B---3--:R-:W-:-:S04]  /*14920*/  @!P1 LOP3.LUT R3, R3, R2, RZ, 0x3c, !PT ;  /* 0x0000000203039212 */ /* 0x008fc800078e3cff */
        /* <DEDUP_REMOVED lines=29> */
[----:B------:R0:W3:Y:S04]  /*14b00*/  @!P1 LDG.E.U16 R15, desc[UR8][R2.64] ;  /* 0x00000008020f9981 */ /* 0x0000e8000c1e1500 */
[----:B------:R-:W0:Y:S04]  /*14b10*/  LDL R2, [R1+0xd34] ;  /* 0x000d340001027983 */ /* 0x000e280000100800 */
[----:B------:R-:W0:Y:S01]  /*14b20*/  LDL R3, [R1+0xd38] ;  /* 0x000d380001037983 */ /* 0x000e220000100800 */
[----:B------:R-:W-:Y:S02]  /*14b30*/  PRMT R11, RZ, 0x7610, R11 ;  /* 0x00007610ff0b7816 */ /* 0x000fe4000000000b */
[----:B0-----:R-:W-:-:S04]  /*14b40*/  @!P1 LOP3.LUT R3, R3, R2, RZ, 0x3c, !PT ;  /* 0x0000000203039212 */ /* 0x001fc800078e3cff */
[----:B------:R-:W-:-:S04]  /*14b50*/  @!P1 LOP3.LUT R2, R3, R2, RZ, 0x3c, !PT ;  /* 0x0000000203029212 */ /* 0x000fc800078e3cff */
[----:B------:R-:W-:Y:S01]  /*14b60*/  @!P1 LOP3.LUT R3, R3, R2, RZ, 0x3c, !PT ;  /* 0x0000000203039212 */ /* 0x000fe200078e3cff */
[----:B---3--:R0:W-:Y:S04]  /*14b70*/  STL [R1+0x80], R15 ;  /* 0x0000800f01007387 */ /* 0x0081e80000100800 */
[----:B------:R1:W3:Y:S01]  /*14b80*/  @!P1 LDG.E.U16 R11, desc[UR8][R2.64] ;  /* 0x00000008020b9981 */ /* 0x0002e2000c1e1500 */
[----:B--2---:R-:W-:-:S03]  /*14b90*/  PRMT R14, RZ, 0x7610, R14 ;  /* 0x00007610ff0e7816 */ /* 0x004fc6000000000e */
[----:B0-----:R-:W2:Y:S04]  /*14ba0*/  LDL R15, [R1+0xce8] ;  /* 0x000ce800010f7983 */ /* 0x001ea80000100800 */
[----:B------:R-:W1:Y:S04]  /*14bb0*/  LDL R2, [R1+0xd24] ;  /* 0x000d240001027983 */ /* 0x000e680000100800 */
[----:B------:R-:W1:Y:S02]  /*14bc0*/  LDL R3, [R1+0xd28] ;  /* 0x000d280001037983 */ /* 0x000e640000100800 */
[----:B-1----:R-:W-:-:S04]  /*14bd0*/  @!P1 LOP3.LUT R3, R3, R2, RZ, 0x3c, !PT ;  /* 0x0000000203039212 */ /* 0x002fc800078e3cff */
[----:B------:R-:W-:-:S04]  /*14be0*/  @!P1 LOP3.LUT R2, R3, R2, RZ, 0x3c, !PT ;  /* 0x0000000203029212 */ /* 0x000fc800078e3cff */
[----:B------:R-:W-:-:S05]  /*14bf0*/  @!P1 LOP3.LUT R3, R3, R2, RZ, 0x3c, !PT ;  /* 0x0000000203039212 */ /* 0x000fca00078e3cff */
[----:B------:R-:W2:Y:S04]  /*14c00*/  @!P1 LDG.E.U16 R14, desc[UR8][R2.64] ;  /* 0x00000008020e9981 */ /* 0x000ea8000c1e1500 */
[----:B---3--:R0:W-:Y:S04]  /*14c10*/  STL [R1+0x7c], R11 ;  /* 0x00007c0b01007387 */ /* 0x0081e80000100800 */
[----:B0-----:R-:W3:Y:S04]  /*14c20*/  LDL R11, [R1+0xcd8] ;  /* 0x000cd800010b7983 */ /* 0x001ee80000100800 */
[----:B--2---:R0:W-:Y:S04]  /*14c30*/  STL [R1+0x78], R14 ;  /* 0x0000780e01007387 */ /* 0x0041e80000100800 */
[----:B0-----:R-:W2:Y:S04]  /*14c40*/  LDL.LU R14, [R1+0x1a14] ;  /* 0x001a1400010e7983 */ /* 0x001ea80000300800 */
[----:B------:R-:W2:Y:S04]  /*14c50*/  LDL R2, [R1+0xd14] ;  /* 0x000d140001027983 */ /* 0x000ea80000100800 */
[----:B------:R-:W2:Y:S01]  /*14c60*/  LDL R3, [R1+0xd18] ;  /* 0x000d180001037983 */ /* 0x000ea20000100800 */
[----:B------:R-:W-:-:S02]  /*14c70*/  PRMT R29, RZ, 0x7610, R29 ;  /* 0x00007610ff1d7816 */ /* 0x000fc4000000001d */
[----:B--2---:R-:W-:-:S04]  /*14c80*/  @!P1 LOP3.LUT R3, R3, R2, RZ, 0x3c, !PT ;  /* 0x0000000203039212 */ /* 0x004fc800078e3cff */
[----:B------:R-:W-:-:S04]  /*14c90*/  @!P1 LOP3.LUT R2, R3, R2, RZ, 0x3c, !PT ;  /* 0x0000000203029212 */ /* 0x000fc800078e3cff */
[----:B------:R-:W-:-:S05]  /*14ca0*/  @!P1 LOP3.LUT R3, R3, R2, RZ, 0x3c, !PT ;  /* 0x0000000203039212 */ /* 0x000fca00078e3cff */
[----:B------:R-:W2:Y:S04]  /*14cb0*/  @!P1 LDG.E.U16 R29, desc[UR8][R2.64] ;  /* 0x00000008021d9981 */ /* 0x000ea8000c1e1500 */
        /* <DEDUP_REMOVED lines=17> */
[----:B------:R-:W2:Y:S01]  /*14dd0*/  @!P1 LDG.E.U16 R29, desc[UR8][R2.64] ;  /* 0x00000008021d9981 */ /* 0x000ea2000c1e1500 */
[----:B------:R-:W-:-:S03]  /*14de0*/  PRMT R14, RZ, 0x7610, R14 ;  /* 0x00007610ff0e7816 */ /* 0x000fc6000000000e */
[----:B--2---:R0:W-:Y:S04]  /*14df0*/  STL [R1+0x6c], R29 ;  /* 0x00006c1d01007387 */ /* 0x0041e80000100800 */
[----:B0-----:R-:W2:Y:S04]  /*14e00*/  LDL.LU R29, [R1+0x1a08] ;  /* 0x001a0800011d7983 */ /* 0x001ea80000300800 */
[----:B------:R-:W2:Y:S01]  /*14e10*/  LDL R3, [R1+0xce4] ;  /* 0x000ce40001037983 */ /* 0x000ea20000100800 */
[----:B------:R-:W-:-:S03]  /*14e20*/  @!P1 IMAD.MOV.U32 R2, RZ, RZ, R15 ;  /* 0x000000ffff029224 */ /* 0x000fc600078e000f */
[----:B------:R-:W3:Y:S04]  /*14e30*/  LDL R15, [R1+0xdd0] ;  /* 0x000dd000010f7983 */ /* 0x000ee80000100800 */
[----:B--2---:R-:W2:Y:S01]  /*14e40*/  @!P1 LDG.E.U16 R14, desc[UR8][R2.64] ;  /* 0x00000008020e9981 */ /* 0x004ea2000c1e1500 */
[----:B------:R-:W-:-:S03]  /*14e50*/  PRMT R10, RZ, 0x7610, R10 ;  /* 0x00007610ff0a7816 */ /* 0x000fc6000000000a */
[----:B--2---:R0:W-:Y:S04]  /*14e60*/  STL [R1+0x68], R14 ;  /* 0x0000680e01007387 */ /* 0x0041e80000100800 */
[----:B0-----:R-:W2:Y:S04]  /*14e70*/  LDL.LU R14, [R1+0x1a04] ;  /* 0x001a0400010e7983 */ /* 0x001ea80000300800 */
[----:B------:R-:W2:Y:S01]  /*14e80*/  LDL R3, [R1+0xcd4] ;  /* 0x000cd40001037983 */ /* 0x000ea20000100800 */
[----:B---3--:R-:W-:-:S03]  /*14e90*/  @!P1 IMAD.MOV.U32 R2, RZ, RZ, R11 ;  /* 0x000000ffff029224 */ /* 0x008fc600078e000b */
[----:B------:R-:W3:Y:S04]  /*14ea0*/  LDL R11, [R1+0xde8] ;  /* 0x000de800010b7983 */ /* 0x000ee80000100800 */
[----:B--2---:R0:W2:Y:S04]  /*14eb0*/  @!P1 LDG.E.U16 R10, desc[UR8][R2.64] ;  /* 0x00000008020a9981 */ /* 0x0040a8000c1e1500 */
[----:B------:R-:W0:Y:S04]  /*14ec0*/  LDL R2, [R1+0x4d8] ;  /* 0x0004d80001027983 */ /* 0x000e280000100800 */
[----:B------:R-:W0:Y:S01]  /*14ed0*/  LDL R3, [R1+0x4dc] ;  /* 0x0004dc0001037983 */ /* 0x000e220000100800 */
[----:B------:R-:W-:-:S02]  /*14ee0*/  PRMT R14, RZ, 0x7610, R14 ;  /* 0x00007610ff0e7816 */ /* 0x000fc4000000000e */
[----:B0-----:R-:W-:-:S04]  /*14ef0*/  @!P1 LOP3.LUT R3, R3, R2, RZ, 0x3c, !PT ;  /* 0x0000000203039212 */ /* 0x001fc800078e3cff */
[----:B------:R-:W-:-:S04]  /*14f00*/  @!P1 LOP3.LUT R2, R3, R2, RZ, 0x3c, !PT ;  /* 0x0000000203029212 */ /* 0x000fc800078e3cff */
[----:B------:R-:W-:-:S05]  /*14f10*/  @!P1 LOP3.LUT R3, R3, R2, RZ, 0x3c, !PT ;  /* 0x0000000203039212 */ /* 0x000fca00078e3cff */
[----:B------:R-:W3:Y:S04]  /*14f20*/  @!P1 LDG.E.U16 R14, desc[UR8][R2.64] ;  /* 0x00000008020e9981 */ /* 0x000ee8000c1e1500 */
[----:B--2---:R0:W-:Y:S04]  /*14f30*/  STL [R1+0x64], R10 ;  /* 0x0000640a01007387 */ /* 0x0041e80000100800 */
[----:B0-----:R-:W2:Y:S04]  /*14f40*/  LDL R10, [R1+0xdf4] ;  /* 0x000df400010a7983 */ /* 0x001ea80000100800 */
[----:B---3--:R0:W-:Y:S04]  /*14f50*/  STL [R1+0x60], R14 ;  /* 0x0000600e01007387 */ /* 0x0081e80000100800 */
[----:B0-----:R-:W3:Y:S04]  /*14f60*/  LDL.LU R14, [R1+0x1a00] ;  /* 0x001a0000010e7983 */ /* 0x001ee80000300800 */
        /* <DEDUP_REMOVED lines=15> */
[----:B------:R-:W2:Y:S01]  /*15060*/  @!P1 LDG.E.U16 R14, desc[UR8][R2.64] ;  /* 0x00000008020e9981 */ /* 0x000ea2000c1e1500 */
[----:B------:R-:W-:-:S03]  /*15070*/  PRMT R29, RZ, 0x7610, R29 ;  /* 0x00007610ff1d7816 */ /* 0x000fc6000000001d */
[----:B--2---:R0:W-:Y:S04]  /*15080*/  STL [R1+0x58], R14 ;  /* 0x0000580e01007387 */ /* 0x0041e80000100800 */
[----:B0-----:R-:W2:Y:S04]  /*15090*/  LDL.LU R14, [R1+0x19f8] ;  /* 0x0019f800010e7983 */ /* 0x001ea80000300800 */
[----:B------:R-:W3:Y:S01]  /*150a0*/  LDL R3, [R1+0xdcc] ;  /* 0x000dcc0001037983 */ /* 0x000ee20000100800 */
[----:B------:R-:W-:-:S03]  /*150b0*/  @!P1 IMAD.MOV.U32 R2, RZ, RZ, R15 ;  /* 0x000000ffff029224 */ /* 0x000fc600078e000f */
[----:B------:R-:W2:Y:S04]  /*150c0*/  LDL R15, [R1+0xe24] ;  /* 0x000e2400010f7983 */ /* 0x000ea80000100800 */
[----:B---3--:R-:W3:Y:S04]  /*150d0*/  @!P1 LDG.E.U16 R29, desc[UR8][R2.64] ;  /* 0x00000008021d9981 */ /* 0x008ee8000c1e1500 */
[----:B---3--:R0:W-:Y:S04]  /*150e0*/  STL [R1+0x54], R29 ;  /* 0x0000541d01007387 */ /* 0x0081e80000100800 */
[----:B0-----:R-:W3:Y:S04]  /*150f0*/  LDL.LU R29, [R1+0x19f4] ;  /* 0x0019f400011d7983 */ /* 0x001ee80000300800 */
[----:B------:R-:W3:Y:S04]  /*15100*/  LDL R2, [R1+0xdd8] ;  /* 0x000dd80001027983 */ /* 0x000ee80000100800 */
[----:B------:R-:W3:Y:S01]  /*15110*/  LDL R3, [R1+0xde4] ;  /* 0x000de40001037983 */ /* 0x000ee20000100800 */
[----:B--2---:R-:W-:-:S02]  /*15120*/  PRMT R14, RZ, 0x7610, R14 ;  /* 0x00007610ff0e7816 */ /* 0x004fc4000000000e */
[----:B---3--:R-:W-:-:S04]  /*15130*/  @!P1 LOP3.LUT R3, R3, R2, RZ, 0x3c, !PT ;  /* 0x0000000203039212 */ /* 0x008fc800078e3cff */
[----:B------:R-:W-:-:S04]  /*15140*/  @!P1 LOP3.LUT R2, R3, R2, RZ, 0x3c, !PT ;  /* 0x0000000203029212 */ /* 0x000fc800078e3cff */
[----:B------:R-:W-:Y:S02]  /*15150*/  @!P1 LOP3.LUT R3, R3, R2, RZ, 0x3c, !PT ;  /* 0x0000000203039212 */ /* 0x000fe400078e3cff */
[----:B------:R-:W-:-:S03]  /*15160*/  PRMT R29, RZ, 0x7610, R29 ;  /* 0x00007610ff1d7816 */ /* 0x000fc6000000001d */
[----:B------:R0:W2:Y:S02]  /*15170*/  @!P1 LDG.E.U16 R14, desc[UR8][R2.64] ;  /* 0x00000008020e9981 */ /* 0x0000a4000c1e1500 */
[----:B0-----:R-:W-:Y:S02]  /*15180*/  @!P1 IMAD.MOV.U32 R2, RZ, RZ, R10 ;  /* 0x000000ffff029224 */ /* 0x001fe400078e000a */
[----:B------:R-:W-:-:S05]  /*15190*/  @!P1 IMAD.MOV.U32 R3, RZ, RZ, R11 ;  /* 0x000000ffff039224 */ /* 0x000fca00078e000b */
[----:B------:R-:W3:Y:S04]  /*151a0*/  @!P1 LDG.E.U16 R29, desc[UR8][R2.64] ;  /* 0x00000008021d9981 */ /* 0x000ee8000c1e1500 */
[----:B--2---:R0:W-:Y:S04]  /*151b0*/  STL [R1+0x50], R14 ;  /* 0x0000500e01007387 */ /* 0x0041e80000100800 */
[----:B0-----:R-:W2:Y:S04]  /*151c0*/  LDL.LU R14, [R1+0x19f0] ;  /* 0x0019f000010e7983 */ /* 0x001ea80000300800 */
[----:B------:R-:W4:Y:S04]  /*151d0*/  LDL R11, [R1+0xe38] ;  /* 0x000e3800010b7983 */ /* 0x000f280000100800 */
[----:B------:R-:W4:Y:S04]  /*151e0*/  LDL R10, [R1+0xe44] ;  /* 0x000e4400010a7983 */ /* 0x000f280000100800 */
        /* <DEDUP_REMOVED lines=17> */
[----:B------:R-:W3:Y:S01]  /*15300*/  @!P1 LDG.E.U16 R29, desc[UR8][R2.64] ;  /* 0x00000008021d9981 */ /* 0x000ee2000c1e1500 */
[----:B--2---:R-:W-:-:S03]  /*15310*/  PRMT R14, RZ, 0x7610, R14 ;  /* 0x00007610ff0e7816 */ /* 0x004fc6000000000e */
[----:B---3--:R0:W-:Y:S04]  /*15320*/  STL [R1+0x44], R29 ;  /* 0x0000441d01007387 */ /* 0x0081e80000100800 */
[----:B0-----:R-:W2:Y:S04]  /*15330*/  LDL.LU R29, [R1+0x19e4] ;  /* 0x0019e400011d7983 */ /* 0x001ea80000300800 */
[----:B------:R-:W3:Y:S01]  /*15340*/  LDL R3, [R1+0xe18] ;  /* 0x000e180001037983 */ /* 0x000ee20000100800 */
[----:B------:R-:W-:-:S03]  /*15350*/  @!P1 IMAD.MOV.U32 R2, RZ, RZ, R15 ;  /* 0x000000ffff029224 */ /* 0x000fc600078e000f */
[----:B------:R-:W2:Y:S04]  /*15360*/  LDL R15, [R1+0xe64] ;  /* 0x000e6400010f7983 */ /* 0x000ea80000100800 */
[----:B---3--:R-:W3:Y:S04]  /*15370*/  @!P1 LDG.E.U16 R14, desc[UR8][R2.64] ;  /* 0x00000008020e9981 */ /* 0x008ee8000c1e1500 */
        /* <DEDUP_REMOVED lines=8> */
[----:B------:R4:W2:Y:S01]  /*15400*/  @!P1 LDG.E.U16 R13, desc[UR8][R2.64] ;  /* 0x00000008020d9981 */ /* 0x0008a2000c1e1500 */
[----:B------:R-:W-:Y:S01]  /*15410*/  PRMT R8, RZ, 0x7610, R8 ;  /* 0x00007610ff087816 */ /* 0x000fe20000000008 */
[----:B----4-:R-:W-:Y:S02]  /*15420*/  @!P1 IMAD.MOV.U32 R2, RZ, RZ, R10 ;  /* 0x000000ffff029224 */ /* 0x010fe400078e000a */
[----:B------:R-:W-:-:S05]  /*15430*/  @!P1 IMAD.MOV.U32 R3, RZ, RZ, R11 ;  /* 0x000000ffff039224 */ /* 0x000fca00078e000b */
[----:B------:R-:W4:Y:S04]  /*15440*/  @!P1 LDG.E.U16 R8, desc[UR8][R2.64] ;  /* 0x0000000802089981 */ /* 0x000f28000c1e1500 */
[----:B--2---:R0:W-:Y:S04]  /*15450*/  STL [R1+0x3c], R13 ;  /* 0x00003c0d01007387 */ /* 0x0041e80000100800 */
[----:B------:R-:W2:Y:S04]  /*15460*/  LDL R2, [R1+0xe48] ;  /* 0x000e480001027983 */ /* 0x000ea80000100800 */
[----:B------:R-:W2:Y:S04]  /*15470*/  LDL R3, [R1+0xe54] ;  /* 0x000e540001037983 */ /* 0x000ea80000100800 */
[----:B------:R-:W3:Y:S04]  /*15480*/  LDL R11, [R1+0xe78] ;  /* 0x000e7800010b7983 */ /* 0x000ee80000100800 */
[----:B------:R-:W3:Y:S01]  /*15490*/  LDL R10, [R1+0xe84] ;  /* 0x000e8400010a7983 */ /* 0x000ee20000100800 */
[----:B------:R-:W-:-:S03]  /*154a0*/  PRMT R7, RZ, 0x7610, R7 ;  /* 0x00007610ff077816 */ /* 0x000fc60000000007 */
[----:B0-----:R-:W3:Y:S04]  /*154b0*/  LDL R13, [R1+0xe74] ;  /* 0x000e7400010d7983 */ /* 0x001ee80000100800 */
[----:B----4-:R0:W-:Y:S04]  /*154c0*/  STL [R1+0x1990], R8 ;  /* 0x0019900801007387 */ /* 0x0101e80000100800 */
[----:B0-----:R-:W4:Y:S01]  /*154d0*/  LDL R8, [R1+0xe58] ;  /* 0x000e580001087983 */ /* 0x001f220000100800 */
[----:B--2---:R-:W-:-:S04]  /*154e0*/  @!P1 LOP3.LUT R3, R3, R2, RZ, 0x3c, !PT ;  /* 0x0000000203039212 */ /* 0x004fc800078e3cff */
[----:B------:R-:W-:-:S04]  /*154f0*/  @!P1 LOP3.LUT R2, R3, R2, RZ, 0x3c, !PT ;  /* 0x0000000203029212 */ /* 0x000fc800078e3cff */
[----:B------:R-:W-:-:S05]  /*15500*/  @!P1 LOP3.LUT R3, R3, R2, RZ, 0x3c, !PT ;  /* 0x0000000203039212 */ /* 0x000fca00078e3cff */
[----:B------:R0:W2:Y:S01]  /*15510*/  @!P1 LDG.E.U16 R7, desc[UR8][R2.64] ;  /* 0x0000000802079981 */ /* 0x0000a2000c1e1500 */
[----:B------:R-:W-:Y:S01]  /*15520*/  PRMT R6, RZ, 0x7610, R6 ;  /* 0x00007610ff067816 */ /* 0x000fe20000000006 */
[----:B0-----:R-:W-:Y:S02]  /*15530*/  @!P1 IMAD.MOV.U32 R2, RZ, RZ, R15 ;  /* 0x000000ffff029224 */ /* 0x001fe400078e000f */
[----:B----4-:R-:W-:-:S05]  /*15540*/  @!P1 IMAD.MOV.U32 R3, RZ, RZ, R8 ;  /* 0x000000ffff039224 */ /* 0x010fca00078e0008 */
[----:B------:R3:W4:Y:S04]  /*15550*/  @!P1 LDG.E.U16 R6, desc[UR8][R2.64] ;  /* 0x0000000802069981 */ /* 0x000728000c1e1500 */
[----:B--2---:R-:W-:Y:S04]  /*15560*/  STL [R1+0x197c], R7 ;  /* 0x00197c0701007387 */ /* 0x004fe80000100800 */
[----:B------:R-:W2:Y:S01]  /*15570*/  LDL R3, [R1+0xe68] ;  /* 0x000e680001037983 */ /* 0x000ea20000100800 */
[----:B------:R-:W-:Y:S01]  /*15580*/  PRMT R5, RZ, 0x7610, R5 ;  /* 0x00007610ff057816 */ /* 0x000fe20000000005 */
[----:B---3--:R-:W-:Y:S01]  /*15590*/  @!P1 IMAD.MOV.U32 R2, RZ, RZ, R13 ;  /* 0x000000ffff029224 */ /* 0x008fe200078e000d */
[----:B------:R-:W-:Y:S01]  /*155a0*/  PRMT R4, RZ, 0x7610, R4 ;  /* 0x00007610ff047816 */ /* 0x000fe20000000004 */
[----:B------:R-:W3:Y:S04]  /*155b0*/  LDL R15, [R1+0xe98] ;  /* 0x000e9800010f7983 */ /* 0x000ee80000100800 */
[----:B------:R-:W3:Y:S04]  /*155c0*/  LDL R8, [R1+0xea4] ;  /* 0x000ea40001087983 */ /* 0x000ee80000100800 */
[----:B------:R0:W3:Y:S04]  /*155d0*/  @!P1 LDG.E.U16 R4, desc[UR8][R10.64] ;  /* 0x000000080a049981 */ /* 0x0000e8000c1e1500 */
[----:B--2---:R-:W2:Y:S04]  /*155e0*/  @!P1 LDG.E.U16 R5, desc[UR8][R2.64] ;  /* 0x0000000802059981 */ /* 0x004ea8000c1e1500 */
[----:B----4-:R-:W-:Y:S04]  /*155f0*/  STL [R1+0x1978], R6 ;  /* 0x0019780601007387 */ /* 0x010fe80000100800 */
[----:B--2---:R-:W-:Y:S04]  /*15600*/  STL [R1+0x1974], R5 ;  /* 0x0019740501007387 */ /* 0x004fe80000100800 */
[----:B------:R-:W0:Y:S04]  /*15610*/  LDL R10, [R1+0xe88] ;  /* 0x000e8800010a7983 */ /* 0x000e280000100800 */
[----:B------:R-:W0:Y:S01]  /*15620*/  LDL R11, [R1+0xe94] ;  /* 0x000e9400010b7983 */ /* 0x000e220000100800 */
[----:B------:R-:W-:-:S02]  /*15630*/  PRMT R3, RZ, 0x7610, R3 ;  /* 0x00007610ff037816 */ /* 0x000fc40000000003 */
[----:B------:R-:W-:Y:S01]  /*15640*/  PRMT R2, RZ, 0x7610, R2 ;  /* 0x00007610ff027816 */ /* 0x000fe20000000002 */
[----:B------:R-:W2:Y:S01]  /*15650*/  LDL R13, [R1+0xd90] ;  /* 0x000d9000010d7983 */ /* 0x000ea20000100800 */
[----:B0-----:R-:W-:-:S04]  /*15660*/  @!P1 LOP3.LUT R11, R11, R10, RZ, 0x3c, !PT ;  /* 0x0000000a0b0b9212 */ /* 0x001fc800078e3cff */
[----:B------:R-:W-:-:S04]  /*15670*/  @!P1 LOP3.LUT R10, R11, R10, RZ, 0x3c, !PT ;  /* 0x0000000a0b0a9212 */ /* 0x000fc800078e3cff */
[----:B------:R-:W-:-:S05]  /*15680*/  @!P1 LOP3.LUT R11, R11, R10, RZ, 0x3c, !PT ;  /* 0x0000000a0b0b9212 */ /* 0x000fca00078e3cff */
[----:B------:R0:W4:Y:S04]  /*15690*/  @!P1 LDG.E.U16 R3, desc[UR8][R10.64] ;  /* 0x000000080a039981 */ /* 0x000128000c1e1500 */
[----:B---3--:R-:W-:Y:S01]  /*156a0*/  STL [R1+0x1964], R4 ;  /* 0x0019640401007387 */ /* 0x008fe20000100800 */
[----:B0-----:R-:W-:Y:S02]  /*156b0*/  @!P1 IMAD.MOV.U32 R10, RZ, RZ, R8 ;  /* 0x000000ffff0a9224 */ /* 0x001fe400078e0008 */
[----:B------:R-:W-:-:S05]  /*156c0*/  @!P1 IMAD.MOV.U32 R11, RZ, RZ, R15 ;  /* 0x000000ffff0b9224 */ /* 0x000fca00078e000f */
[----:B------:R0:W3:Y:S04]  /*156d0*/  @!P1 LDG.E.U16 R2, desc[UR8][R10.64] ;  /* 0x000000080a029981 */ /* 0x0000e8000c1e1500 */
[----:B----4-:R-:W-:Y:S04]  /*156e0*/  STL [R1+0x1968], R3 ;  /* 0x0019680301007387 */ /* 0x010fe80000100800 */
[----:B------:R-:W0:Y:S04]  /*156f0*/  LDL R10, [R1+0xdac] ;  /* 0x000dac00010a7983 */ /* 0x000e280000100800 */
[----:B------:R-:W0:Y:S01]  /*15700*/  LDL R11, [R1+0xdb0] ;  /* 0x000db000010b7983 */ /* 0x000e220000100800 */
[----:B------:R-:W-:-:S03]  /*15710*/  PRMT R29, RZ, 0x7610, R29 ;  /* 0x00007610ff1d7816 */ /* 0x000fc6000000001d */
[----:B------:R-:W4:Y:S04]  /*15720*/  LDL R15, [R1+0xd6c] ;  /* 0x000d6c00010f7983 */ /* 0x000f280000100800 */
[----:B------:R-:W2:Y:S01]  /*15730*/  LDL R8, [R1+0xd70] ;  /* 0x000d700001087983 */ /* 0x000ea20000100800 */
[----:B0-----:R-:W-:-:S04]  /*15740*/  @!P0 LOP3.LUT R11, R11, R10, RZ, 0x3c, !PT ;  /* 0x0000000a0b0b8212 */ /* 0x001fc800078e3cff */
[----:B------:R-:W-:-:S04]  /*15750*/  @!P0 LOP3.LUT R10, R11, R10, RZ, 0x3c, !PT ;  /* 0x0000000a0b0a8212 */ /* 0x000fc800078e3cff */
[----:B------:R-:W-:-:S05]  /*15760*/  @!P0 LOP3.LUT R11, R11, R10, RZ, 0x3c, !PT ;  /* 0x0000000a0b0b8212 */ /* 0x000fca00078e3cff */
[----:B------:R-:W2:Y:S04]  /*15770*/  @!P0 LDG.E.U16 R29, desc[UR8][R10.64] ;  /* 0x000000080a1d8981 */ /* 0x000ea8000c1e1500 */
[----:B---3--:R-:W-:Y:S04]  /*15780*/  STL [R1+0x1960], R2 ;  /* 0x0019600201007387 */ /* 0x008fe80000100800 */
        /* <DEDUP_REMOVED lines=9> */
[----:B------:R-:W-:-:S03]  /*15820*/  PRMT R6, RZ, 0x7610, R6 ;  /* 0x00007610ff067816 */ /* 0x000fc60000000006 */
[----:B---3--:R0:W-:Y:S04]  /*15830*/  STL [R1+0x34], R14 ;  /* 0x0000340e01007387 */ /* 0x0081e80000100800 */
[----:B0-----:R-:W3:Y:S04]  /*15840*/  LDL.LU R14, [R1+0x19d8] ;  /* 0x0019d800010e7983 */ /* 0x001ee80000300800 */
[----:B------:R-:W2:Y:S01]  /*15850*/  LDL R11, [R1+0xd8c] ;  /* 0x000d8c00010b7983 */ /* 0x000ea20000100800 */
[----:B------:R-:W-:Y:S01]  /*15860*/  @!P0 IMAD.MOV.U32 R10, RZ, RZ, R13 ;  /* 0x000000ffff0a8224 */ /* 0x000fe200078e000d */
[----:B------:R-:W-:-:S02]  /*15870*/  PRMT R5, RZ, 0x7610, R5 ;  /* 0x00007610ff057816 */ /* 0x000fc40000000005 */
[----:B------:R-:W-:Y:S01]  /*15880*/  PRMT R12, RZ, 0x7610, R12 ;  /* 0x00007610ff0c7816 */ /* 0x000fe2000000000c */
[----:B------:R-:W3:Y:S04]  /*15890*/  LDL R13, [R1+0xd50] ;  /* 0x000d5000010d7983 */ /* 0x000ee80000100800 */
[----:B--2---:R0:W2:Y:S04]  /*158a0*/  @!P0 LDG.E.U16 R6, desc[UR8][R10.64] ;  /* 0x000000080a068981 */ /* 0x0040a8000c1e1500 */
[----:B------:R-:W0:Y:S04]  /*158b0*/  LDL R10, [R1+0xd7c] ;  /* 0x000d7c00010a7983 */ /* 0x000e280000100800 */
[----:B------:R-:W0:Y:S02]  /*158c0*/  LDL R11, [R1+0xd80] ;  /* 0x000d8000010b7983 */ /* 0x000e240000100800 */
[----:B0-----:R-:W-:-:S04]  /*158d0*/  @!P0 LOP3.LUT R11, R11, R10, RZ, 0x3c, !PT ;  /* 0x0000000a0b0b8212 */ /* 0x001fc800078e3cff */
[----:B------:R-:W-:-:S04]  /*158e0*/  @!P0 LOP3.LUT R10, R11, R10, RZ, 0x3c, !PT ;  /* 0x0000000a0b0a8212 */ /* 0x000fc800078e3cff */
[----:B------:R-:W-:-:S05]  /*158f0*/  @!P0 LOP3.LUT R11, R11, R10, RZ, 0x3c, !PT ;  /* 0x0000000a0b0b8212 */ /* 0x000fca00078e3cff */
[----:B------:R0:W3:Y:S04]  /*15900*/  @!P0 LDG.E.U16 R5, desc[UR8][R10.64] ;  /* 0x000000080a058981 */ /* 0x0000e8000c1e1500 */
[----:B--2---:R-:W-:Y:S01]  /*15910*/  STL [R1+0x1980], R6 ;  /* 0x0019800601007387 */ /* 0x004fe20000100800 */
[----:B0-----:R-:W-:Y:S02]  /*15920*/  @!P0 IMAD.MOV.U32 R10, RZ, RZ, R8 ;  /* 0x000000ffff0a8224 */ /* 0x001fe400078e0008 */
[----:B----4-:R-:W-:-:S05]  /*15930*/  @!P0 IMAD.MOV.U32 R11, RZ, RZ, R15 ;  /* 0x000000ffff0b8224 */ /* 0x010fca00078e000f */
[----:B------:R-:W2:Y:S04]  /*15940*/  @!P0 LDG.E.U16 R12, desc[UR8][R10.64] ;  /* 0x000000080a0c8981 */ /* 0x000ea8000c1e1500 */
[----:B---3--:R0:W-:Y:S04]  /*15950*/  STL [R1+0x1984], R5 ;  /* 0x0019840501007387 */ /* 0x0081e80000100800 */
[----:B------:R-:W3:Y:S04]  /*15960*/  LDL R10, [R1+0xd5c] ;  /* 0x000d5c00010a7983 */ /* 0x000ee80000100800 */
[----:B------:R-:W3:Y:S01]  /*15970*/  LDL R11, [R1+0xd60] ;  /* 0x000d6000010b7983 */ /* 0x000ee20000100800 */
[----:B------:R-:W-:-:S03]  /*15980*/  PRMT R2, RZ, 0x7610, R2 ;  /* 0x00007610ff027816 */ /* 0x000fc60000000002 */
[----:B------:R-:W4:Y:S04]  /*15990*/  LDL R15, [R1+0xd2c] ;  /* 0x000d2c00010f7983 */ /* 0x000f280000100800 */
[----:B------:R-:W4:Y:S04]  /*159a0*/  LDL R8, [R1+0xd30] ;  /* 0x000d300001087983 */ /* 0x000f280000100800 */
[----:B--2---:R1:W-:Y:S01]  /*159b0*/  STL [R1+0x28], R12 ;  /* 0x0000280c01007387 */ /* 0x0043e20000100800 */
[----:B------:R-:W-:-:S03]  /*159c0*/  PRMT R4, RZ, 0x7610, R4 ;  /* 0x00007610ff047816 */ /* 0x000fc60000000004 */
[----:B0-----:R-:W2:Y:S04]  /*159d0*/  LDL R5, [R1+0xd20] ;  /* 0x000d200001057983 */ /* 0x001ea80000100800 */
[----:B-1----:R-:W2:Y:S01]  /*159e0*/  LDL R12, [R1+0xd1c] ;  /* 0x000d1c00010c7983 */ /* 0x002ea20000100800 */
[----:B---3--:R-:W-:-:S04]  /*159f0*/  @!P0 LOP3.LUT R11, R11, R10, RZ, 0x3c, !PT ;  /* 0x0000000a0b0b8212 */ /* 0x008fc800078e3cff */
[----:B------:R-:W-:-:S04]  /*15a00*/  @!P0 LOP3.LUT R10, R11, R10, RZ, 0x3c, !PT ;  /* 0x0000000a0b0a8212 */ /* 0x000fc800078e3cff */
[----:B------:R-:W-:-:S05]  /*15a10*/  @!P0 LOP3.LUT R11, R11, R10, RZ, 0x3c, !PT ;  /* 0x0000000a0b0b8212 */ /* 0x000fca00078e3cff */
[----:B------:R0:W3:Y:S04]  /*15a20*/  @!P0 LDG.E.U16 R2, desc[UR8][R10.64] ;  /* 0x000000080a028981 */ /* 0x0000e8000c1e1500 */
[----:B------:R-:W2:Y:S01]  /*15a30*/  LDL R11, [R1+0xd4c] ;  /* 0x000d4c00010b7983 */ /* 0x000ea20000100800 */
[----:B0-----:R-:W-:-:S03]  /*15a40*/  @!P0 IMAD.MOV.U32 R10, RZ, RZ, R13 ;  /* 0x000000ffff0a8224 */ /* 0x001fc600078e000d */
[----:B---3--:R-:W-:Y:S01]  /*15a50*/  STL [R1+0x196c], R2 ;  /* 0x00196c0201007387 */ /* 0x008fe20000100800 */
[----:B------:R-:W-:Y:S02]  /*15a60*/  PRMT R28, RZ, 0x7610, R28 ;  /* 0x00007610ff1c7816 */ /* 0x000fe4000000001c */
[----:B------:R-:W-:Y:S01]  /*15a70*/  PRMT R14, RZ, 0x7610, R14 ;  /* 0x00007610ff0e7816 */ /* 0x000fe2000000000e */
        /* <DEDUP_REMOVED lines=8> */
[----:B------:R4:W3:Y:S04]  /*15b00*/  @!P0 LDG.E.U16 R28, desc[UR8][R10.64] ;  /* 0x000000080a1c8981 */ /* 0x0008e8000c1e1500 */
[----:B--2---:R0:W-:Y:S01]  /*15b10*/  STL [R1+0x20], R4 ;  /* 0x0000200401007387 */ /* 0x0041e20000100800 */
[----:B----4-:R-:W-:Y:S02]  /*15b20*/  @!P0 IMAD.MOV.U32 R10, RZ, RZ, R8 ;  /* 0x000000ffff0a8224 */ /* 0x010fe400078e0008 */
[----:B------:R-:W-:Y:S01]  /*15b30*/  @!P0 IMAD.MOV.U32 R11, RZ, RZ, R15 ;  /* 0x000000ffff0b8224 */ /* 0x000fe200078e000f */
[----:B0-----:R-:W2:Y:S04]  /*15b40*/  LDL R4, [R1+0xd10] ;  /* 0x000d100001047983 */ /* 0x001ea80000100800 */
[----:B------:R0:W4:Y:S02]  /*15b50*/  @!P0 LDG.E.U16 R14, desc[UR8][R10.64] ;  /* 0x000000080a0e8981 */ /* 0x000124000c1e1500 */
[----:B0-----:R-:W-:-:S02]  /*15b60*/  @!P0 IMAD.MOV.U32 R10, RZ, RZ, R5 ;  /* 0x000000ffff0a8224 */ /* 0x001fc400078e0005 */
[----:B------:R-:W-:-:S05]  /*15b70*/  @!P0 IMAD.MOV.U32 R11, RZ, RZ, R12 ;  /* 0x000000ffff0b8224 */ /* 0x000fca00078e000c */
[----:B------:R3:W4:Y:S01]  /*15b80*/  @!P0 LDG.E.U16 R6, desc[UR8][R10.64] ;  /* 0x000000080a068981 */ /* 0x000722000c1e1500 */
[----:B------:R-:W-:Y:S01]  /*15b90*/  PRMT R2, RZ, 0x7610, R2 ;  /* 0x00007610ff027816 */ /* 0x000fe20000000002 */
[----:B---3--:R-:W-:Y:S02]  /*15ba0*/  @!P0 IMAD.MOV.U32 R11, RZ, RZ, R13 ;  /* 0x000000ffff0b8224 */ /* 0x008fe400078e000d */
[----:B------:R-:W-:Y:S04]  /*15bb0*/  STL [R1+0x1c], R28 ;  /* 0x00001c1c01007387 */ /* 0x000fe80000100800 */
[----:B------:R-:W3:Y:S04]  /*15bc0*/  LDL R8, [R1+0xd00] ;  /* 0x000d000001087983 */ /* 0x000ee80000100800 */
[----:B------:R-:W3:Y:S01]  /*15bd0*/  LDL R15, [R1+0x4c4] ;  /* 0x0004c400010f7983 */ /* 0x000ee20000100800 */
[----:B--2---:R-:W-:-:S03]  /*15be0*/  @!P0 IMAD.MOV.U32 R10, RZ, RZ, R4 ;  /* 0x000000ffff0a8224 */ /* 0x004fc600078e0004 */
[----:B----4-:R0:W-:Y:S04]  /*15bf0*/  STL [R1+0x18], R14 ;  /* 0x0000180e01007387 */ /* 0x0101e80000100800 */
[----:B------:R-:W2:Y:S04]  /*15c00*/  LDL R12, [R1+0xe30] ;  /* 0x000e3000010c7983 */ /* 0x000ea80000100800 */
[----:B------:R-:W4:Y:S04]  /*15c10*/  LDL R5, [R1+0xe3c] ;  /* 0x000e3c0001057983 */ /* 0x000f280000100800 */
[----:B------:R3:W2:Y:S04]  /*15c20*/  @!P0 LDG.E.U16 R2, desc[UR8][R10.64] ;  /* 0x000000080a028981 */ /* 0x0006a8000c1e1500 */
[----:B0-----:R-:W2:Y:S04]  /*15c30*/  LDL R14, [R1+0xdc4] ;  /* 0x000dc400010e7983 */ /* 0x001ea80000100800 */
[----:B------:R0:W-:Y:S04]  /*15c40*/  STL [R1+0x1988], R6 ;  /* 0x0019880601007387 */ /* 0x0001e80000100800 */
[----:B------:R-:W2:Y:S01]  /*15c50*/  LDL R11, [R1+0xcfc] ;  /* 0x000cfc00010b7983 */ /* 0x000ea20000100800 */
[----:B------:R-:W-:-:S03]  /*15c60*/  PRMT R3, RZ, 0x7610, R3 ;  /* 0x00007610ff037816 */ /* 0x000fc60000000003 */
[----:B------:R-:W4:Y:S04]  /*15c70*/  LDL R13, [R1+0xdb8] ;  /* 0x000db800010d7983 */ /* 0x000f280000100800 */
[----:B------:R-:W4:Y:S01]  /*15c80*/  LDL R4, [R1+0xdd4] ;  /* 0x000dd40001047983 */ /* 0x000f220000100800 */
[----:B0-----:R-:W-:Y:S01]  /*15c90*/  PRMT R6, RZ, 0x7610, R6 ;  /* 0x00007610ff067816 */ /* 0x001fe20000000006 */
[----:B---3--:R-:W-:-:S05]  /*15ca0*/  @!P0 IMAD.MOV.U32 R10, RZ, RZ, R8 ;  /* 0x000000ffff0a8224 */ /* 0x008fca00078e0008 */
[----:B--2---:R0:W2:Y:S02]  /*15cb0*/  @!P0 LDG.E.U16 R3, desc[UR8][R10.64] ;  /* 0x000000080a038981 */ /* 0x0040a4000c1e1500 */
[----:B0-----:R-:W-:Y:S02]  /*15cc0*/  @!P0 IMAD.MOV.U32 R10, RZ, RZ, R14 ;  /* 0x000000ffff0a8224 */ /* 0x001fe400078e000e */
[----:B------:R-:W-:-:S05]  /*15cd0*/  @!P0 IMAD.MOV.U32 R11, RZ, RZ, R15 ;  /* 0x000000ffff0b8224 */ /* 0x000fca00078e000f */
[----:B------:R4:W3:Y:S04]  /*15ce0*/  @!P0 LDG.E.U16 R6, desc[UR8][R10.64] ;  /* 0x000000080a068981 */ /* 0x0008e8000c1e1500 */
[----:B------:R-:W-:Y:S04]  /*15cf0*/  STL [R1+0x198c], R2 ;  /* 0x00198c0201007387 */ /* 0x000fe80000100800 */
[----:B------:R-:W3:Y:S01]  /*15d00*/  LDL R8, [R1+0xe40] ;  /* 0x000e400001087983 */ /* 0x000ee20000100800 */
[----:B----4-:R-:W-:Y:S02]  /*15d10*/  @!P0 IMAD.MOV.U32 R10, RZ, RZ, R5 ;  /* 0x000000ffff0a8224 */ /* 0x010fe400078e0005 */
[----:B------:R-:W-:Y:S01]  /*15d20*/  @!P0 IMAD.MOV.U32 R11, RZ, RZ, R12 ;  /* 0x000000ffff0b8224 */ /* 0x000fe200078e000c */
[----:B------:R-:W-:-:S02]  /*15d30*/  PRMT R16, RZ, 0x7610, R16 ;  /* 0x00007610ff107816 */ /* 0x000fc40000000010 */
[----:B------:R-:W-:-:S04]  /*15d40*/  PRMT R7, RZ, 0x7610, R7 ;  /* 0x00007610ff077816 */ /* 0x000fc80000000007 */
[----:B------:R0:W4:Y:S02]  /*15d50*/  @!P0 LDG.E.U16 R16, desc[UR8][R10.64] ;  /* 0x000000080a108981 */ /* 0x000124000c1e1500 */
[----:B0-----:R-:W-:Y:S02]  /*15d60*/  @!P0 IMAD.MOV.U32 R10, RZ, RZ, R4 ;  /* 0x000000ffff0a8224 */ /* 0x001fe400078e0004 */
[----:B------:R-:W-:-:S05]  /*15d70*/  @!P0 IMAD.MOV.U32 R11, RZ, RZ, R13 ;  /* 0x000000ffff0b8224 */ /* 0x000fca00078e000d */
[----:B------:R0:W4:Y:S04]  /*15d80*/  @!P0 LDG.E.U16 R7, desc[UR8][R10.64] ;  /* 0x000000080a078981 */ /* 0x000128000c1e1500 */
[----:B--2---:R1:W-:Y:S04]  /*15d90*/  STL [R1+0xc], R3 ;  /* 0x00000c0301007387 */ /* 0x0043e80000100800 */
[----:B-1----:R-:W2:Y:S04]  /*15da0*/  LDL R3, [R1+0xe4c] ;  /* 0x000e4c0001037983 */ /* 0x002ea80000100800 */
[----:B---3--:R1:W-:Y:S04]  /*15db0*/  STL [R1+0x1994], R6 ;  /* 0x0019940601007387 */ /* 0x0083e80000100800 */
[----:B------:R-:W3:Y:S04]  /*15dc0*/  LDL R12, [R1+0xcec] ;  /* 0x000cec00010c7983 */ /* 0x000ee80000100800 */
[----:B------:R-:W3:Y:S01]  /*15dd0*/  LDL R5, [R1+0xcf0] ;  /* 0x000cf00001057983 */ /* 0x000ee20000100800 */
[----:B------:R-:W-:Y:S01]  /*15de0*/  PRMT R9, RZ, 0x7610, R9 ;  /* 0x00007610ff097816 */ /* 0x000fe20000000009 */
[----:B0-----:R-:W-:Y:S01]  /*15df0*/  @!P0 IMAD.MOV.U32 R11, RZ, RZ, R8 ;  /* 0x000000ffff0b8224 */ /* 0x001fe200078e0008 */
[----:B------:R-:W-:Y:S01]  /*15e00*/  PRMT R2, RZ, 0x7610, R2 ;  /* 0x00007610ff027816 */ /* 0x000fe20000000002 */
[----:B----4-:R-:W-:Y:S04]  /*15e10*/  STL [R1+0x1998], R16 ;  /* 0x0019981001007387 */ /* 0x010fe80000100800 */
[----:B-1----:R-:W4:Y:S04]  /*15e20*/  LDL R6, [R1+0xdc8] ;  /* 0x000dc80001067983 */ /* 0x002f280000100800 */
[----:B------:R-:W4:Y:S04]  /*15e30*/  LDL R4, [R1+0xddc] ;  /* 0x000ddc0001047983 */ /* 0x000f280000100800 */
[----:B------:R0:W-:Y:S04]  /*15e40*/  STL [R1+0x199c], R7 ;  /* 0x00199c0701007387 */ /* 0x0001e80000100800 */
[----:B------:R-:W4:Y:S04]  /*15e50*/  LDL R14, [R1+0xe50] ;  /* 0x000e5000010e7983 */ /* 0x000f280000100800 */
[----:B------:R-:W4:Y:S04]  /*15e60*/  LDL R8, [R1+0xe5c] ;  /* 0x000e5c0001087983 */ /* 0x000f280000100800 */
[----:B0-----:R-:W4:Y:S01]  /*15e70*/  LDL R7, [R1+0xcdc] ;  /* 0x000cdc0001077983 */ /* 0x001f220000100800 */
[----:B--2---:R-:W-:-:S03]  /*15e80*/  @!P0 IMAD.MOV.U32 R10, RZ, RZ, R3 ;  /* 0x000000ffff0a8224 */ /* 0x004fc600078e0003 */
[----:B------:R-:W2:Y:S04]  /*15e90*/  LDL R3, [R1+0xce0] ;  /* 0x000ce00001037983 */ /* 0x000ea80000100800 */
[----:B------:R3:W2:Y:S02]  /*15ea0*/  @!P0 LDG.E.U16 R9, desc[UR8][R10.64] ;  /* 0x000000080a098981 */ /* 0x0006a4000c1e1500 */
[----:B---3--:R-:W-:Y:S02]  /*15eb0*/  @!P0 IMAD.MOV.U32 R10, RZ, RZ, R5 ;  /* 0x000000ffff0a8224 */ /* 0x008fe400078e0005 */
[----:B------:R-:W-:-:S05]  /*15ec0*/  @!P0 IMAD.MOV.U32 R11, RZ, RZ, R12 ;  /* 0x000000ffff0b8224 */ /* 0x000fca00078e000c */
[----:B------:R0:W3:Y:S01]  /*15ed0*/  @!P0 LDG.E.U16 R2, desc[UR8][R10.64] ;  /* 0x000000080a028981 */ /* 0x0000e2000c1e1500 */
[----:B------:R-:W-:Y:S01]  /*15ee0*/  PRMT R27, RZ, 0x7610, R27 ;  /* 0x00007610ff1b7816 */ /* 0x000fe2000000001b */
[----:B----4-:R-:W-:Y:S02]  /*15ef0*/  @!P0 IMAD.MOV.U32 R13, RZ, RZ, R6 ;  /* 0x000000ffff0d8224 */ /* 0x010fe400078e0006 */
[----:B------:R-:W-:Y:S01]  /*15f00*/  @!P0 IMAD.MOV.U32 R12, RZ, RZ, R4 ;  /* 0x000000ffff0c8224 */ /* 0x000fe200078e0004 */
[----:B0-----:R-:W-:-:S04]  /*15f10*/  PRMT R10, RZ, 0x7610, R10 ;  /* 0x00007610ff0a7816 */ /* 0x001fc8000000000a */
[----:B------:R0:W4:Y:S02]  /*15f20*/  @!P0 LDG.E.U16 R27, desc[UR8][R12.64] ;  /* 0x000000080c1b8981 */ /* 0x000124000c1e1500 */
[----:B0-----:R-:W-:Y:S02]  /*15f30*/  @!P0 IMAD.MOV.U32 R13, RZ, RZ, R14 ;  /* 0x000000ffff0d8224 */ /* 0x001fe400078e000e */
[----:B------:R-:W-:-:S05]  /*15f40*/  @!P0 IMAD.MOV.U32 R12, RZ, RZ, R8 ;  /* 0x000000ffff0c8224 */ /* 0x000fca00078e0008 */
[----:B------:R0:W4:Y:S04]  /*15f50*/  @!P0 LDG.E.U16 R10, desc[UR8][R12.64] ;  /* 0x000000080c0a8981 */ /* 0x000128000c1e1500 */
[----:B--2---:R-:W-:Y:S04]  /*15f60*/  STL [R1+0x19a0], R9 ;  /* 0x0019a00901007387 */ /* 0x004fe80000100800 */
[----:B------:R-:W2:Y:S04]  /*15f70*/  LDL R5, [R1+0xde0] ;  /* 0x000de00001057983 */ /* 0x000ea80000100800 */
[----:B---3--:R1:W-:Y:S04]  /*15f80*/  STL [R1+0x8], R2 ;  /* 0x0000080201007387 */ /* 0x0083e80000100800 */
[----:B------:R-:W3:Y:S04]  /*15f90*/  LDL R6, [R1+0xe60] ;  /* 0x000e600001067983 */ /* 0x000ee80000100800 */
[----:B------:R-:W3:Y:S04]  /*15fa0*/  LDL R4, [R1+0xe6c] ;  /* 0x000e6c0001047983 */ /* 0x000ee80000100800 */
[----:B-1----:R-:W3:Y:S01]  /*15fb0*/  LDL R2, [R1+0xdec] ;  /* 0x000dec0001027983 */ /* 0x002ee20000100800 */
[----:B------:R-:W-:Y:S01]  /*15fc0*/  PRMT R29, RZ, 0x7610, R29 ;  /* 0x00007610ff1d7816 */ /* 0x000fe2000000001d */
[----:B0-----:R-:W-:-:S02]  /*15fd0*/  @!P0 IMAD.MOV.U32 R12, RZ, RZ, R3 ;  /* 0x000000ffff0c8224 */ /* 0x001fc400078e0003 */
[----:B------:R-:W-:Y:S01]  /*15fe0*/  @!P0 IMAD.MOV.U32 R13, RZ, RZ, R7 ;  /* 0x000000ffff0d8224 */ /* 0x000fe200078e0007 */
[----:B------:R-:W-:-:S04]  /*15ff0*/  PRMT R26, RZ, 0x7610, R26 ;  /* 0x00007610ff1a7816 */ /* 0x000fc8000000001a */
[----:B------:R2:W3:Y:S01]  /*16000*/  @!P0 LDG.E.U16 R29, desc[UR8][R12.64] ;  /* 0x000000080c1d8981 */ /* 0x0004e2000c1e1500 */
[----:B------:R-:W-:-:S03]  /*16010*/  PRMT R11, RZ, 0x7610, R11 ;  /* 0x00007610ff0b7816 */ /* 0x000fc6000000000b */
[----:B----4-:R-:W-:Y:S04]  /*16020*/  STL [R1+0x19a4], R27 ;  /* 0x0019a41b01007387 */ /* 0x010fe80000100800 */
[----:B------:R0:W-:Y:S04]  /*16030*/  STL [R1+0x19a8], R10 ;  /* 0x0019a80a01007387 */ /* 0x0001e80000100800 */
[----:B------:R-:W4:Y:S04]  /*16040*/  LDL R7, [R1+0xdf0] ;  /* 0x000df00001077983 */ /* 0x000f280000100800 */
[----:B------:R-:W4:Y:S01]  /*16050*/  LDL R3, [R1+0xdfc] ;  /* 0x000dfc0001037983 */ /* 0x000f220000100800 */
[----:B--2---:R-:W-:-:S02]  /*16060*/  @!P0 IMAD.MOV.U32 R13, RZ, RZ, R5 ;  /* 0x000000ffff0d8224 */ /* 0x004fc400078e0005 */
[----:B---3--:R-:W-:-:S05]  /*16070*/  @!P0 IMAD.MOV.U32 R12, RZ, RZ, R2 ;  /* 0x000000ffff0c8224 */ /* 0x008fca00078e0002 */
[----:B------:R1:W2:Y:S02]  /*16080*/  @!P0 LDG.E.U16 R26, desc[UR8][R12.64] ;  /* 0x000000080c1a8981 */ /* 0x0002a4000c1e1500 */
[----:B-1----:R-:W-:Y:S02]  /*16090*/  @!P0 IMAD.MOV.U32 R12, RZ, RZ, R4 ;  /* 0x000000ffff0c8224 */ /* 0x002fe400078e0004 */
[----:B------:R-:W-:-:S05]  /*160a0*/  @!P0 IMAD.MOV.U32 R13, RZ, RZ, R6 ;  /* 0x000000ffff0d8224 */ /* 0x000fca00078e0006 */
[----:B------:R-:W3:Y:S04]  /*160b0*/  @!P0 LDG.E.U16 R11, desc[UR8][R12.64] ;  /* 0x000000080c0b8981 */ /* 0x000ee8000c1e1500 */
[----:B------:R-:W-:Y:S04]  /*160c0*/  STL [R1+0x1970], R29 ;  /* 0x0019701d01007387 */ /* 0x000fe80000100800 */
[----:B------:R-:W3:Y:S04]  /*160d0*/  LDL R5, [R1+0xe70] ;  /* 0x000e700001057983 */ /* 0x000ee80000100800 */
[----:B------:R-:W3:Y:S01]  /*160e0*/  LDL R2, [R1+0xe7c] ;  /* 0x000e7c0001027983 */ /* 0x000ee20000100800 */
[----:B----4-:R-:W-:-:S02]  /*160f0*/  @!P0 IMAD.MOV.U32 R14, RZ, RZ, R3 ;  /* 0x000000ffff0e8224 */ /* 0x010fc400078e0003 */
[----:B------:R-:W-:Y:S01]  /*16100*/  @!P0 IMAD.MOV.U32 R15, RZ, RZ, R7 ;  /* 0x000000ffff0f8224 */ /* 0x000fe200078e0007 */
[----:B------:R-:W-:-:S06]  /*16110*/  PRMT R22, RZ, 0x7610, R22 ;  /* 0x00007610ff167816 */ /* 0x000fcc0000000016 */
[----:B------:R1:W4:Y:S04]  /*16120*/  @!P0 LDG.E.U16 R22, desc[UR8][R14.64] ;  /* 0x000000080e168981 */ /* 0x000328000c1e1500 */
[----:B--2---:R-:W-:Y:S04]  /*16130*/  STL [R1+0x19ac], R26 ;  /* 0x0019ac1a01007387 */ /* 0x004fe80000100800 */
[----:B------:R-:W2:Y:S04]  /*16140*/  LDL R9, [R1+0xccc] ;  /* 0x000ccc0001097983 */ /* 0x000ea80000100800 */
[----:B------:R-:W2:Y:S04]  /*16150*/  LDL R8, [R1+0xcd0] ;  /* 0x000cd00001087983 */ /* 0x000ea80000100800 */
[----:B------:R-:W2:Y:S04]  /*16160*/  LDL R6, [R1+0xe00] ;  /* 0x000e000001067983 */ /* 0x000ea80000100800 */
[----:B------:R-:W2:Y:S04]  /*16170*/  LDL R4, [R1+0xe0c] ;  /* 0x000e0c0001047983 */ /* 0x000ea80000100800 */
[----:B---3--:R-:W-:Y:S04]  /*16180*/  STL [R1+0x19b0], R11 ;  /* 0x0019b00b01007387 */ /* 0x008fe80000100800 */
[----:B------:R-:W3:Y:S04]  /*16190*/  LDL R7, [R1+0xe80] ;  /* 0x000e800001077983 */ /* 0x000ee80000100800 */
[----:B------:R-:W3:Y:S01]  /*161a0*/  LDL R3, [R1+0xe8c] ;  /* 0x000e8c0001037983 */ /* 0x000ee20000100800 */
[----:B------:R-:W-:Y:S01]  /*161b0*/  PRMT R12, RZ, 0x7610, R12 ;  /* 0x00007610ff0c7816 */ /* 0x000fe2000000000c */
[----:B-1----:R-:W-:-:S02]  /*161c0*/  @!P0 IMAD.MOV.U32 R14, RZ, RZ, R2 ;  /* 0x000000ffff0e8224 */ /* 0x002fc400078e0002 */
[----:B------:R-:W-:Y:S01]  /*161d0*/  @!P0 IMAD.MOV.U32 R15, RZ, RZ, R5 ;  /* 0x000000ffff0f8224 */ /* 0x000fe200078e0005 */
[----:B------:R-:W-:-:S04]  /*161e0*/  PRMT R20, RZ, 0x7610, R20 ;  /* 0x00007610ff147816 */ /* 0x000fc80000000014 */
[----:B------:R2:W3:Y:S01]  /*161f0*/  @!P0 LDG.E.U16 R12, desc[UR8][R14.64] ;  /* 0x000000080e0c8981 */ /* 0x0004e2000c1e1500 */
[----:B------:R-:W-:Y:S02]  /*16200*/  PRMT R18, RZ, 0x7610, R18 ;  /* 0x00007610ff127816 */ /* 0x000fe40000000012 */
[----:B------:R-:W-:Y:S01]  /*16210*/  PRMT R13, RZ, 0x7610, R13 ;  /* 0x00007610ff0d7816 */ /* 0x000fe2000000000d */
[----:B----4-:R-:W-:Y:S04]  /*16220*/  STL [R1+0x19b4], R22 ;  /* 0x0019b41601007387 */ /* 0x010fe80000100800 */
[----:B------:R-:W4:Y:S04]  /*16230*/  LDL R5, [R1+0x4d0] ;  /* 0x0004d00001057983 */ /* 0x000f280000100800 */
[----:B------:R-:W4:Y:S01]  /*16240*/  LDL R2, [R1+0x4d4] ;  /* 0x0004d40001027983 */ /* 0x000f220000100800 */
[----:B--2---:R-:W-:-:S02]  /*16250*/  @!P0 IMAD.MOV.U32 R15, RZ, RZ, R9 ;  /* 0x000000ffff0f8224 */ /* 0x004fc400078e0009 */
[----:B------:R-:W-:-:S05]  /*16260*/  @!P0 IMAD.MOV.U32 R14, RZ, RZ, R8 ;  /* 0x000000ffff0e8224 */ /* 0x000fca00078e0008 */
[----:B------:R1:W2:Y:S02]  /*16270*/  @!P0 LDG.E.U16 R20, desc[UR8][R14.64] ;  /* 0x000000080e148981 */ /* 0x0002a4000c1e1500 */
[----:B-1----:R-:W-:Y:S02]  /*16280*/  @!P0 IMAD.MOV.U32 R14, RZ, RZ, R4 ;  /* 0x000000ffff0e8224 */ /* 0x002fe400078e0004 */
[----:B------:R-:W-:-:S05]  /*16290*/  @!P0 IMAD.MOV.U32 R15, RZ, RZ, R6 ;  /* 0x000000ffff0f8224 */ /* 0x000fca00078e0006 */
[----:B------:R3:W2:Y:S02]  /*162a0*/  @!P0 LDG.E.U16 R18, desc[UR8][R14.64] ;  /* 0x000000080e128981 */ /* 0x0006a4000c1e1500 */
[----:B---3--:R-:W-:Y:S02]  /*162b0*/  @!P0 IMAD.MOV.U32 R14, RZ, RZ, R3 ;  /* 0x000000ffff0e8224 */ /* 0x008fe400078e0003 */
[----:B------:R-:W-:-:S05]  /*162c0*/  @!P0 IMAD.MOV.U32 R15, RZ, RZ, R7 ;  /* 0x000000ffff0f8224 */ /* 0x000fca00078e0007 */
[----:B------:R4:W3:Y:S04]  /*162d0*/  @!P0 LDG.E.U16 R13, desc[UR8][R14.64] ;  /* 0x000000080e0d8981 */ /* 0x0008e8000c1e1500 */
[----:B------:R-:W-:Y:S01]  /*162e0*/  STL [R1+0x19b8], R12 ;  /* 0x0019b80c01007387 */ /* 0x000fe20000100800 */
[----:B------:R-:W-:Y:S01]  /*162f0*/  PRMT R17, RZ, 0x7610, R17 ;  /* 0x00007610ff117816 */ /* 0x000fe20000000011 */
[----:B----4-:R-:W-:Y:S02]  /*16300*/  @!P0 IMAD.MOV.U32 R14, RZ, RZ, R2 ;  /* 0x000000ffff0e8224 */ /* 0x010fe400078e0002 */
[----:B------:R-:W-:-:S05]  /*16310*/  @!P0 IMAD.MOV.U32 R15, RZ, RZ, R5 ;  /* 0x000000ffff0f8224 */ /* 0x000fca00078e0005 */
[----:B------:R-:W4:Y:S04]  /*16320*/  @!P0 LDG.E.U16 R17, desc[UR8][R14.64] ;  /* 0x000000080e118981 */ /* 0x000f28000c1e1500 */
[----:B--2---:R-:W-:Y:S04]  /*16330*/  STL [R1+0x19bc], R20 ;  /* 0x0019bc1401007387 */ /* 0x004fe80000100800 */
[----:B------:R-:W2:Y:S04]  /*16340*/  LDL R6, [R1+0xe10] ;  /* 0x000e100001067983 */ /* 0x000ea80000100800 */
[----:B------:R-:W2:Y:S04]  /*16350*/  LDL R4, [R1+0xe1c] ;  /* 0x000e1c0001047983 */ /* 0x000ea80000100800 */
[----:B------:R-:W-:Y:S04]  /*16360*/  STL [R1+0x19c0], R18 ;  /* 0x0019c01201007387 */ /* 0x000fe80000100800 */
[----:B------:R-:W2:Y:S04]  /*16370*/  LDL R7, [R1+0xe90] ;  /* 0x000e900001077983 */ /* 0x000ea80000100800 */
[----:B------:R-:W2:Y:S04]  /*16380*/  LDL R3, [R1+0xe9c] ;  /* 0x000e9c0001037983 */ /* 0x000ea80000100800 */
[----:B---3--:R-:W-:Y:S04]  /*16390*/  STL [R1+0x19c4], R13 ;  /* 0x0019c40d01007387 */ /* 0x008fe80000100800 */
[----:B0-----:R-:W3:Y:S04]  /*163a0*/  LDL R10, [R1+0xe20] ;  /* 0x000e2000010a7983 */ /* 0x001ee80000100800 */
[----:B------:R-:W3:Y:S01]  /*163b0*/  LDL R9, [R1+0xe2c] ;  /* 0x000e2c0001097983 */ /* 0x000ee20000100800 */
[----:B------:R-:W-:-:S02]  /*163c0*/  PRMT R19, RZ, 0x7610, R19 ;  /* 0x00007610ff137816 */ /* 0x000fc40000000013 */
[----:B------:R-:W-:Y:S02]  /*163d0*/  PRMT R21, RZ, 0x7610, R21 ;  /* 0x00007610ff157816 */ /* 0x000fe40000000015 */
[----:B------:R-:W-:Y:S01]  /*163e0*/  PRMT R23, RZ, 0x7610, R23 ;  /* 0x00007610ff177816 */ /* 0x000fe20000000017 */
[----:B------:R-:W3:Y:S04]  /*163f0*/  LDL R5, [R1+0xea8] ;  /* 0x000ea80001057983 */ /* 0x000ee80000100800 */
[----:B------:R-:W3:Y:S04]  /*16400*/  LDL R2, [R1+0xeb0] ;  /* 0x000eb00001027983 */ /* 0x000ee80000100800 */
[----:B----4-:R-:W-:Y:S01]  /*16410*/  STL [R1+0x19c8], R17 ;  /* 0x0019c81101007387 */ /* 0x010fe20000100800 */
[----:B--2---:R-:W-:-:S02]  /*16420*/  @!P0 IMAD.MOV.U32 R15, RZ, RZ, R6 ;  /* 0x000000ffff0f8224 */ /* 0x004fc400078e0006 */
[----:B------:R-:W-:Y:S01]  /*16430*/  @!P0 IMAD.MOV.U32 R14, RZ, RZ, R4 ;  /* 0x000000ffff0e8224 */ /* 0x000fe200078e0004 */
[----:B------:R-:W2:Y:S04]  /*16440*/  LDL R6, [R1+0xea0] ;  /* 0x000ea00001067983 */ /* 0x000ea80000100800 */
[----:B------:R-:W4:Y:S04]  /*16450*/  LDL R4, [R1+0xeac] ;  /* 0x000eac0001047983 */ /* 0x000f280000100800 */
[----:B------:R0:W2:Y:S02]  /*16460*/  @!P0 LDG.E.U16 R19, desc[UR8][R14.64] ;  /* 0x000000080e138981 */ /* 0x0000a4000c1e1500 */
[----:B0-----:R-:W-:-:S02]  /*16470*/  @!P0 IMAD.MOV.U32 R15, RZ, RZ, R7 ;  /* 0x000000ffff0f8224 */ /* 0x001fc400078e0007 */
[----:B------:R-:W-:-:S05]  /*16480*/  @!P0 IMAD.MOV.U32 R14, RZ, RZ, R3 ;  /* 0x000000ffff0e8224 */ /* 0x000fca00078e0003 */
[----:B------:R3:W4:Y:S02]  /*16490*/  @!P0 LDG.E.U16 R21, desc[UR8][R14.64] ;  /* 0x000000080e158981 */ /* 0x000724000c1e1500 */
[----:B---3--:R-:W-:Y:S02]  /*164a0*/  @!P0 IMAD.MOV.U32 R15, RZ, RZ, R10 ;  /* 0x000000ffff0f8224 */ /* 0x008fe400078e000a */
[----:B------:R-:W-:-:S05]  /*164b0*/  @!P0 IMAD.MOV.U32 R14, RZ, RZ, R9 ;  /* 0x000000ffff0e8224 */ /* 0x000fca00078e0009 */
[----:B------:R0:W3:Y:S01]  /*164c0*/  @!P0 LDG.E.U16 R23, desc[UR8][R14.64] ;  /* 0x000000080e178981 */ /* 0x0000e2000c1e1500 */
[----:B------:R-:W-:Y:S01]  /*164d0*/  PRMT R24, RZ, 0x7610, R24 ;  /* 0x00007610ff187816 */ /* 0x000fe20000000018 */
[----:B0-----:R-:W-:Y:S02]  /*164e0*/  @!P1 IMAD.MOV.U32 R14, RZ, RZ, R2 ;  /* 0x000000ffff0e9224 */ /* 0x001fe400078e0002 */
[----:B------:R-:W-:-:S05]  /*164f0*/  @!P1 IMAD.MOV.U32 R15, RZ, RZ, R5 ;  /* 0x000000ffff0f9224 */ /* 0x000fca00078e0005 */
[----:B------:R0:W3:Y:S01]  /*16500*/  @!P1 LDG.E.U16 R24, desc[UR8][R14.64] ;  /* 0x000000080e189981 */ /* 0x0000e2000c1e1500 */
[----:B------:R-:W-:-:S03]  /*16510*/  PRMT R25, RZ, 0x7610, R25 ;  /* 0x00007610ff197816 */ /* 0x000fc60000000019 */
[----:B--2---:R-:W-:Y:S04]  /*16520*/  STL [R1+0x19cc], R19 ;  /* 0x0019cc1301007387 */ /* 0x004fe80000100800 */
[----:B------:R-:W2:Y:S04]  /*16530*/  LDL.LU R7, [R1+0x498] ;  /* 0x0004980001077983 */ /* 0x000ea80000300800 */
[----:B------:R-:W2:Y:S04]  /*16540*/  LDL.LU R3, [R1+0x494] ;  /* 0x0004940001037983 */ /* 0x000ea80000300800 */
[----:B------:R-:W2:Y:S01]  /*16550*/  LDL.LU R8, [R1+0x488] ;  /* 0x0004880001087983 */ /* 0x000ea20000300800 */
[----:B0-----:R-:W-:-:S02]  /*16560*/  @!P0 IMAD.MOV.U32 R15, RZ, RZ, R6 ;  /* 0x000000ffff0f8224 */ /* 0x001fc400078e0006 */
[----:B----4-:R-:W-:-:S05]  /*16570*/  @!P0 IMAD.MOV.U32 R14, RZ, RZ, R4 ;  /* 0x000000ffff0e8224 */ /* 0x010fca00078e0004 */
[----:B------:R0:W4:Y:S04]  /*16580*/  @!P0 LDG.E.U16 R25, desc[UR8][R14.64] ;  /* 0x000000080e198981 */ /* 0x000128000c1e1500 */
[----:B------:R-:W-:Y:S04]  /*16590*/  STL [R1+0x19d0], R21 ;  /* 0x0019d01501007387 */ /* 0x000fe80000100800 */
[----:B------:R-:W4:Y:S04]  /*165a0*/  LDL.LU R16, [R1+0x484] ;  /* 0x0004840001107983 */ /* 0x000f280000300800 */
[----:B---3--:R1:W-:Y:S04]  /*165b0*/  STL [R1+0x19d4], R23 ;  /* 0x0019d41701007387 */ /* 0x0083e80000100800 */
[----:B------:R-:W3:Y:S04]  /*165c0*/  LDL.LU R2, [R1+0x43c] ;  /* 0x00043c0001027983 */ /* 0x000ee80000300800 */
[----:B------:R-:W3:Y:S04]  /*165d0*/  LDL.LU R5, [R1+0x3fc] ;  /* 0x0003fc0001057983 */ /* 0x000ee80000300800 */
[----:B-1----:R-:W3:Y:S04]  /*165e0*/  LDL.LU R23, [R1+0x3f4] ;  /* 0x0003f40001177983 */ /* 0x002ee80000300800 */
        /* <DEDUP_REMOVED lines=14> */
[----:B--2---:R-:W-:Y:S04]  /*166d0*/  STS.U16 [R0+UR5+0x2600], R7 ;  /* 0x0026000700007988 */ /* 0x004fe80008000405 */
[----:B------:R1:W-:Y:S04]  /*166e0*/  STS.U16 [R0+UR5+0x2680], R3 ;  /* 0x0026800300007988 */ /* 0x0003e80008000405 */
[----:B------:R2:W-:Y:S04]  /*166f0*/  STS.U16 [R0+UR5+0x2e00], R8 ;  /* 0x002e000800007988 */ /* 0x0005e80008000405 */
[----:B-1----:R-:W3:Y:S04]  /*16700*/  LDL.LU R3, [R1+0x10c] ;  /* 0x00010c0001037983 */ /* 0x002ee80000300800 */
[----:B------:R-:W3:Y:S04]  /*16710*/  LDL.LU R10, [R1+0xcc] ;  /* 0x0000cc00010a7983 */ /* 0x000ee80000300800 */
[----:B------:R-:W3:Y:S04]  /*16720*/  LDL.LU R27, [R1+0xc8] ;  /* 0x0000c800011b7983 */ /* 0x000ee80000300800 */
[----:B------:R-:W3:Y:S04]  /*16730*/  LDL.LU R9, [R1+0x4b8] ;  /* 0x0004b80001097983 */ /* 0x000ee80000300800 */
[----:B------:R-:W3:Y:S04]  /*16740*/  LDL.LU R7, [R1+0x4b4] ;  /* 0x0004b40001077983 */ /* 0x000ee80000300800 */
[----:B--2---:R-:W2:Y:S04]  /*16750*/  LDL.LU R8, [R1+0x4b0] ;  /* 0x0004b00001087983 */ /* 0x004ea80000300800 */
[----:B----4-:R1:W-:Y:S04]  /*16760*/  STS.U16 [R0+UR5+0x2e80], R16 ;  /* 0x002e801000007988 */ /* 0x0103e80008000405 */
[----:B-1----:R-:W4:Y:S01]  /*16770*/  LDL.LU R16, [R1+0x4ac] ;  /* 0x0004ac0001107983 */ /* 0x002f220000300800 */
[----:B------:R-:W1:Y:S03]  /*16780*/  S2R R28, SR_TID.X ;  /* 0x00000000001c7919 */ /* 0x000e660000002100 */
[----:B---3--:R-:W-:Y:S04]  /*16790*/  STS.U16 [R0+UR5+0x3600], R15 ;  /* 0x0036000f00007988 */ /* 0x008fe80008000405 */
[----:B------:R3:W-:Y:S04]  /*167a0*/  STS.U16 [R0+UR5+0x3680], R2 ;  /* 0x0036800200007988 */ /* 0x0007e80008000405 */
[----:B------:R0:W-:Y:S04]  /*167b0*/  STS.U16 [R0+UR5+0x3e00], R5 ;  /* 0x003e000500007988 */ /* 0x0001e80008000405 */
[----:B------:R-:W-:Y:S04]  /*167c0*/  STS.U16 [R0+UR5+0x3e80], R23 ;  /* 0x003e801700007988 */ /* 0x000fe80008000405 */
[----:B------:R-:W-:Y:S04]  /*167d0*/  STS.U16 [R0+UR5+0x4600], R21 ;  /* 0x0046001500007988 */ /* 0x000fe80008000405 */
[----:B------:R-:W-:Y:S04]  /*167e0*/  STS.U16 [R0+UR5+0x4680], R19 ;  /* 0x0046801300007988 */ /* 0x000fe80008000405 */
[----:B------:R1:W-:Y:S04]  /*167f0*/  STS.U16 [R0+UR5+0x4e00], R6 ;  /* 0x004e000600007988 */ /* 0x0003e80008000405 */
[----:B---3--:R-:W3:Y:S04]  /*16800*/  LDL.LU R2, [R1+0x4a8] ;  /* 0x0004a80001027983 */ /* 0x008ee80000300800 */
[----:B0-----:R-:W3:Y:S04]  /*16810*/  LDL.LU R5, [R1+0x4a4] ;  /* 0x0004a40001057983 */ /* 0x001ee80000300800 */
        /* <DEDUP_REMOVED lines=10> */
[----:B------:R0:W-:Y:S04]  /*168c0*/  STS.U16 [R0+UR5+0x7600], R4 ;  /* 0x0076000400007988 */ /* 0x0001e80008000405 */
[----:B0-----:R-:W3:Y:S01]  /*168d0*/  LDL.LU R4, [R1+0x49c] ;  /* 0x00049c0001047983 */ /* 0x001ee20000300800 */
[----:B------:R-:W-:-:S05]  /*168e0*/  LOP3.LUT R28, R28, 0x3f, RZ, 0xc0, !PT ;  /* 0x0000003f1c1c7812 */ /* 0x000fca00078ec0ff */
[----:B------:R-:W-:-:S05]  /*168f0*/  IMAD.SHL.U32 R28, R28, 0x2, RZ ;  /* 0x000000021c1c7824 */ /* 0x000fca00078e00ff */
[----:B------:R-:W-:Y:S01]  /*16900*/  LOP3.LUT R14, R28, 0x70, RZ, 0x3c, !PT ;  /* 0x000000701c0e7812 */ /* 0x000fe200078e3cff */
[----:B------:R0:W-:Y:S04]  /*16910*/  STS.U16 [R0+UR5+0x7680], R3 ;  /* 0x0076800300007988 */ /* 0x0001e80008000405 */
[----:B------:R-:W-:Y:S04]  /*16920*/  STS.U16 [R0+UR5+0x7e00], R10 ;  /* 0x007e000a00007988 */ /* 0x000fe80008000405 */
[----:B------:R-:W-:Y:S04]  /*16930*/  STS.U16 [R0+UR5+0x7e80], R27 ;  /* 0x007e801b00007988 */ /* 0x000fe80008000405 */
[----:B------:R-:W-:Y:S04]  /*16940*/  STS.U16 [R14+UR5+0x700], R9 ;  /* 0x000700090e007988 */ /* 0x000fe80008000405 */
[----:B------:R-:W-:Y:S04]  /*16950*/  STS.U16 [R14+UR5+0x780], R7 ;  /* 0x000780070e007988 */ /* 0x000fe80008000405 */
[----:B--2---:R1:W-:Y:S04]  /*16960*/  STS.U16 [R14+UR5+0xf00], R8 ;  /* 0x000f00080e007988 */ /* 0x0043e80008000405 */
[----:B0-----:R-:W2:Y:S04]  /*16970*/  LDL.LU R3, [R1+0x490] ;  /* 0x0004900001037983 */ /* 0x001ea80000300800 */
[----:B-1----:R-:W2:Y:S04]  /*16980*/  LDL.LU R8, [R1+0x48c] ;  /* 0x00048c0001087983 */ /* 0x002ea80000300800 */
[----:B----4-:R-:W-:Y:S04]  /*16990*/  STS.U16 [R14+UR5+0xf80], R16 ;  /* 0x000f80100e007988 */ /* 0x010fe80008000405 */
[----:B------:R-:W4:Y:S04]  /*169a0*/  LDL.LU R23, [R1+0x480] ;  /* 0x0004800001177983 */ /* 0x000f280000300800 */
[----:B------:R-:W4:Y:S04]  /*169b0*/  LDL.LU R15, [R1+0x47c] ;  /* 0x00047c00010f7983 */ /* 0x000f280000300800 */
[----:B---3--:R0:W-:Y:S04]  /*169c0*/  STS.U16 [R14+UR5+0x1700], R2 ;  /* 0x001700020e007988 */ /* 0x0081e80008000405 */
[----:B------:R1:W-:Y:S04]  /*169d0*/  STS.U16 [R14+UR5+0x1780], R5 ;  /* 0x001780050e007988 */ /* 0x0003e80008000405 */
[----:B0-----:R-:W3:Y:S04]  /*169e0*/  LDL.LU R2, [R1+0x438] ;  /* 0x0004380001027983 */ /* 0x001ee80000300800 */
[----:B------:R-:W3:Y:S04]  /*169f0*/  LDL.LU R21, [R1+0x434] ;  /* 0x0004340001157983 */ /* 0x000ee80000300800 */
        /* <DEDUP_REMOVED lines=12> */
[----:B------:R-:W-:Y:S04]  /*16ac0*/  STS.U16 [R14+UR5+0x1f00], R6 ;  /* 0x001f00060e007988 */ /* 0x000fe80008000405 */
[----:B------:R-:W3:Y:S04]  /*16ad0*/  LDL.LU R29, [R1+0x124] ;  /* 0x00012400011d7983 */ /* 0x000ee80000300800 */
[----:B------:R0:W-:Y:S04]  /*16ae0*/  STS.U16 [R14+UR5+0x1f80], R4 ;  /* 0x001f80040e007988 */ /* 0x0001e80008000405 */
[----:B------:R-:W3:Y:S04]  /*16af0*/  LDL.LU R9, [R1+0x11c] ;  /* 0x00011c0001097983 */ /* 0x000ee80000300800 */
[----:B0-----:R-:W3:Y:S04]  /*16b00*/  LDL.LU R4, [R1+0x104] ;  /* 0x0001040001047983 */ /* 0x001ee80000300800 */
[----:B------:R-:W3:Y:S04]  /*16b10*/  LDL.LU R7, [R1+0x100] ;  /* 0x0001000001077983 */ /* 0x000ee80000300800 */
[----:B------:R-:W3:Y:S04]  /*16b20*/  LDL.LU R16, [R1+0xc4] ;  /* 0x0000c40001107983 */ /* 0x000ee80000300800 */
[----:B------:R-:W3:Y:S04]  /*16b30*/  LDL.LU R28, [R1+0xbc] ;  /* 0x0000bc00011c7983 */ /* 0x000ee80000300800 */
[----:B------:R-:W3:Y:S04]  /*16b40*/  LDL.LU R6, [R1+0x98] ;  /* 0x0000980001067983 */ /* 0x000ee80000300800 */
[----:B--2---:R0:W-:Y:S04]  /*16b50*/  STS.U16 [R14+UR5+0x2700], R3 ;  /* 0x002700030e007988 */ /* 0x0041e80008000405 */
[----:B------:R1:W-:Y:S04]  /*16b60*/  STS.U16 [R14+UR5+0x2780], R8 ;  /* 0x002780080e007988 */ /* 0x0003e80008000405 */
[----:B0-----:R-:W2:Y:S04]  /*16b70*/  LDL.LU R3, [R1+0x78] ;  /* 0x0000780001037983 */ /* 0x001ea80000300800 */
[----:B-1----:R-:W2:Y:S04]  /*16b80*/  LDL.LU R8, [R1+0x58] ;  /* 0x0000580001087983 */ /* 0x002ea80000300800 */
[----:B----4-:R0:W-:Y:S04]  /*16b90*/  STS.U16 [R14+UR5+0x2f00], R23 ;  /* 0x002f00170e007988 */ /* 0x0101e80008000405 */
[----:B------:R1:W-:Y:S04]  /*16ba0*/  STS.U16 [R14+UR5+0x2f80], R15 ;  /* 0x002f800f0e007988 */ /* 0x0003e80008000405 */
[----:B0-----:R-:W4:Y:S04]  /*16bb0*/  LDL.LU R23, [R1+0x19d4] ;  /* 0x0019d40001177983 */ /* 0x001f280000300800 */
[----:B-1----:R-:W4:Y:S04]  /*16bc0*/  LDL.LU R15, [R1+0x38] ;  /* 0x00003800010f7983 */ /* 0x002f280000300800 */
[----:B---3--:R0:W-:Y:S04]  /*16bd0*/  STS.U16 [R14+UR5+0x3700], R2 ;  /* 0x003700020e007988 */ /* 0x0081e80008000405 */
[----:B------:R1:W-:Y:S04]  /*16be0*/  STS.U16 [R14+UR5+0x3780], R21 ;  /* 0x003780150e007988 */ /* 0x0003e80008000405 */
        /* <DEDUP_REMOVED lines=13> */
[----:B0-----:R-:W4:Y:S04]  /*16cc0*/  LDL.LU R2, [R1+0x18] ;  /* 0x0000180001027983 */ /* 0x001f280000300800 */
[----:B------:R0:W-:Y:S04]  /*16cd0*/  STS.U16 [R14+UR5+0x6f80], R9 ;  /* 0x006f80090e007988 */ /* 0x0001e80008000405 */
[----:B-1----:R-:W4:Y:S04]  /*16ce0*/  LDL.LU R21, [R1+0x19d0] ;  /* 0x0019d00001157983 */ /* 0x002f280000300800 */
[----:B---3--:R-:W3:Y:S04]  /*16cf0*/  LDL.LU R19, [R1+0x19cc] ;  /* 0x0019cc0001137983 */ /* 0x008ee80000300800 */
[----:B------:R-:W3:Y:S04]  /*16d00*/  LDL.LU R17, [R1+0x19c8] ;  /* 0x0019c80001117983 */ /* 0x000ee80000300800 */
[----:B------:R-:W3:Y:S04]  /*16d10*/  LDL.LU R5, [R1+0x34] ;  /* 0x0000340001057983 */ /* 0x000ee80000300800 */
[----:B------:R-:W3:Y:S04]  /*16d20*/  LDL.LU R13, [R1+0x19c4] ;  /* 0x0019c400010d7983 */ /* 0x000ee80000300800 */
[----:B------:R-:W3:Y:S04]  /*16d30*/  LDL.LU R18, [R1+0x19c0] ;  /* 0x0019c00001127983 */ /* 0x000ee80000300800 */
[----:B------:R-:W3:Y:S04]  /*16d40*/  LDL.LU R20, [R1+0x19bc] ;  /* 0x0019bc0001147983 */ /* 0x000ee80000300800 */
[----:B------:R-:W3:Y:S04]  /*16d50*/  LDL.LU R12, [R1+0x19b8] ;  /* 0x0019b800010c7983 */ /* 0x000ee80000300800 */
[----:B------:R1:W-:Y:S04]  /*16d60*/  STS.U16 [R14+UR5+0x7700], R4 ;  /* 0x007700040e007988 */ /* 0x0003e80008000405 */
[----:B------:R0:W-:Y:S04]  /*16d70*/  STS.U16 [R14+UR5+0x7780], R7 ;  /* 0x007780070e007988 */ /* 0x0001e80008000405 */
[----:B------:R0:W-:Y:S04]  /*16d80*/  STS.U16 [R14+UR5+0x7f00], R16 ;  /* 0x007f00100e007988 */ /* 0x0001e80008000405 */
[----:B------:R-:W3:Y:S04]  /*16d90*/  LDL.LU R22, [R1+0x19b4] ;  /* 0x0019b40001167983 */ /* 0x000ee80000300800 */
[----:B------:R0:W-:Y:S04]  /*16da0*/  STS.U16 [R14+UR5+0x7f80], R28 ;  /* 0x007f801c0e007988 */ /* 0x0001e80008000405 */
[----:B------:R-:W3:Y:S04]  /*16db0*/  LDL.LU R11, [R1+0x19b0] ;  /* 0x0019b000010b7983 */ /* 0x000ee80000300800 */
[----:B------:R-:W3:Y:S04]  /*16dc0*/  LDL.LU R26, [R1+0x19ac] ;  /* 0x0019ac00011a7983 */ /* 0x000ee80000300800 */
[----:B------:R-:W3:Y:S04]  /*16dd0*/  LDL.LU R10, [R1+0x19a8] ;  /* 0x0019a800010a7983 */ /* 0x000ee80000300800 */
[----:B------:R-:W3:Y:S04]  /*16de0*/  LDL.LU R27, [R1+0x19a4] ;  /* 0x0019a400011b7983 */ /* 0x000ee80000300800 */
[----:B------:R-:W3:Y:S04]  /*16df0*/  LDL.LU R29, [R1+0x90] ;  /* 0x00009000011d7983 */ /* 0x000ee80000300800 */
[----:B0-----:R-:W3:Y:S04]  /*16e00*/  LDL.LU R9, [R1+0x19a0] ;  /* 0x0019a00001097983 */ /* 0x001ee80000300800 */
[----:B-1----:R-:W3:Y:S04]  /*16e10*/  LDL.LU R4, [R1+0x70] ;  /* 0x0000700001047983 */ /* 0x002ee80000300800 */
[----:B------:R-:W3:Y:S04]  /*16e20*/  LDL.LU R7, [R1+0x199c] ;  /* 0x00199c0001077983 */ /* 0x000ee80000300800 */
[----:B------:R-:W3:Y:S01]  /*16e30*/  LDL.LU R16, [R1+0x1998] ;  /* 0x0019980001107983 */ /* 0x000ee20000300800 */
[----:B------:R-:W0:Y:S02]  /*16e40*/  S2R R28, SR_TID.X ;  /* 0x00000000001c7919 */ /* 0x000e240000002100 */
[----:B0-----:R-:W-:-:S05]  /*16e50*/  LOP3.LUT R28, R28, 0x3f, RZ, 0xc0, !PT ;  /* 0x0000003f1c1c7812 */ /* 0x001fca00078ec0ff */
[----:B------:R-:W-:-:S05]  /*16e60*/  IMAD.SHL.U32 R28, R28, 0x2, RZ ;  /* 0x000000021c1c7824 */ /* 0x000fca00078e00ff */
[----:B------:R0:W-:Y:S04]  /*16e70*/  STS.U16 [R28+UR5+0x8080], R6 ;  /* 0x008080061c007988 */ /* 0x0001e80008000405 */
[----:B0-----:R-:W3:Y:S04]  /*16e80*/  LDL.LU R6, [R1+0x1994] ;  /* 0x0019940001067983 */ /* 0x001ee80000300800 */
[----:B--2---:R0:W-:Y:S04]  /*16e90*/  STS.U16 [R28+UR5+0x8880], R3 ;  /* 0x008880031c007988 */ /* 0x0041e80008000405 */
[----:B------:R1:W-:Y:S04]  /*16ea0*/  STS.U16 [R28+UR5+0x9080], R8 ;  /* 0x009080081c007988 */ /* 0x0003e80008000405 */
[----:B0-----:R-:W2:Y:S04]  /*16eb0*/  LDL.LU R3, [R1+0x50] ;  /* 0x0000500001037983 */ /* 0x001ea80000300800 */
[----:B-1----:R-:W2:Y:S04]  /*16ec0*/  LDL.LU R8, [R1+0x1990] ;  /* 0x0019900001087983 */ /* 0x002ea80000300800 */
[----:B----4-:R0:W-:Y:S02]  /*16ed0*/  STS.U16 [R28+UR5+0x8000], R15 ;  /* 0x0080000f1c007988 */ /* 0x0101e40008000405 */
[----:B0-----:R-:W-:-:S02]  /*16ee0*/  LOP3.LUT R15, R28, 0x10, RZ, 0x3c, !PT ;  /* 0x000000101c0f7812 */ /* 0x001fc400078e3cff */
[----:B------:R-:W-:Y:S04]  /*16ef0*/  STS.U16 [R28+UR5+0x8800], R2 ;  /* 0x008800021c007988 */ /* 0x000fe80008000405 */
[----:B---3--:R-:W-:Y:S04]  /*16f00*/  STS.U16 [R28+UR5+0x9800], R16 ;  /* 0x009800101c007988 */ /* 0x008fe80008000405 */
[----:B------:R-:W-:Y:S04]  /*16f10*/  STS.U16 [R28+UR5+0x9000], R6 ;  /* 0x009000061c007988 */ /* 0x000fe80008000405 */
[----:B--2---:R0:W-:Y:S04]  /*16f20*/  STS.U16 [R28+UR5+0x9880], R8 ;  /* 0x009880081c007988 */ /* 0x0041e80008000405 */
[----:B0-----:R-:W2:Y:S04]  /*16f30*/  LDL.LU R8, [R1+0x74] ;  /* 0x0000740001087983 */ /* 0x001ea80000300800 */
[----:B------:R-:W3:Y:S04]  /*16f40*/  LDL.LU R2, [R1+0x198c] ;  /* 0x00198c0001027983 */ /* 0x000ee80000300800 */
[----:B------:R-:W4:Y:S04]  /*16f50*/  LDL.LU R6, [R1+0x1988] ;  /* 0x0019880001067983 */ /* 0x000f280000300800 */
[----:B------:R-:W2:Y:S04]  /*16f60*/  LDL.LU R28, [R1+0x94] ;  /* 0x00009400011c7983 */ /* 0x000ea80000300800 */
[----:B------:R0:W-:Y:S04]  /*16f70*/  STS.U16 [R15+UR5+0x8100], R5 ;  /* 0x008100050f007988 */ /* 0x0001e80008000405 */
[----:B------:R-:W3:Y:S04]  /*16f80*/  LDL.LU R16, [R1+0x54] ;  /* 0x0000540001107983 */ /* 0x000ee80000300800 */
[----:B0-----:R-:W3:Y:S04]  /*16f90*/  LDL.LU R5, [R1+0x1984] ;  /* 0x0019840001057983 */ /* 0x001ee80000300800 */
[----:B--2---:R-:W-:Y:S04]  /*16fa0*/  STS.U16 [R15+UR5+0x8180], R28 ;  /* 0x0081801c0f007988 */ /* 0x004fe80008000405 */
[----:B----4-:R0:W-:Y:S04]  /*16fb0*/  STS.U16 [R15+UR5+0x8900], R6 ;  /* 0x008900060f007988 */ /* 0x0101e80008000405 */
[----:B------:R1:W-:Y:S04]  /*16fc0*/  STS.U16 [R15+UR5+0x8980], R8 ;  /* 0x008980080f007988 */ /* 0x0003e80008000405 */
[----:B------:R2:W-:Y:S04]  /*16fd0*/  STS.U16 [R15+UR5+0x9100], R7 ;  /* 0x009100070f007988 */ /* 0x0005e80008000405 */
[----:B0-----:R-:W4:Y:S04]  /*16fe0*/  LDL.LU R6, [R1+0x1980] ;  /* 0x0019800001067983 */ /* 0x001f280000300800 */
[----:B-1----:R-:W4:Y:S04]  /*16ff0*/  LDL.LU R8, [R1+0x4c] ;  /* 0x00004c0001087983 */ /* 0x002f280000300800 */
[----:B--2---:R-:W2:Y:S01]  /*17000*/  LDL.LU R7, [R1+0x197c] ;  /* 0x00197c0001077983 */ /* 0x004ea20000300800 */
[----:B------:R-:W0:Y:S03]  /*17010*/  S2R R28, SR_TID.X ;  /* 0x00000000001c7919 */ /* 0x000e260000002100 */
[----:B---3--:R-:W-:Y:S01]  /*17020*/  STS.U16 [R15+UR5+0x9180], R16 ;  /* 0x009180100f007988 */ /* 0x008fe20008000405 */
[----:B0-----:R-:W-:-:S05]  /*17030*/  LOP3.LUT R28, R28, 0x3f, RZ, 0xc0, !PT ;  /* 0x0000003f1c1c7812 */ /* 0x001fca00078ec0ff */
[----:B------:R-:W-:-:S05]  /*17040*/  IMAD.SHL.U32 R28, R28, 0x2, RZ ;  /* 0x000000021c1c7824 */ /* 0x000fca00078e00ff */
[----:B------:R-:W-:Y:S01]  /*17050*/  LOP3.LUT R28, R28, 0x20, RZ, 0x3c, !PT ;  /* 0x000000201c1c7812 */ /* 0x000fe200078e3cff */
[----:B--2---:R0:W-:Y:S04]  /*17060*/  STS.U16 [R15+UR5+0x9980], R7 ;  /* 0x009980070f007988 */ /* 0x0041e80008000405 */
[----:B------:R1:W-:Y:S04]  /*17070*/  STS.U16 [R15+UR5+0x9900], R9 ;  /* 0x009900090f007988 */ /* 0x0003e80008000405 */
[----:B----4-:R2:W-:Y:S04]  /*17080*/  STS.U16 [R28+UR5+0x8200], R6 ;  /* 0x008200061c007988 */ /* 0x0105e80008000405 */
[----:B0-----:R-:W3:Y:S04]  /*17090*/  LDL.LU R7, [R1+0x6c] ;  /* 0x00006c0001077983 */ /* 0x001ee80000300800 */
[----:B-1----:R-:W4:Y:S04]  /*170a0*/  LDL.LU R9, [R1+0xc] ;  /* 0x00000c0001097983 */ /* 0x002f280000300800 */
[----:B--2---:R-:W2:Y:S04]  /*170b0*/  LDL.LU R6, [R1+0x1978] ;  /* 0x0019780001067983 */ /* 0x004ea80000300800 */
[----:B------:R-:W-:Y:S04]  /*170c0*/  STS.U16 [R28+UR5+0x8280], R29 ;  /* 0x0082801d1c007988 */ /* 0x000fe80008000405 */
[----:B------:R-:W-:Y:S04]  /*170d0*/  STS.U16 [R28+UR5+0x8a00], R2 ;  /* 0x008a00021c007988 */ /* 0x000fe80008000405 */
[----:B------:R0:W-:Y:S04]  /*170e0*/  STS.U16 [R28+UR5+0x8a80], R4 ;  /* 0x008a80041c007988 */ /* 0x0001e80008000405 */
[----:B------:R-:W3:Y:S01]  /*170f0*/  LDL.LU R16, [R1+0x28] ;  /* 0x0000280001107983 */ /* 0x000ee20000300800 */
[----:B0-----:R-:W0:Y:S03]  /*17100*/  S2R R4, SR_TID.X ;  /* 0x0000000000047919 */ /* 0x001e260000002100 */
[----:B------:R1:W-:Y:S04]  /*17110*/  STS.U16 [R28+UR5+0x9200], R27 ;  /* 0x0092001b1c007988 */ /* 0x0003e80008000405 */
[----:B------:R0:W-:Y:S04]  /*17120*/  STS.U16 [R28+UR5+0x9280], R3 ;  /* 0x009280031c007988 */ /* 0x0001e80008000405 */
[----:B------:R-:W3:Y:S04]  /*17130*/  LDL.LU R15, [R1+0x88] ;  /* 0x00008800010f7983 */ /* 0x000ee80000300800 */
[----:B------:R-:W3:Y:S04]  /*17140*/  LDL.LU R29, [R1+0x8] ;  /* 0x00000800011d7983 */ /* 0x000ee80000300800 */
[----:B------:R-:W3:Y:S04]  /*17150*/  LDL.LU R2, [R1+0x68] ;  /* 0x0000680001027983 */ /* 0x000ee80000300800 */
[----:B-1----:R-:W3:Y:S01]  /*17160*/  LDL.LU R27, [R1+0x8c] ;  /* 0x00008c00011b7983 */ /* 0x002ee20000300800 */
[----:B0-----:R-:W-:-:S03]  /*17170*/  LOP3.LUT R3, R4, 0x3f, RZ, 0xc0, !PT ;  /* 0x0000003f04037812 */ /* 0x001fc600078ec0ff */
[----:B------:R-:W4:Y:S04]  /*17180*/  LDL.LU R4, [R1+0x48] ;  /* 0x0000480001047983 */ /* 0x000f280000300800 */
[----:B--2---:R-:W-:Y:S04]  /*17190*/  STS.U16 [R28+UR5+0x9a80], R6 ;  /* 0x009a80061c007988 */ /* 0x004fe80008000405 */
[----:B------:R0:W-:Y:S02]  /*171a0*/  STS.U16 [R28+UR5+0x9a00], R10 ;  /* 0x009a000a1c007988 */ /* 0x0001e40008000405 */
[----:B0-----:R-:W-:-:S05]  /*171b0*/  IMAD.SHL.U32 R10, R3, 0x2, RZ ;  /* 0x00000002030a7824 */ /* 0x001fca00078e00ff */
[----:B------:R-:W-:-:S05]  /*171c0*/  LOP3.LUT R10, R10, 0x30, RZ, 0x3c, !PT ;  /* 0x000000300a0a7812 */ /* 0x000fca00078e3cff */
[----:B------:R0:W-:Y:S04]  /*171d0*/  STS.U16 [R10+UR5+0x8300], R5 ;  /* 0x008300050a007988 */ /* 0x0001e80008000405 */
[----:B0-----:R-:W2:Y:S04]  /*171e0*/  LDL.LU R5, [R1+0x1974] ;  /* 0x0019740001057983 */ /* 0x001ea80000300800 */
[----:B---3--:R0:W-:Y:S04]  /*171f0*/  STS.U16 [R10+UR5+0x8380], R27 ;  /* 0x0083801b0a007988 */ /* 0x0081e80008000405 */
[----:B----4-:R1:W-:Y:S04]  /*17200*/  STS.U16 [R10+UR5+0x8b00], R9 ;  /* 0x008b00090a007988 */ /* 0x0103e80008000405 */
[----:B------:R-:W-:Y:S04]  /*17210*/  STS.U16 [R10+UR5+0x8b80], R7 ;  /* 0x008b80070a007988 */ /* 0x000fe80008000405 */
[----:B------:R3:W-:Y:S04]  /*17220*/  STS.U16 [R10+UR5+0x9300], R26 ;  /* 0x0093001a0a007988 */ /* 0x0007e80008000405 */
[----:B------:R4:W-:Y:S01]  /*17230*/  STS.U16 [R10+UR5+0x9380], R8 ;  /* 0x009380080a007988 */ /* 0x0009e20008000405 */
[----:B------:R-:W-:-:S03]  /*17240*/  IMAD.SHL.U32 R3, R3, 0x2, RZ ;  /* 0x0000000203037824 */ /* 0x000fc600078e00ff */
[----:B------:R-:W2:Y:S04]  /*17250*/  LDL.LU R6, [R1+0x20] ;  /* 0x0000200001067983 */ /* 0x000ea80000300800 */
[----:B------:R-:W2:Y:S01]  /*17260*/  LDL.LU R28, [R1+0x80] ;  /* 0x00008000011c7983 */ /* 0x000ea20000300800 */
[----:B------:R-:W-:-:S03]  /*17270*/  LOP3.LUT R3, R3, 0x40, RZ, 0x3c, !PT ;  /* 0x0000004003037812 */ /* 0x000fc600078e3cff */
[----:B0-----:R-:W2:Y:S04]  /*17280*/  LDL.LU R27, [R1+0x60] ;  /* 0x00006000011b7983 */ /* 0x001ea80000300800 */
[----:B-1----:R-:W2:Y:S04]  /*17290*/  LDL.LU R9, [R1+0x40] ;  /* 0x0000400001097983 */ /* 0x002ea80000300800 */
[----:B---3--:R-:W3:Y:S04]  /*172a0*/  LDL.LU R26, [R1+0x44] ;  /* 0x00004400011a7983 */ /* 0x008ee80000300800 */
[----:B------:R-:W3:Y:S04]  /*172b0*/  LDL.LU R7, [R1+0x1c] ;  /* 0x00001c0001077983 */ /* 0x000ee80000300800 */
[----:B----4-:R-:W4:Y:S04]  /*172c0*/  LDL.LU R8, [R1+0x7c] ;  /* 0x00007c0001087983 */ /* 0x010f280000300800 */
[----:B--2---:R0:W-:Y:S04]  /*172d0*/  STS.U16 [R10+UR5+0x9b80], R5 ;  /* 0x009b80050a007988 */ /* 0x0041e80008000405 */
[----:B------:R1:W-:Y:S04]  /*172e0*/  STS.U16 [R10+UR5+0x9b00], R11 ;  /* 0x009b000b0a007988 */ /* 0x0003e80008000405 */
[----:B0-----:R-:W2:Y:S01]  /*172f0*/  LDL.LU R5, [R1+0x64] ;  /* 0x0000640001057983 */ /* 0x001ea20000300800 */
[----:B-1----:R-:W0:Y:S03]  /*17300*/  S2R R10, SR_TID.X ;  /* 0x00000000000a7919 */ /* 0x002e260000002100 */
[----:B------:R1:W-:Y:S04]  /*17310*/  STS.U16 [R3+UR5+0x8400], R16 ;  /* 0x0084001003007988 */ /* 0x0003e80008000405 */
[----:B------:R1:W-:Y:S04]  /*17320*/  STS.U16 [R3+UR5+0x8480], R15 ;  /* 0x0084800f03007988 */ /* 0x0003e80008000405 */
[----:B------:R0:W-:Y:S04]  /*17330*/  STS.U16 [R3+UR5+0x8c00], R29 ;  /* 0x008c001d03007988 */ /* 0x0001e80008000405 */
[----:B------:R0:W-:Y:S04]  /*17340*/  STS.U16 [R3+UR5+0x8c80], R2 ;  /* 0x008c800203007988 */ /* 0x0001e80008000405 */
[----:B------:R0:W-:Y:S04]  /*17350*/  STS.U16 [R3+UR5+0x9400], R22 ;  /* 0x0094001603007988 */ /* 0x0001e80008000405 */
[----:B------:R-:W2:Y:S04]  /*17360*/  LDL.LU R11, [R1+0x84] ;  /* 0x00008400010b7983 */ /* 0x000ea80000300800 */
[----:B-1----:R-:W2:Y:S04]  /*17370*/  LDL.LU R16, [R1+0x5c] ;  /* 0x00005c0001107983 */ /* 0x002ea80000300800 */
[----:B------:R-:W2:Y:S04]  /*17380*/  LDL.LU R15, [R1+0x3c] ;  /* 0x00003c00010f7983 */ /* 0x000ea80000300800 */
[----:B0-----:R-:W2:Y:S04]  /*17390*/  LDL.LU R29, [R1+0x1970] ;  /* 0x00197000011d7983 */ /* 0x001ea80000300800 */
[----:B------:R-:W2:Y:S04]  /*173a0*/  LDL.LU R2, [R1+0x196c] ;  /* 0x00196c0001027983 */ /* 0x000ea80000300800 */
[----:B------:R-:W2:Y:S01]  /*173b0*/  LDL.LU R3, [R1+0x1968] ;  /* 0x0019680001037983 */ /* 0x000ea20000300800 */
[----:B------:R-:W-:-:S05]  /*173c0*/  LOP3.LUT R10, R10, 0x3f, RZ, 0xc0, !PT ;  /* 0x0000003f0a0a7812 */ /* 0x000fca00078ec0ff */
[----:B------:R-:W-:-:S05]  /*173d0*/  IMAD.SHL.U32 R22, R10, 0x2, RZ ;  /* 0x000000020a167824 */ /* 0x000fca00078e00ff */
[----:B------:R-:W-:-:S05]  /*173e0*/  LOP3.LUT R22, R22, 0x40, RZ, 0x3c, !PT ;  /* 0x0000004016167812 */ /* 0x000fca00078e3cff */
[----:B------:R0:W-:Y:S04]  /*173f0*/  STS.U16 [R22+UR5+0x9480], R4 ;  /* 0x0094800416007988 */ /* 0x0001e80008000405 */
[----:B0-----:R-:W2:Y:S01]  /*17400*/  LDL.LU R4, [R1+0x1964] ;  /* 0x0019640001047983 */ /* 0x001ea20000300800 */
[----:B------:R-:W-:-:S05]  /*17410*/  IMAD.SHL.U32 R10, R10, 0x2, RZ ;  /* 0x000000020a0a7824 */ /* 0x000fca00078e00ff */
[----:B------:R-:W-:Y:S01]  /*17420*/  LOP3.LUT R10, R10, 0x50, RZ, 0x3c, !PT ;  /* 0x000000500a0a7812 */ /* 0x000fe200078e3cff */
[----:B--2---:R-:W-:Y:S04]  /*17430*/  STS.U16 [R22+UR5+0x9c80], R4 ;  /* 0x009c800416007988 */ /* 0x004fe80008000405 */
[----:B------:R-:W-:Y:S04]  /*17440*/  STS.U16 [R22+UR5+0x9c00], R12 ;  /* 0x009c000c16007988 */ /* 0x000fe80008000405 */
[----:B------:R0:W-:Y:S04]  /*17450*/  STS.U16 [R10+UR5+0x8500], R2 ;  /* 0x008500020a007988 */ /* 0x0001e80008000405 */
[----:B0-----:R-:W2:Y:S04]  /*17460*/  LDL.LU R2, [R1+0x1960] ;  /* 0x0019600001027983 */ /* 0x001ea80000300800 */
[----:B------:R-:W-:Y:S04]  /*17470*/  STS.U16 [R10+UR5+0x8580], R11 ;  /* 0x0085800b0a007988 */ /* 0x000fe80008000405 */
[----:B------:R-:W-:Y:S04]  /*17480*/  STS.U16 [R10+UR5+0x8d00], R29 ;  /* 0x008d001d0a007988 */ /* 0x000fe80008000405 */
[----:B------:R-:W-:Y:S04]  /*17490*/  STS.U16 [R10+UR5+0x8d80], R5 ;  /* 0x008d80050a007988 */ /* 0x000fe80008000405 */
[----:B------:R-:W-:Y:S04]  /*174a0*/  STS.U16 [R10+UR5+0x9500], R18 ;  /* 0x009500120a007988 */ /* 0x000fe80008000405 */
[----:B---3--:R-:W-:Y:S04]  /*174b0*/  STS.U16 [R10+UR5+0x9580], R26 ;  /* 0x0095801a0a007988 */ /* 0x008fe80008000405 */
[----:B------:R-:W-:Y:S04]  /*174c0*/  STS.U16 [R10+UR5+0x9d80], R3 ;  /* 0x009d80030a007988 */ /* 0x000fe80008000405 */
[----:B------:R-:W-:Y:S04]  /*174d0*/  STS.U16 [R10+UR5+0x9d00], R13 ;  /* 0x009d000d0a007988 */ /* 0x000fe80008000405 */
[----:B------:R-:W-:Y:S04]  /*174e0*/  STS.U16 [R0+UR5+0x8600], R6 ;  /* 0x0086000600007988 */ /* 0x000fe80008000405 */
[----:B------:R0:W-:Y:S04]  /*174f0*/  STS.U16 [R0+UR5+0x8680], R28 ;  /* 0x0086801c00007988 */ /* 0x0001e80008000405 */
[----:B------:R-:W-:Y:S04]  /*17500*/  STS.U16 [R0+UR5+0x8e00], R20 ;  /* 0x008e001400007988 */ /* 0x000fe80008000405 */
[----:B------:R-:W-:Y:S04]  /*17510*/  STS.U16 [R0+UR5+0x8e80], R27 ;  /* 0x008e801b00007988 */ /* 0x000fe80008000405 */
[----:B------:R-:W-:Y:S04]  /*17520*/  STS.U16 [R0+UR5+0x9600], R19 ;  /* 0x0096001300007988 */ /* 0x000fe80008000405 */
[----:B------:R-:W-:Y:S04]  /*17530*/  STS.U16 [R0+UR5+0x9680], R9 ;  /* 0x0096800900007988 */ /* 0x000fe80008000405 */
[----:B0-----:R-:W3:Y:S04]  /*17540*/  LDL R28, [R1+0x1d4] ;  /* 0x0001d400011c7983 */ /* 0x001ee80000100800 */
[----:B--2---:R-:W-:Y:S04]  /*17550*/  STS.U16 [R0+UR5+0x9e80], R2 ;  /* 0x009e800200007988 */ /* 0x004fe80008000405 */
[----:B------:R0:W-:Y:S04]  /*17560*/  STS.U16 [R0+UR5+0x9e00], R21 ;  /* 0x009e001500007988 */ /* 0x0001e80008000405 */
[----:B0-----:R-:W2:Y:S04]  /*17570*/  LDL R0, [R1+0xed8] ;  /* 0x000ed80001007983 */ /* 0x001ea80000100800 */
[----:B------:R-:W-:Y:S04]  /*17580*/  STS.U16 [R14+UR5+0x8700], R7 ;  /* 0x008700070e007988 */ /* 0x000fe80008000405 */
[----:B----4-:R0:W-:Y:S02]  /*17590*/  STS.U16 [R14+UR5+0x8780], R8 ;  /* 0x008780080e007988 */ /* 0x0101e40008000405 */
[----:B0-----:R-:W0:Y:S02]  /*175a0*/  S2R R8, SR_TID.X ;  /* 0x0000000000087919 */ /* 0x001e240000002100 */
[----:B------:R-:W-:Y:S04]  /*175b0*/  STS.U16 [R14+UR5+0x8f00], R17 ;  /* 0x008f00110e007988 */ /* 0x000fe80008000405 */
[----:B------:R-:W-:Y:S04]  /*175c0*/  STS.U16 [R14+UR5+0x8f80], R16 ;  /* 0x008f80100e007988 */ /* 0x000fe80008000405 */
[----:B------:R-:W-:Y:S04]  /*175d0*/  STS.U16 [R14+UR5+0x9700], R23 ;  /* 0x009700170e007988 */ /* 0x000fe80008000405 */
[----:B------:R1:W-:Y:S04]  /*175e0*/  STS.U16 [R14+UR5+0x9780], R15 ;  /* 0x0097800f0e007988 */ /* 0x0003e80008000405 */
[----:B------:R-:W-:Y:S04]  /*175f0*/  STS.U16 [R14+UR5+0x9f80], R24 ;  /* 0x009f80180e007988 */ /* 0x000fe80008000405 */
[----:B------:R-:W-:Y:S01]  /*17600*/  STS.U16 [R14+UR5+0x9f00], R25 ;  /* 0x009f00190e007988 */ /* 0x000fe20008000405 */
[----:B------:R-:W-:Y:S06]  /*17610*/  BAR.SYNC.DEFER_BLOCKING 0x0 ;  /* 0x0000000000007b1d */ /* 0x000fec0000010000 */
[----:B---3--:R-:W-:Y:S01]  /*17620*/  LDSM.16.MT88.4 R16, [R28+UR5+0x80] ;  /* 0x000080051c10783b */ /* 0x008fe20008004200 */
[C---:B0-----:R-:W-:Y:S01]  /*17630*/  LOP3.LUT R4, R8.reuse, 0x7, RZ, 0xc0, !PT ;  /* 0x0000000708047812 */ /* 0x041fe200078ec0ff */
[----:B-1----:R-:W-:-:S02]  /*17640*/  IMAD.SHL.U32 R15, R8, 0x2, RZ ;  /* 0x00000002080f7824 */ /* 0x002fc400078e00ff */
[----:B------:R-:W-:Y:S02]  /*17650*/  LDSM.16.MT88.4 R20, [R28+UR5] ;  /* 0x000000051c14783b */ /* 0x000fe40008004200 */
[----:B------:R-:W-:-:S05]  /*17660*/  IMAD R4, R4, 0x110, RZ ;  /* 0x0000011004047824 */ /* 0x000fca00078e02ff */
[----:B------:R-:W-:-:S05]  /*17670*/  LOP3.LUT R4, R4, 0x30, R15, 0x78, !PT ;  /* 0x0000003004047812 */ /* 0x000fca00078e780f */
[----:B------:R-:W0:Y:S04]  /*17680*/  LDSM.16.M88.4 R12, [R4+UR5+0x8000] ;  /* 0x00800005040c783b */ /* 0x000e280008000200 */
[----:B------:R-:W1:Y:S04]  /*17690*/  LDSM.16.M88.4 R8, [R4+UR5+0x8800] ;  /* 0x008800050408783b */ /* 0x000e680008000200 */
[----:B0-----:R-:W-:Y:S04]  /*176a0*/  STL.64 [R1+0x50], R12 ;  /* 0x0000500c01007387 */ /* 0x001fe80000100a00 */
[----:B------:R-:W-:Y:S04]  /*176b0*/  STL.64 [R1+0x58], R14 ;  /* 0x0000580e01007387 */ /* 0x000fe80000100a00 */
[----:B-1----:R-:W-:Y:S01]  /*176c0*/  STL.64 [R1+0x40], R8 ;  /* 0x0000400801007387 */ /* 0x002fe20000100a00 */
[----:B------:R-:W-:-:S03]  /*176d0*/  IMAD.MOV.U32 R3, RZ, RZ, R8 ;  /* 0x000000ffff037224 */ /* 0x000fc600078e0008 */
[----:B------:R-:W-:Y:S01]  /*176e0*/  STL.64 [R1+0x48], R10 ;  /* 0x0000480a01007387 */ /* 0x000fe20000100a00 */
[----:B------:R-:W-:-:S03]  /*176f0*/  IMAD.MOV.U32 R2, RZ, RZ, R9 ;  /* 0x000000ffff027224 */ /* 0x000fc600078e0009 */
        /* <DEDUP_REMOVED lines=8> */
[----:B------:R-:W-:Y:S04]  /*17780*/  LDSM.16.MT88.4 R8, [R28+UR5+0x1000] ;  /* 0x001000051c08783b */ /* 0x000fe80008004200 */
[----:B------:R-:W-:Y:S04]  /*17790*/  STL.64 [R1+0x1940], R18 ;  /* 0x0019401201007387 */ /* 0x000fe80000100a00 */
[----:B------:R0:W-:Y:S04]  /*177a0*/  STL.64 [R1+0x1938], R16 ;  /* 0x0019381001007387 */ /* 0x0001e80000100a00 */
[----:B0-----:R-:W3:Y:S04]  /*177b0*/  LDL.LU.64 R16, [R1+0x230] ;  /* 0x0002300001107983 */ /* 0x001ee80000300a00 */
[----:B------:R-:W3:Y:S04]  /*177c0*/  LDL.LU.64 R18, [R1+0x238] ;  /* 0x0002380001127983 */ /* 0x000ee80000300a00 */
[----:B--2---:R-:W0:Y:S04]  /*177d0*/  LDSM.16.MT88.4 R4, [R0+UR5] ;  /* 0x000000050004783b */ /* 0x004e280008004200 */
[----:B------:R-:W1:Y:S04]  /*177e0*/  LDSM.16.MT88.4 R12, [R0+UR5+0x80] ;  /* 0x00008005000c783b */ /* 0x000e680008004200 */
[----:B0-----:R-:W-:Y:S04]  /*177f0*/  STL.64 [R1+0x1918], R6 ;  /* 0x0019180601007387 */ /* 0x001fe80000100a00 */
[----:B------:R-:W-:Y:S04]  /*17800*/  STL.64 [R1+0x1910], R4 ;  /* 0x0019100401007387 */ /* 0x000fe80000100a00 */
[----:B-1----:R-:W-:Y:S04]  /*17810*/  STL [R1+0x18dc], R12 ;  /* 0x0018dc0c01007387 */ /* 0x002fe80000100800 */
[----:B------:R0:W-:Y:S04]  /*17820*/  STL [R1+0x18d8], R13 ;  /* 0x0018d80d01007387 */ /* 0x0001e80000100800 */
[----:B------:R-:W-:Y:S04]  /*17830*/  STL [R1+0x18d4], R14 ;  /* 0x0018d40e01007387 */ /* 0x000fe80000100800 */
[----:B------:R1:W-:Y:S04]  /*17840*/  STL [R1+0x18d0], R15 ;  /* 0x0018d00f01007387 */ /* 0x0003e80000100800 */
[----:B0-----:R-:W2:Y:S04]  /*17850*/  LDL.LU.64 R12, [R1+0x210] ;  /* 0x00021000010c7983 */ /* 0x001ea80000300a00 */
[----:B-1----:R-:W2:Y:S04]  /*17860*/  LDL.LU.64 R14, [R1+0x218] ;  /* 0x00021800010e7983 */ /* 0x002ea80000300a00 */
[----:B------:R-:W-:Y:S04]  /*17870*/  STL.64 [R1+0x1888], R10 ;  /* 0x0018880a01007387 */ /* 0x000fe80000100a00 */
[----:B------:R0:W-:Y:S04]  /*17880*/  STL.64 [R1+0x1880], R8 ;  /* 0x0018800801007387 */ /* 0x0001e80000100a00 */
[----:B0-----:R-:W3:Y:S02]  /*17890*/  LDL.LU.64 R8, [R1+0x50] ;  /* 0x0000500001087983 */ /* 0x001ee40000300a00 */
[----:B---3--:R-:W-:Y:S01]  /*178a0*/  HMMA.16816.F32.BF16 R4, R20, R8, R16 ;  /* 0x000000081404723c */ /* 0x008fe20000041810 */
[----:B------:R-:W-:-:S02]  /*178b0*/  IMAD.MOV.U32 R16, RZ, RZ, R25 ;  /* 0x000000ffff107224 */ /* 0x000fc400078e0019 */
[----:B------:R-:W-:Y:S02]  /*178c0*/  IMAD.MOV.U32 R17, RZ, RZ, R24 ;  /* 0x000000ffff117224 */ /* 0x000fe400078e0018 */
[----:B------:R-:W0:Y:S04]  /*178d0*/  LDSM.16.MT88.4 R24, [R28+UR5+0x1080] ;  /* 0x001080051c18783b */ /* 0x000e280008004200 */
[----:B------:R-:W-:Y:S10]  /*178e0*/  STL.64 [R1+0x1958], R8 ;  /* 0x0019580801007387 */ /* 0x000ff40000100a00 */
[----:B------:R1:W-:Y:S04]  /*178f0*/  STL.64 [R1+0xa0], R4 ;  /* 0x0000a00401007387 */ /* 0x0003e80000100a00 */
[----:B------:R3:W-:Y:S04]  /*17900*/  STL.64 [R1+0xa8], R6 ;  /* 0x0000a80601007387 */ /* 0x0007e80000100a00 */
[----:B-1----:R-:W4:Y:S04]  /*17910*/  LDL.LU.64 R4, [R1+0x1c0] ;  /* 0x0001c00001047983 */ /* 0x002f280000300a00 */
[----:B---3--:R-:W4:Y:S04]  /*17920*/  LDL.LU.64 R6, [R1+0x1c8] ;  /* 0x0001c80001067983 */ /* 0x008f280000300a00 */
[----:B0-----:R0:W-:Y:S04]  /*17930*/  STL [R1+0x1838], R24 ;  /* 0x0018381801007387 */ /* 0x0011e80000100800 */
[----:B------:R1:W-:Y:S01]  /*17940*/  STL [R1+0x1834], R25 ;  /* 0x0018341901007387 */ /* 0x0003e20000100800 */
[----:B0-----:R-:W-:-:S02]  /*17950*/  IMAD.MOV.U32 R24, RZ, RZ, R3 ;  /* 0x000000ffff187224 */ /* 0x001fc400078e0003 */
[----:B-1----:R-:W-:-:S07]  /*17960*/  IMAD.MOV.U32 R25, RZ, RZ, R2 ;  /* 0x000000ffff197224 */ /* 0x002fce00078e0002 */
[----:B--2---:R-:W-:Y:S01]  /*17970*/  HMMA.16816.F32.BF16 R8, R20, R24, R12 ;  /* 0x000000181408723c */ /* 0x004fe2000004180c */
[----:B------:R-:W-:Y:S04]  /*17980*/  STL [R1+0x1830], R26 ;  /* 0x0018301a01007387 */ /* 0x000fe80000100800 */
[----:B------:R-:W-:Y:S04]  /*17990*/  STL [R1+0x182c], R27 ;  /* 0x00182c1b01007387 */ /* 0x000fe80000100800 */
[----:B------:R-:W-:Y:S10]  /*179a0*/  STL [R1+0x1828], R28 ;  /* 0x0018281c01007387 */ /* 0x000ff40000100800 */
[----:B------:R-:W-:-:S02]  /*179b0*/  IMAD.MOV.U32 R12, RZ, RZ, R8 ;  /* 0x000000ffff0c7224 */ /* 0x000fc400078e0008 */
[----:B------:R-:W-:Y:S02]  /*179c0*/  IMAD.MOV.U32 R13, RZ, RZ, R9 ;  /* 0x000000ffff0d7224 */ /* 0x000fe400078e0009 */
[----:B------:R-:W2:Y:S04]  /*179d0*/  LDL.LU.64 R8, [R1+0x1958] ;  /* 0x0019580001087983 */ /* 0x000ea80000300a00 */
[----:B------:R0:W-:Y:S04]  /*179e0*/  STL.64 [R1+0x1930], R24 ;  /* 0x0019301801007387 */ /* 0x0001e80000100a00 */
[----:B0-----:R-:W4:Y:S01]  /*179f0*/  LDL.64 R24, [R1+0x30] ;  /* 0x0000300001187983 */ /* 0x001f220000100a00 */
[----:B------:R-:W-:-:S02]  /*17a00*/  IMAD.MOV.U32 R14, RZ, RZ, R10 ;  /* 0x000000ffff0e7224 */ /* 0x000fc400078e000a */
[----:B------:R-:W-:-:S05]  /*17a10*/  IMAD.MOV.U32 R15, RZ, RZ, R11 ;  /* 0x000000ffff0f7224 */ /* 0x000fca00078e000b */
[----:B------:R-:W-:Y:S04]  /*17a20*/  STL.64 [R1+0x18e8], R14 ;  /* 0x0018e80e01007387 */ /* 0x000fe80000100a00 */
[----:B------:R-:W-:Y:S01]  /*17a30*/  STL.64 [R1+0x18e0], R12 ;  /* 0x0018e00c01007387 */ /* 0x000fe20000100a00 */
[----:B----4-:R-:W-:Y:S01]  /*17a40*/  HMMA.16816.F32.BF16 R4, R20, R24, R4 ;  /* 0x000000181404723c */ /* 0x010fe20000041804 */
[----:B------:R-:W-:Y:S02]  /*17a50*/  IMAD.MOV.U32 R29, RZ, RZ, R24 ;  /* 0x000000ffff1d7224 */ /* 0x000fe400078e0018 */
[----:B------:R-:W-:-:S15]  /*17a60*/  IMAD.MOV.U32 R28, RZ, RZ, R25 ;  /* 0x000000ffff1c7224 */ /* 0x000fde00078e0019 */
[----:B------:R-:W-:Y:S01]  /*17a70*/  NOP ;  /* 0x0000000000007918 */ /* 0x000fe20000000000 */
[----:B------:R-:W-:Y:S02]  /*17a80*/  IMAD.MOV.U32 R11, RZ, RZ, R4 ;  /* 0x000000ffff0b7224 */ /* 0x000fe400078e0004 */
[----:B------:R-:W-:-:S05]  /*17a90*/  IMAD.MOV.U32 R10, RZ, RZ, R5 ;  /* 0x000000ffff0a7224 */ /* 0x000fca00078e0005 */
[----:B------:R-:W-:Y:S04]  /*17aa0*/  STL.64 [R1+0x1950], R10 ;  /* 0x0019500a01007387 */ /* 0x000fe80000100a00 */
[----:B--2---:R0:W-:Y:S01]  /*17ab0*/  STL.64 [R1+0x1948], R8 ;  /* 0x0019480801007387 */ /* 0x0041e20000100a00 */
[----:B------:R-:W-:Y:S02]  /*17ac0*/  IMAD.MOV.U32 R3, RZ, RZ, R6 ;  /* 0x000000ffff037224 */ /* 0x000fe400078e0006 */
[----:B------:R-:W-:Y:S01]  /*17ad0*/  IMAD.MOV.U32 R2, RZ, RZ, R7 ;  /* 0x000000ffff027224 */ /* 0x000fe200078e0007 */
[----:B0-----:R-:W2:Y:S04]  /*17ae0*/  LDL.LU.64 R8, [R1+0x170] ;  /* 0x0001700001087983 */ /* 0x001ea80000300a00 */
[----:B------:R-:W2:Y:S04]  /*17af0*/  LDL.LU.64 R10, [R1+0x178] ;  /* 0x00017800010a7983 */ /* 0x000ea80000300a00 */
[----:B------:R-:W3:Y:S04]  /*17b00*/  LDL.LU.64 R24, [R1+0x220] ;  /* 0x0002200001187983 */ /* 0x000ee80000300a00 */
[----:B------:R-:W3:Y:S04]  /*17b10*/  LDL.LU.64 R26, [R1+0x228] ;  /* 0x00022800011a7983 */ /* 0x000ee80000300a00 */
[----:B------:R-:W4:Y:S04]  /*17b20*/  LDL.LU.64 R4, [R1+0x190] ;  /* 0x0001900001047983 */ /* 0x000f280000300a00 */
[----:B------:R-:W2:Y:S04]  /*17b30*/  LDL.LU.64 R6, [R1+0x198] ;  /* 0x0001980001067983 */ /* 0x000ea80000300a00 */
[----:B--2---:R-:W-:Y:S04]  /*17b40*/  STL.64 [R1+0x1928], R6 ;  /* 0x0019280601007387 */ /* 0x004fe80000100a00 */
[----:B----4-:R0:W-:Y:S01]  /*17b50*/  STL.64 [R1+0x1920], R4 ;  /* 0x0019200401007387 */ /* 0x0101e20000100a00 */
[----:B------:R-:W-:Y:S03]  /*17b60*/  HMMA.16816.F32.BF16 R20, R20, R16, R8 ;  /* 0x000000101414723c */ /* 0x000fe60000041808 */
[----:B0-----:R-:W2:Y:S04]  /*17b70*/  LDL.LU.64 R4, [R1+0x1f0] ;  /* 0x0001f00001047983 */ /* 0x001ea80000300a00 */
[----:B------:R-:W2:Y:S04]  /*17b80*/  LDL.LU.64 R6, [R1+0x1f8] ;  /* 0x0001f80001067983 */ /* 0x000ea80000300a00 */
[----:B------:R-:W4:Y:S04]  /*17b90*/  LDL.LU.64 R12, [R1+0x150] ;  /* 0x00015000010c7983 */ /* 0x000f280000300a00 */
[----:B------:R-:W4:Y:S04]  /*17ba0*/  LDL.LU.64 R14, [R1+0x158] ;  /* 0x00015800010e7983 */ /* 0x000f280000300a00 */
[----:B------:R-:W2:Y:S04]  /*17bb0*/  LDL.LU.64 R10, [R1+0x1950] ;  /* 0x00195000010a7983 */ /* 0x000ea80000300a00 */
[----:B------:R-:W3:Y:S04]  /*17bc0*/  LDL.LU.64 R8, [R1+0x1948] ;  /* 0x0019480001087983 */ /* 0x000ee80000300a00 */
[----:B------:R-:W3:Y:S04]  /*17bd0*/  LDL.LU.64 R18, [R1+0x1940] ;  /* 0x0019400001127983 */ /* 0x000ee80000300a00 */
[----:B------:R-:W3:Y:S04]  /*17be0*/  LDL.LU.64 R16, [R1+0x1938] ;  /* 0x0019380001107983 */ /* 0x000ee80000300a00 */
[----:B------:R-:W-:Y:S04]  /*17bf0*/  STL.64 [R1+0x1858], R22 ;  /* 0x0018581601007387 */ /* 0x000fe80000100a00 */
[----:B------:R-:W-:Y:S01]  /*17c00*/  STL.64 [R1+0x1850], R20 ;  /* 0x0018501401007387 */ /* 0x000fe20000100a00 */
[----:B---3--:R-:W-:-:S15]  /*17c10*/  HMMA.16816.F32.BF16 R24, R16, R8, R24 ;  /* 0x000000081018723c */ /* 0x008fde0000041818 */
[----:B------:R-:W-:-:S04]  /*17c20*/  NOP ;  /* 0x0000000000007918 */ /* 0x000fc80000000000 */
[----:B------:R0:W-:Y:S04]  /*17c30*/  STL.64 [R1+0x70], R24 ;  /* 0x0000701801007387 */ /* 0x0001e80000100a00 */
[----:B------:R1:W-:Y:S04]  /*17c40*/  STL.64 [R1+0x78], R26 ;  /* 0x0000781a01007387 */ /* 0x0003e80000100a00 */
[----:B0-----:R-:W2:Y:S02]  /*17c50*/  LDL.LU.64 R24, [R1+0x1930] ;  /* 0x0019300001187983 */ /* 0x001ea40000300a00 */
[----:B--2---:R-:W-:-:S15]  /*17c60*/  HMMA.16816.F32.BF16 R4, R16, R24, R4 ;  /* 0x000000181004723c */ /* 0x004fde0000041804 */
[----:B------:R-:W-:-:S04]  /*17c70*/  NOP ;  /* 0x0000000000007918 */ /* 0x000fc80000000000 */
[----:B-1----:R-:W-:Y:S02]  /*17c80*/  IMAD.MOV.U32 R26, RZ, RZ, R6 ;  /* 0x000000ffff1a7224 */ /* 0x002fe400078e0006 */
[----:B------:R-:W-:Y:S02]  /*17c90*/  IMAD.MOV.U32 R27, RZ, RZ, R7 ;  /* 0x000000ffff1b7224 */ /* 0x000fe400078e0007 */
[----:B------:R-:W-:Y:S02]  /*17ca0*/  IMAD.MOV.U32 R24, RZ, RZ, R4 ;  /* 0x000000ffff187224 */ /* 0x000fe400078e0004 */
[----:B------:R-:W-:Y:S01]  /*17cb0*/  IMAD.MOV.U32 R25, RZ, RZ, R5 ;  /* 0x000000ffff197224 */ /* 0x000fe200078e0005 */
[----:B------:R-:W2:Y:S04]  /*17cc0*/  LDL.LU.64 R6, [R1+0x1928] ;  /* 0x0019280001067983 */ /* 0x000ea80000300a00 */
[----:B------:R-:W2:Y:S04]  /*17cd0*/  LDL.LU.64 R4, [R1+0x1920] ;  /* 0x0019200001047983 */ /* 0x000ea80000300a00 */
[----:B------:R-:W-:Y:S04]  /*17ce0*/  STL.64 [R1+0x1848], R26 ;  /* 0x0018481a01007387 */ /* 0x000fe80000100a00 */
[----:B------:R0:W-:Y:S04]  /*17cf0*/  STL.64 [R1+0x1840], R24 ;  /* 0x0018401801007387 */ /* 0x0001e80000100a00 */
[----:B0-----:R-:W4:Y:S04]  /*17d00*/  LDL.LU.64 R24, [R1+0x20] ;  /* 0x0000200001187983 */ /* 0x001f280000300a00 */
[----:B------:R-:W3:Y:S01]  /*17d10*/  LDL.64 R26, [R1+0x28] ;  /* 0x00002800011a7983 */ /* 0x000ee20000100a00 */
[----:B------:R-:W-:-:S02]  /*17d20*/  IMAD.MOV.U32 R20, RZ, RZ, R29 ;  /* 0x000000ffff147224 */ /* 0x000fc400078e001d */
[----:B------:R-:W-:-:S07]  /*17d30*/  IMAD.MOV.U32 R21, RZ, RZ, R28 ;  /* 0x000000ffff157224 */ /* 0x000fce00078e001c */
[C---:B--2---:R-:W-:Y:S01]  /*17d40*/  HMMA.16816.F32.BF16 R20, R16.reuse, R20, R4 ;  /* 0x000000141014723c */ /* 0x044fe20000041804 */
[----:B------:R-:W2:Y:S04]  /*17d50*/  LDL.LU.64 R6, [R1+0x1918] ;  /* 0x0019180001067983 */ /* 0x000ea80000300a00 */
[----:B------:R-:W2:Y:S04]  /*17d60*/  LDL.LU.64 R4, [R1+0x1910] ;  /* 0x0019100001047983 */ /* 0x000ea80000300a00 */
[----:B---3--:R-:W-:Y:S10]  /*17d70*/  STL.64 [R1+0x18f8], R26 ;  /* 0x0018f81a01007387 */ /* 0x008ff40000100a00 */
[----:B------:R-:W-:Y:S04]  /*17d80*/  STL.64 [R1], R20 ;  /* 0x0000001401007387 */ /* 0x000fe80000100a00 */
[----:B------:R-:W-:Y:S01]  /*17d90*/  STL.64 [R1+0x8], R22 ;  /* 0x0000081601007387 */ /* 0x000fe20000100a00 */
[----:B----4-:R-:W-:Y:S03]  /*17da0*/  HMMA.16816.F32.BF16 R16, R16, R24, R12 ;  /* 0x000000181010723c */ /* 0x010fe6000004180c */
[----:B------:R0:W-:Y:S04]  /*17db0*/  STL.64 [R1+0x18f0], R24 ;  /* 0x0018f01801007387 */ /* 0x0001e80000100a00 */
[----:B0-----:R-:W3:Y:S04]  /*17dc0*/  LDL.LU.64 R24, [R1+0x1b0] ;  /* 0x0001b00001187983 */ /* 0x001ee80000300a00 */
[----:B------:R-:W4:Y:S04]  /*17dd0*/  LDL.LU.64 R26, [R1+0x1b8] ;  /* 0x0001b800011a7983 */ /* 0x000f280000300a00 */
[----:B----4-:R-:W-:Y:S04]  /*17de0*/  STL.64 [R1+0x1908], R26 ;  /* 0x0019081a01007387 */ /* 0x010fe80000100a00 */
[----:B---3--:R0:W-:Y:S04]  /*17df0*/  STL.64 [R1+0x1900], R24 ;  /* 0x0019001801007387 */ /* 0x0081e80000100a00 */
[----:B0-----:R-:W2:Y:S04]  /*17e00*/  LDL.LU.64 R24, [R1+0x200] ;  /* 0x0002000001187983 */ /* 0x001ea80000300a00 */
[----:B------:R-:W2:Y:S01]  /*17e10*/  LDL.LU.64 R26, [R1+0x208] ;  /* 0x00020800011a7983 */ /* 0x000ea20000300a00 */
[----:B------:R-:W-:-:S02]  /*17e20*/  IMAD.MOV.U32 R22, RZ, RZ, R3 ;  /* 0x000000ffff167224 */ /* 0x000fc400078e0003 */
[----:B------:R-:W-:Y:S02]  /*17e30*/  IMAD.MOV.U32 R23, RZ, RZ, R2 ;  /* 0x000000ffff177224 */ /* 0x000fe400078e0002 */
[----:B------:R-:W-:Y:S02]  /*17e40*/  IMAD.MOV.U32 R20, RZ, RZ, R11 ;  /* 0x000000ffff147224 */ /* 0x000fe400078e000b */
[----:B------:R-:W-:Y:S01]  /*17e50*/  IMAD.MOV.U32 R21, RZ, RZ, R10 ;  /* 0x000000ffff157224 */ /* 0x000fe200078e000a */
[----:B------:R-:W3:Y:S04]  /*17e60*/  LDL.LU.64 R12, [R1+0x180] ;  /* 0x00018000010c7983 */ /* 0x000ee80000300a00 */
[----:B------:R-:W3:Y:S04]  /*17e70*/  LDL.LU.64 R14, [R1+0x188] ;  /* 0x00018800010e7983 */ /* 0x000ee80000300a00 */
[----:B------:R-:W-:Y:S04]  /*17e80*/  STL.64 [R1+0x1868], R22 ;  /* 0x0018681601007387 */ /* 0x000fe80000100a00 */
[----:B------:R0:W-:Y:S04]  /*17e90*/  STL.64 [R1+0x1860], R20 ;  /* 0x0018601401007387 */ /* 0x0001e80000100a00 */
[----:B0-----:R-:W4:Y:S04]  /*17ea0*/  LDL.LU.64 R20, [R1+0x40] ;  /* 0x0000400001147983 */ /* 0x001f280000300a00 */
[----:B------:R-:W3:Y:S04]  /*17eb0*/  LDL.64 R22, [R1+0x48] ;  /* 0x0000480001167983 */ /* 0x000ee80000100a00 */
[----:B------:R-:W-:Y:S04]  /*17ec0*/  STL.64 [R1+0x17f8], R18 ;  /* 0x0017f81201007387 */ /* 0x000fe80000100a00 */
[----:B------:R0:W-:Y:S04]  /*17ed0*/  STL.64 [R1+0x17f0], R16 ;  /* 0x0017f01001007387 */ /* 0x0001e80000100a00 */
[----:B0-----:R-:W3:Y:S04]  /*17ee0*/  LDL.LU.64 R16, [R1+0x30] ;  /* 0x0000300001107983 */ /* 0x001ee80000300a00 */
[----:B------:R-:W3:Y:S01]  /*17ef0*/  LDL.LU.64 R18, [R1+0x38] ;  /* 0x0000380001127983 */ /* 0x000ee20000300a00 */
[----:B------:R-:W-:-:S02]  /*17f00*/  IMAD.MOV.U32 R29, RZ, RZ, R8 ;  /* 0x000000ffff1d7224 */ /* 0x000fc400078e0008 */
[----:B------:R-:W-:Y:S01]  /*17f10*/  IMAD.MOV.U32 R3, RZ, RZ, R9 ;  /* 0x000000ffff037224 */ /* 0x000fe200078e0009 */
[----:B--2---:R-:W-:-:S15]  /*17f20*/  HMMA.16816.F32.BF16 R24, R4, R8, R24 ;  /* 0x000000080418723c */ /* 0x004fde0000041818 */
[----:B------:R-:W-:-:S04]  /*17f30*/  NOP ;  /* 0x0000000000007918 */ /* 0x000fc80000000000 */
[----:B------:R-:W-:Y:S04]  /*17f40*/  STL.64 [R1+0xb0], R24 ;  /* 0x0000b01801007387 */ /* 0x000fe80000100a00 */
[----:B------:R-:W-:Y:S04]  /*17f50*/  STL.64 [R1+0xb8], R26 ;  /* 0x0000b81a01007387 */ /* 0x000fe80000100a00 */
[----:B------:R-:W0:Y:S04]  /*17f60*/  LDSM.16.MT88.4 R24, [R0+UR5+0x1000] ;  /* 0x001000050018783b */ /* 0x000e280008004200 */
[----:B------:R-:W2:Y:S04]  /*17f70*/  LDL.LU.64 R8, [R1+0xe0] ;  /* 0x0000e00001087983 */ /* 0x000ea80000300a00 */
[----:B------:R-:W2:Y:S01]  /*17f80*/  LDL.LU.64 R10, [R1+0xe8] ;  /* 0x0000e800010a7983 */ /* 0x000ea20000300a00 */
[----:B0-----:R-:W-:-:S03]  /*17f90*/  IMAD.MOV.U32 R28, RZ, RZ, R26 ;  /* 0x000000ffff1c7224 */ /* 0x001fc600078e001a */
[----:B------:R0:W-:Y:S01]  /*17fa0*/  STL [R1+0x10], R24 ;  /* 0x0000101801007387 */ /* 0x0001e20000100800 */
[----:B------:R-:W-:Y:S02]  /*17fb0*/  IMAD.MOV.U32 R0, RZ, RZ, R27 ;  /* 0x000000ffff007224 */ /* 0x000fe400078e001b */
[----:B------:R-:W-:Y:S01]  /*17fc0*/  IMAD.MOV.U32 R2, RZ, RZ, R25 ;  /* 0x000000ffff027224 */ /* 0x000fe200078e0019 */
[----:B------:R-:W4:Y:S04]  /*17fd0*/  LDL.LU.64 R26, [R1+0x1908] ;  /* 0x00190800011a7983 */ /* 0x000f280000300a00 */
[----:B0-----:R-:W4:Y:S01]  /*17fe0*/  LDL.LU.64 R24, [R1+0x1900] ;  /* 0x0019000001187983 */ /* 0x001f220000300a00 */
[C---:B---3--:R-:W-:Y:S08]  /*17ff0*/  HMMA.16816.F32.BF16 R12, R4.reuse, R16, R12 ;  /* 0x00000010040c723c */ /* 0x048ff0000004180c */
[----:B----4-:R-:W-:-:S15]  /*18000*/  HMMA.16816.F32.BF16 R24, R4, R20, R24 ;  /* 0x000000140418723c */ /* 0x010fde0000041818 */
[----:B------:R-:W-:-:S04]  /*18010*/  NOP ;  /* 0x0000000000007918 */ /* 0x000fc80000000000 */
[----:B------:R-:W-:Y:S04]  /*18020*/  STL.64 [R1+0xc0], R24 ;  /* 0x0000c01801007387 */ /* 0x000fe80000100a00 */
[----:B------:R0:W-:Y:S04]  /*18030*/  STL.64 [R1+0xc8], R26 ;  /* 0x0000c81a01007387 */ /* 0x0001e80000100a00 */
[----:B0-----:R-:W3:Y:S04]  /*18040*/  LDL.LU.64 R26, [R1+0x18f8] ;  /* 0x0018f800011a7983 */ /* 0x001ee80000300a00 */
[----:B------:R-:W2:Y:S04]  /*18050*/  LDL.LU.64 R24, [R1+0x18f0] ;  /* 0x0018f00001187983 */ /* 0x000ea80000300a00 */
[----:B------:R-:W-:Y:S04]  /*18060*/  STL.64 [R1+0x18b8], R22 ;  /* 0x0018b81601007387 */ /* 0x000fe80000100a00 */
[----:B------:R0:W-:Y:S04]  /*18070*/  STL.64 [R1+0x18b0], R20 ;  /* 0x0018b01401007387 */ /* 0x0001e80000100a00 */
[----:B------:R1:W-:Y:S01]  /*18080*/  STL.64 [R1+0x100], R12 ;  /* 0x0001000c01007387 */ /* 0x0003e20000100a00 */
[----:B0-----:R-:W-:-:S02]  /*18090*/  IMAD.MOV.U32 R20, RZ, RZ, R29 ;  /* 0x000000ffff147224 */ /* 0x001fc400078e001d */
[----:B------:R-:W-:Y:S02]  /*180a0*/  IMAD.MOV.U32 R21, RZ, RZ, R3 ;  /* 0x000000ffff157224 */ /* 0x000fe400078e0003 */
[----:B------:R-:W-:Y:S02]  /*180b0*/  IMAD.MOV.U32 R29, RZ, RZ, R14 ;  /* 0x000000ffff1d7224 */ /* 0x000fe400078e000e */
[----:B------:R-:W-:Y:S02]  /*180c0*/  IMAD.MOV.U32 R3, RZ, RZ, R15 ;  /* 0x000000ffff037224 */ /* 0x000fe400078e000f */
[----:B------:R-:W4:Y:S04]  /*180d0*/  LDL.LU.64 R14, [R1+0x18e8] ;  /* 0x0018e800010e7983 */ /* 0x000f280000300a00 */
[----:B-1----:R-:W3:Y:S04]  /*180e0*/  LDL.LU.64 R12, [R1+0x18e0] ;  /* 0x0018e000010c7983 */ /* 0x002ee80000300a00 */
[----:B------:R-:W-:Y:S04]  /*180f0*/  STL.64 [R1+0x18a8], R18 ;  /* 0x0018a81201007387 */ /* 0x000fe80000100a00 */
[----:B------:R0:W-:Y:S04]  /*18100*/  STL.64 [R1+0x18a0], R16 ;  /* 0x0018a01001007387 */ /* 0x0001e80000100a00 */
[----:B------:R-:W-:Y:S04]  /*18110*/  STL [R1+0x17e4], R3 ;  /* 0x0017e40301007387 */ /* 0x000fe80000100800 */
[----:B------:R-:W-:Y:S04]  /*18120*/  STL [R1+0x17e0], R29 ;  /* 0x0017e01d01007387 */ /* 0x000fe80000100800 */
[----:B0-----:R-:W3:Y:S04]  /*18130*/  LDL.LU.64 R16, [R1+0x160] ;  /* 0x0001600001107983 */ /* 0x001ee80000300a00 */
[----:B------:R-:W3:Y:S01]  /*18140*/  LDL.LU.64 R18, [R1+0x168] ;  /* 0x0001680001127983 */ /* 0x000ee20000300a00 */
[----:B--2---:R-:W-:-:S15]  /*18150*/  HMMA.16816.F32.BF16 R4, R4, R24, R8 ;  /* 0x000000180404723c */ /* 0x004fde0000041808 */
[----:B------:R-:W-:-:S04]  /*18160*/  NOP ;  /* 0x0000000000007918 */ /* 0x000fc80000000000 */
[----:B------:R0:W-:Y:S04]  /*18170*/  STL.64 [R1+0xe0], R4 ;  /* 0x0000e00401007387 */ /* 0x0001e80000100a00 */
[----:B------:R4:W-:Y:S04]  /*18180*/  STL.64 [R1+0xe8], R6 ;  /* 0x0000e80601007387 */ /* 0x0009e80000100a00 */
[----:B---3--:R-:W-:Y:S04]  /*18190*/  STL.64 [R1+0x18c8], R18 ;  /* 0x0018c81201007387 */ /* 0x008fe80000100a00 */
[----:B------:R1:W-:Y:S01]  /*181a0*/  STL.64 [R1+0x18c0], R16 ;  /* 0x0018c01001007387 */ /* 0x0003e20000100a00 */
[----:B0-----:R-:W-:-:S02]  /*181b0*/  IMAD.MOV.U32 R4, RZ, RZ, R12 ;  /* 0x000000ffff047224 */ /* 0x001fc400078e000c */
[----:B------:R-:W-:Y:S02]  /*181c0*/  IMAD.MOV.U32 R5, RZ, RZ, R13 ;  /* 0x000000ffff057224 */ /* 0x000fe400078e000d */
[----:B----4-:R-:W-:Y:S01]  /*181d0*/  IMAD.MOV.U32 R6, RZ, RZ, R14 ;  /* 0x000000ffff067224 */ /* 0x010fe200078e000e */
[----:B-1----:R-:W2:Y:S04]  /*181e0*/  LDL.LU.64 R16, [R1+0x1a0] ;  /* 0x0001a00001107983 */ /* 0x002ea80000300a00 */
[----:B------:R-:W2:Y:S04]  /*181f0*/  LDL.LU.64 R18, [R1+0x1a8] ;  /* 0x0001a80001127983 */ /* 0x000ea80000300a00 */
[----:B------:R-:W-:Y:S04]  /*18200*/  STL.64 [R1+0x1898], R26 ;  /* 0x0018981a01007387 */ /* 0x000fe80000100a00 */
[----:B------:R0:W-:Y:S01]  /*18210*/  STL.64 [R1+0x1890], R24 ;  /* 0x0018901801007387 */ /* 0x0001e20000100a00 */
[----:B------:R-:W-:-:S03]  /*18220*/  IMAD.MOV.U32 R7, RZ, RZ, R15 ;  /* 0x000000ffff077224 */ /* 0x000fc600078e000f */
[----:B0-----:R-:W3:Y:S04]  /*18230*/  LDL.LU.64 R24, [R1+0xf0] ;  /* 0x0000f00001187983 */ /* 0x001ee80000300a00 */
[----:B------:R-:W3:Y:S04]  /*18240*/  LDL.LU.64 R26, [R1+0xf8] ;  /* 0x0000f800011a7983 */ /* 0x000ee80000300a00 */
[----:B------:R-:W4:Y:S04]  /*18250*/  LDL.LU.64 R8, [R1+0xd0] ;  /* 0x0000d00001087983 */ /* 0x000f280000300a00 */
[----:B------:R-:W4:Y:S04]  /*18260*/  LDL.LU.64 R10, [R1+0xd8] ;  /* 0x0000d800010a7983 */ /* 0x000f280000300a00 */
[----:B------:R-:W2:Y:S04]  /*18270*/  LDL.LU R12, [R1+0x18dc] ;  /* 0x0018dc00010c7983 */ /* 0x000ea80000300800 */
[----:B------:R-:W2:Y:S04]  /*18280*/  LDL.LU R13, [R1+0x18d8] ;  /* 0x0018d800010d7983 */ /* 0x000ea80000300800 */
[----:B------:R-:W2:Y:S04]  /*18290*/  LDL.LU R14, [R1+0x18d4] ;  /* 0x0018d400010e7983 */ /* 0x000ea80000300800 */
[----:B------:R-:W2:Y:S04]  /*182a0*/  LDL.LU R15, [R1+0x18d0] ;  /* 0x0018d000010f7983 */ /* 0x000ea80000300800 */
[----:B------:R-:W-:Y:S04]  /*182b0*/  STL.64 [R1+0x1878], R6 ;  /* 0x0018780601007387 */ /* 0x000fe80000100a00 */
[----:B------:R0:W-:Y:S04]  /*182c0*/  STL.64 [R1+0x1870], R4 ;  /* 0x0018700401007387 */ /* 0x0001e80000100a00 */
[----:B0-----:R-:W3:Y:S04]  /*182d0*/  LDL.LU R4, [R1+0xa0] ;  /* 0x0000a00001047983 */ /* 0x001ee80000300800 */
[----:B------:R-:W3:Y:S04]  /*182e0*/  LDL.LU R5, [R1+0xa4] ;  /* 0x0000a40001057983 */ /* 0x000ee80000300800 */
[----:B------:R-:W3:Y:S04]  /*182f0*/  LDL.LU R6, [R1+0xa8] ;  /* 0x0000a80001067983 */ /* 0x000ee80000300800 */
[----:B------:R-:W3:Y:S01]  /*18300*/  LDL.LU R7, [R1+0xac] ;  /* 0x0000ac0001077983 */ /* 0x000ee20000300800 */
[----:B--2---:R-:W-:Y:S03]  /*18310*/  HMMA.16816.F32.BF16 R20, R12, R20, R16 ;  /* 0x000000140c14723c */ /* 0x004fe60000041810 */
[----:B------:R-:W2:Y:S04]  /*18320*/  LDL.LU.64 R18, [R1+0x18c8] ;  /* 0x0018c80001127983 */ /* 0x000ea80000300a00 */
[----:B------:R-:W2:-:S12]  /*18330*/  LDL.LU.64 R16, [R1+0x18c0] ;  /* 0x0018c00001107983 */ /* 0x000e980000300a00 */
[----:B------:R-:W-:Y:S01]  /*18340*/  IMAD.MOV.U32 R3, RZ, RZ, R22 ;  /* 0x000000ffff037224 */ /* 0x000fe200078e0016 */
[----:B------:R0:W-:Y:S01]  /*18350*/  STL.64 [R1+0x110], R20 ;  /* 0x0001101401007387 */ /* 0x0001e20000100a00 */
[----:B------:R-:W-:-:S03]  /*18360*/  IMAD.MOV.U32 R29, RZ, RZ, R23 ;  /* 0x000000ffff1d7224 */ /* 0x000fc600078e0017 */
[----:B------:R-:W2:Y:S04]  /*18370*/  LDL.LU.64 R22, [R1+0x18b8] ;  /* 0x0018b80001167983 */ /* 0x000ea80000300a00 */
[----:B0-----:R-:W2:Y:S04]  /*18380*/  LDL.LU.64 R20, [R1+0x18b0] ;  /* 0x0018b00001147983 */ /* 0x001ea80000300a00 */
[----:B------:R-:W-:Y:S04]  /*18390*/  STL [R1+0x17ec], R29 ;  /* 0x0017ec1d01007387 */ /* 0x000fe80000100800 */
[----:B------:R-:W-:Y:S01]  /*183a0*/  STL [R1+0x17e8], R3 ;  /* 0x0017e80301007387 */ /* 0x000fe20000100800 */
[----:B--2---:R-:W-:-:S15]  /*183b0*/  HMMA.16816.F32.BF16 R16, R12, R20, R16 ;  /* 0x000000140c10723c */ /* 0x004fde0000041810 */
[----:B------:R-:W-:-:S04]  /*183c0*/  NOP ;  /* 0x0000000000007918 */ /* 0x000fc80000000000 */
[----:B------:R-:W-:Y:S04]  /*183d0*/  STL.64 [R1+0x130], R16 ;  /* 0x0001301001007387 */ /* 0x000fe80000100a00 */
[----:B------:R0:W-:Y:S04]  /*183e0*/  STL.64 [R1+0x138], R18 ;  /* 0x0001381201007387 */ /* 0x0001e80000100a00 */
[----:B0-----:R-:W2:Y:S04]  /*183f0*/  LDL.LU.64 R18, [R1+0x18a8] ;  /* 0x0018a80001127983 */ /* 0x001ea80000300a00 */
[----:B------:R-:W3:Y:S02]  /*18400*/  LDL.LU.64 R16, [R1+0x18a0] ;  /* 0x0018a00001107983 */ /* 0x000ee40000300a00 */
[----:B---3--:R-:W-:-:S15]  /*18410*/  HMMA.16816.F32.BF16 R24, R12, R16, R24 ;  /* 0x000000100c18723c */ /* 0x008fde0000041818 */
[----:B------:R-:W-:-:S04]  /*18420*/  NOP ;  /* 0x0000000000007918 */ /* 0x000fc80000000000 */
[----:B------:R-:W-:Y:S01]  /*18430*/  IMAD.MOV.U32 R29, RZ, RZ, R26 ;  /* 0x000000ffff1d7224 */ /* 0x000fe200078e001a */
[----:B------:R0:W-:Y:S01]  /*18440*/  STL.64 [R1+0x190], R24 ;  /* 0x0001901801007387 */ /* 0x0001e20000100a00 */
[----:B------:R-:W-:-:S03]  /*18450*/  IMAD.MOV.U32 R3, RZ, RZ, R27 ;  /* 0x000000ffff037224 */ /* 0x000fc600078e001b */
[----:B------:R-:W3:Y:S04]  /*18460*/  LDL.LU.64 R26, [R1+0x1898] ;  /* 0x00189800011a7983 */ /* 0x000ee80000300a00 */
[----:B0-----:R-:W4:Y:S02]  /*18470*/  LDL.LU.64 R24, [R1+0x1890] ;  /* 0x0018900001187983 */ /* 0x001f240000300a00 */
[----:B----4-:R-:W-:Y:S02]  /*18480*/  HMMA.16816.F32.BF16 R12, R12, R24, R8 ;  /* 0x000000180c0c723c */ /* 0x010fe40000041808 */
[----:B------:R-:W4:Y:S04]  /*18490*/  LDL.LU.64 R10, [R1+0x1888] ;  /* 0x00188800010a7983 */ /* 0x000f280000300a00 */
[----:B------:R-:W4:-:S13]  /*184a0*/  LDL.LU.64 R8, [R1+0x1880] ;  /* 0x0018800001087983 */ /* 0x000f1a0000300a00 */
[----:B------:R-:W-:Y:S04]  /*184b0*/  STL.64 [R1+0x180], R12 ;  /* 0x0001800c01007387 */ /* 0x000fe80000100a00 */
[----:B------:R0:W-:Y:S04]  /*184c0*/  STL.64 [R1+0x188], R14 ;  /* 0x0001880e01007387 */ /* 0x0001e80000100a00 */
[----:B0-----:R-:W4:Y:S02]  /*184d0*/  LDL.LU.64 R14, [R1+0x58] ;  /* 0x00005800010e7983 */ /* 0x001f240000300a00 */
[----:B----4-:R-:W-:-:S15]  /*184e0*/  HMMA.16816.F32.BF16 R4, R8, R14, R4 ;  /* 0x0000000e0804723c */ /* 0x010fde0000041804 */
[----:B------:R-:W-:-:S04]  /*184f0*/  NOP ;  /* 0x0000000000007918 */ /* 0x000fc80000000000 */
[----:B------:R-:W-:Y:S04]  /*18500*/  STL.64 [R1+0x1c0], R4 ;  /* 0x0001c00401007387 */ /* 0x000fe80000100a00 */
[----:B------:R0:W-:Y:S04]  /*18510*/  STL.64 [R1+0x1c8], R6 ;  /* 0x0001c80601007387 */ /* 0x0001e80000100a00 */
[----:B0-----:R-:W4:Y:S04]  /*18520*/  LDL.LU.64 R6, [R1+0x1878] ;  /* 0x0018780001067983 */ /* 0x001f280000300a00 */
[----:B------:R-:W4:Y:S02]  /*18530*/  LDL.LU.64 R4, [R1+0x1870] ;  /* 0x0018700001047983 */ /* 0x000f240000300a00 */
[----:B----4-:R-:W-:-:S15]  /*18540*/  HMMA.16816.F32.BF16 R4, R8, R22, R4 ;  /* 0x000000160804723c */ /* 0x010fde0000041804 */
[----:B------:R-:W-:-:S04]  /*18550*/  NOP ;  /* 0x0000000000007918 */ /* 0x000fc80000000000 */
[----:B------:R0:W-:Y:S04]  /*18560*/  STL.64 [R1+0x1b0], R4 ;  /* 0x0001b00401007387 */ /* 0x0001e80000100a00 */
[----:B------:R-:W-:Y:S01]  /*18570*/  STL.64 [R1+0x1b8], R6 ;  /* 0x0001b80601007387 */ /* 0x000fe20000100a00 */
[----:B0-----:R-:W-:Y:S02]  /*18580*/  IMAD.MOV.U32 R5, RZ, RZ, R22 ;  /* 0x000000ffff057224 */ /* 0x001fe400078e0016 */
[----:B------:R-:W-:Y:S02]  /*18590*/  IMAD.MOV.U32 R4, RZ, RZ, R23 ;  /* 0x000000ffff047224 */ /* 0x000fe400078e0017 */
[----:B------:R-:W2:Y:S04]  /*185a0*/  LDL.LU.64 R22, [R1+0x1868] ;  /* 0x0018680001167983 */ /* 0x000ea80000300a00 */
[----:B------:R-:W2:Y:S02]  /*185b0*/  LDL.LU.64 R20, [R1+0x1860] ;  /* 0x0018600001147983 */ /* 0x000ea40000300a00 */
[----:B--2---:R-:W-:-:S15]  /*185c0*/  HMMA.16816.F32.BF16 R20, R8, R18, R20 ;  /* 0x000000120814723c */ /* 0x004fde0000041814 */
[----:B------:R-:W-:-:S04]  /*185d0*/  NOP ;  /* 0x0000000000007918 */ /* 0x000fc80000000000 */
[----:B------:R-:W-:Y:S04]  /*185e0*/  STL.64 [R1+0x1a0], R20 ;  /* 0x0001a01401007387 */ /* 0x000fe80000100a00 */
[----:B------:R0:W-:Y:S04]  /*185f0*/  STL.64 [R1+0x1a8], R22 ;  /* 0x0001a81601007387 */ /* 0x0001e80000100a00 */
[----:B0-----:R-:W2:Y:S04]  /*18600*/  LDL.LU.64 R22, [R1+0x1858] ;  /* 0x0018580001167983 */ /* 0x001ea80000300a00 */
[----:B------:R-:W2:Y:S04]  /*18610*/  LDL.LU.64 R20, [R1+0x1850] ;  /* 0x0018500001147983 */ /* 0x000ea80000300a00 */
[----:B------:R0:W-:Y:S02]  /*18620*/  STL.64 [R1+0x1808], R18 ;  /* 0x0018081201007387 */ /* 0x0001e40000100a00 */
[----:B0-----:R-:W-:-:S02]  /*18630*/  IMAD.MOV.U32 R18, RZ, RZ, R5 ;  /* 0x000000ffff127224 */ /* 0x001fc400078e0005 */
[----:B------:R-:W-:Y:S02]  /*18640*/  IMAD.MOV.U32 R19, RZ, RZ, R4 ;  /* 0x000000ffff137224 */ /* 0x000fe400078e0004 */
[----:B---3--:R-:W-:Y:S02]  /*18650*/  IMAD.MOV.U32 R5, RZ, RZ, R26 ;  /* 0x000000ffff057224 */ /* 0x008fe400078e001a */
[----:B------:R-:W-:Y:S01]  /*18660*/  IMAD.MOV.U32 R4, RZ, RZ, R27 ;  /* 0x000000ffff047224 */ /* 0x000fe200078e001b */
[----:B------:R0:W-:Y:S04]  /*18670*/  STL.64 [R1+0x1820], R18 ;  /* 0x0018201201007387 */ /* 0x0001e80000100a00 */
[----:B------:R-:W3:Y:S04]  /*18680*/  LDL.LU R16, [R1+0x70] ;  /* 0x0000700001107983 */ /* 0x000ee80000300800 */
[----:B------:R-:W3:Y:S04]  /*18690*/  LDL.LU R17, [R1+0x74] ;  /* 0x0000740001117983 */ /* 0x000ee80000300800 */
[----:B0-----:R-:W3:Y:S04]  /*186a0*/  LDL.LU R18, [R1+0x78] ;  /* 0x0000780001127983 */ /* 0x001ee80000300800 */
[----:B------:R-:W3:Y:S01]  /*186b0*/  LDL.LU R19, [R1+0x7c] ;  /* 0x00007c0001137983 */ /* 0x000ee20000300800 */
[----:B--2---:R-:W-:-:S15]  /*186c0*/  HMMA.16816.F32.BF16 R8, R8, R26, R20 ;  /* 0x0000001a0808723c */ /* 0x004fde0000041814 */
[----:B------:R-:W-:-:S04]  /*186d0*/  NOP ;  /* 0x0000000000007918 */ /* 0x000fc80000000000 */
[----:B------:R-:W-:Y:S04]  /*186e0*/  STL.64 [R1+0x170], R8 ;  /* 0x0001700801007387 */ /* 0x000fe80000100a00 */
[----:B------:R0:W-:Y:S04]  /*186f0*/  STL.64 [R1+0x178], R10 ;  /* 0x0001780a01007387 */ /* 0x0001e80000100a00 */
[----:B------:R-:W2:Y:S04]  /*18700*/  LDL.LU.64 R26, [R1+0x1848] ;  /* 0x00184800011a7983 */ /* 0x000ea80000300a00 */
[----:B------:R-:W4:Y:S01]  /*18710*/  LDL.LU.64 R24, [R1+0x1840] ;  /* 0x0018400001187983 */ /* 0x000f220000300a00 */
[----:B0-----:R-:W-:-:S02]  /*18720*/  IMAD.MOV.U32 R10, RZ, RZ, R5 ;  /* 0x000000ffff0a7224 */ /* 0x001fc400078e0005 */
[----:B------:R-:W-:-:S05]  /*18730*/  IMAD.MOV.U32 R11, RZ, RZ, R4 ;  /* 0x000000ffff0b7224 */ /* 0x000fca00078e0004 */
[----:B------:R0:W-:Y:S04]  /*18740*/  STL.64 [R1+0x1800], R10 ;  /* 0x0018000a01007387 */ /* 0x0001e80000100a00 */
[----:B------:R-:W2:Y:S04]  /*18750*/  LDL.LU R8, [R1] ;  /* 0x0000000001087983 */ /* 0x000ea80000300800 */
[----:B------:R-:W2:Y:S04]  /*18760*/  LDL.LU R9, [R1+0x4] ;  /* 0x0000040001097983 */ /* 0x000ea80000300800 */
[----:B0-----:R-:W2:Y:S04]  /*18770*/  LDL.LU R10, [R1+0x8] ;  /* 0x00000800010a7983 */ /* 0x001ea80000300800 */
[----:B------:R-:W2:Y:S04]  /*18780*/  LDL.LU R11, [R1+0xc] ;  /* 0x00000c00010b7983 */ /* 0x000ea80000300800 */
[----:B--2---:R-:W-:Y:S04]  /*18790*/  STL.64 [R1+0x1818], R10 ;  /* 0x0018180a01007387 */ /* 0x004fe80000100a00 */
[----:B------:R4:W-:Y:S02]  /*187a0*/  STL.64 [R1+0x1810], R8 ;  /* 0x0018100801007387 */ /* 0x0009e40000100a00 */
[----:B----4-:R-:W-:-:S02]  /*187b0*/  IMAD.MOV.U32 R8, RZ, RZ, R24 ;  /* 0x000000ffff087224 */ /* 0x010fc400078e0018 */
[----:B------:R-:W-:Y:S01]  /*187c0*/  IMAD.MOV.U32 R9, RZ, RZ, R25 ;  /* 0x000000ffff097224 */ /* 0x000fe200078e0019 */
[----:B------:R-:W3:Y:S04]  /*187d0*/  LDL.LU R24, [R1+0x1838] ;  /* 0x0018380001187983 */ /* 0x000ee80000300800 */
[----:B------:R-:W3:Y:S01]  /*187e0*/  LDL.LU R25, [R1+0x1834] ;  /* 0x0018340001197983 */ /* 0x000ee20000300800 */
[----:B------:R-:W-:Y:S02]  /*187f0*/  IMAD.MOV.U32 R10, RZ, RZ, R26 ;  /* 0x000000ffff0a7224 */ /* 0x000fe400078e001a */
[----:B------:R-:W-:Y:S01]  /*18800*/  IMAD.MOV.U32 R11, RZ, RZ, R27 ;  /* 0x000000ffff0b7224 */ /* 0x000fe200078e001b */
[----:B------:R-:W3:Y:S04]  /*18810*/  LDL.LU R26, [R1+0x1830] ;  /* 0x00183000011a7983 */ /* 0x000ee80000300800 */
[----:B------:R-:W3:Y:S04]  /*18820*/  LDL.LU R27, [R1+0x182c] ;  /* 0x00182c00011b7983 */ /* 0x000ee80000300800 */
[----:B------:R-:W2:Y:S04]  /*18830*/  LDL R23, [R1+0xed8] ;  /* 0x000ed80001177983 */ /* 0x000ea80000100800 */
[----:B--2---:R-:W0:Y:S01]  /*18840*/  LDSM.16.MT88.4 R4, [R23+UR5+0x1080] ;  /* 0x001080051704783b */ /* 0x004e220008004200 */
[----:B---3--:R-:W-:Y:S03]  /*18850*/  HMMA.16816.F32.BF16 R16, R24, R14, R16 ;  /* 0x0000000e1810723c */ /* 0x008fe60000041810 */
[----:B0-----:R0:W-:Y:S04]  /*18860*/  STL.64 [R1+0x17a8], R6 ;  /* 0x0017a80601007387 */ /* 0x0011e80000100a00 */
[----:B------:R1:W-:Y:S01]  /*18870*/  STL.64 [R1+0x17a0], R4 ;  /* 0x0017a00401007387 */ /* 0x0003e20000100a00 */
[----:B0-----:R-:W-:-:S03]  /*18880*/  IMAD.MOV.U32 R6, RZ, RZ, R28 ;  /* 0x000000ffff067224 */ /* 0x001fc600078e001c */
[----:B-1----:R-:W2:Y:S04]  /*18890*/  LDL.LU R4, [R1+0x10] ;  /* 0x0000100001047983 */ /* 0x002ea80000300800 */
[----:B------:R-:W3:Y:S04]  /*188a0*/  LDL.LU R28, [R1+0x1828] ;  /* 0x00182800011c7983 */ /* 0x000ee80000300800 */
[----:B------:R-:W-:Y:S04]  /*188b0*/  STL.64 [R1+0x160], R16 ;  /* 0x0001601001007387 */ /* 0x000fe80000100a00 */
[----:B------:R0:W-:Y:S04]  /*188c0*/  STL.64 [R1+0x168], R18 ;  /* 0x0001681201007387 */ /* 0x0001e80000100a00 */
[----:B0-----:R-:W4:Y:S01]  /*188d0*/  LDL.LU.64 R18, [R1+0x1820] ;  /* 0x0018200001127983 */ /* 0x001f220000300a00 */
[----:B------:R-:W-:-:S02]  /*188e0*/  IMAD.MOV.U32 R5, RZ, RZ, R2 ;  /* 0x000000ffff057224 */ /* 0x000fc400078e0002 */
[----:B------:R-:W0:Y:S01]  /*188f0*/  S2R R2, SR_TID.X ;  /* 0x0000000000027919 */ /* 0x000e220000002100 */
[----:B----4-:R-:W-:Y:S01]  /*18900*/  HMMA.16816.F32.BF16 R16, R24, R18, R8 ;  /* 0x000000121810723c */ /* 0x010fe20000041808 */
[----:B------:R-:W4:Y:S04]  /*18910*/  LDL.LU.64 R10, [R1+0x1818] ;  /* 0x00181800010a7983 */ /* 0x000f280000300a00 */
[----:B------:R-:W4:-:S14]  /*18920*/  LDL.LU.64 R8, [R1+0x1810] ;  /* 0x0018100001087983 */ /* 0x000f1c0000300a00 */
[----:B------:R-:W-:Y:S04]  /*18930*/  STL.64 [R1+0x150], R16 ;  /* 0x0001501001007387 */ /* 0x000fe80000100a00 */
[----:B------:R1:W-:Y:S04]  /*18940*/  STL.64 [R1+0x158], R18 ;  /* 0x0001581201007387 */ /* 0x0003e80000100a00 */
[----:B-1----:R-:W4:Y:S01]  /*18950*/  LDL.LU.64 R18, [R1+0x1808] ;  /* 0x0018080001127983 */ /* 0x002f220000300a00 */
[----:B0-----:R-:W-:Y:S01]  /*18960*/  LOP3.LUT R12, R2, 0x7, RZ, 0xc0, !PT ;  /* 0x00000007020c7812 */ /* 0x001fe200078ec0ff */
[----:B------:R-:W-:-:S02]  /*18970*/  IMAD.MOV.U32 R7, RZ, RZ, R0 ;  /* 0x000000ffff077224 */ /* 0x000fc400078e0000 */
[----:B------:R-:W-:Y:S02]  /*18980*/  IMAD.SHL.U32 R0, R2, 0x2, RZ ;  /* 0x0000000202007824 */ /* 0x000fe400078e00ff */
[----:B------:R-:W-:-:S05]  /*18990*/  IMAD R12, R12, 0x110, RZ ;  /* 0x000001100c0c7824 */ /* 0x000fca00078e02ff */
[----:B------:R-:W-:-:S04]  /*189a0*/  LOP3.LUT R12, R12, 0x30, R0, 0x78, !PT ;  /* 0x000000300c0c7812 */ /* 0x000fc800078e7800 */
[----:B------:R-:W-:Y:S01]  /*189b0*/  LOP3.LUT R12, R12, 0x40, RZ, 0x3c, !PT ;  /* 0x000000400c0c7812 */ /* 0x000fe200078e3cff */
[----:B----4-:R-:W-:Y:S01]  /*189c0*/  HMMA.16816.F32.BF16 R8, R24, R18, R8 ;  /* 0x000000121808723c */ /* 0x010fe20000041808 */
[----:B------:R-:W-:Y:S02]  /*189d0*/  IMAD.MOV.U32 R2, RZ, RZ, R18 ;  /* 0x000000ffff027224 */ /* 0x000fe400078e0012 */
[----:B------:R-:W-:Y:S02]  /*189e0*/  IMAD.MOV.U32 R0, RZ, RZ, R19 ;  /* 0x000000ffff007224 */ /* 0x000fe400078e0013 */
[----:B---3--:R-:W0:-:S14]  /*189f0*/  LDSM.16.MT88.4 R16, [R28+UR5+0x2000] ;  /* 0x002000051c10783b */ /* 0x008e1c0008004200 */
[----:B------:R-:W-:Y:S04]  /*18a00*/  STL.64 [R1+0x140], R8 ;  /* 0x0001400801007387 */ /* 0x000fe80000100a00 */
[----:B------:R1:W-:Y:S04]  /*18a10*/  STL.64 [R1+0x148], R10 ;  /* 0x0001480a01007387 */ /* 0x0003e80000100a00 */
[----:B-1----:R-:W3:Y:S04]  /*18a20*/  LDL.LU.64 R10, [R1+0x1800] ;  /* 0x00180000010a7983 */ /* 0x002ee80000300a00 */
[----:B0-----:R-:W-:Y:S04]  /*18a30*/  STL.64 [R1], R16 ;  /* 0x0000001001007387 */ /* 0x001fe80000100a00 */
[----:B------:R-:W-:Y:S04]  /*18a40*/  STL.64 [R1+0x8], R18 ;  /* 0x0000081201007387 */ /* 0x000fe80000100a00 */
[----:B------:R-:W0:Y:S04]  /*18a50*/  LDSM.16.M88.4 R16, [R12+UR5+0x8000] ;  /* 0x008000050c10783b */ /* 0x000e280008000200 */
[----:B0-----:R-:W-:Y:S04]  /*18a60*/  STL.64 [R1+0x80], R16 ;  /* 0x0000801001007387 */ /* 0x001fe80000100a00 */
[----:B------:R-:W-:Y:S04]  /*18a70*/  STL.64 [R1+0x88], R18 ;  /* 0x0000881201007387 */ /* 0x000fe80000100a00 */
[----:B------:R-:W0:Y:S04]  /*18a80*/  LDSM.16.M88.4 R16, [R12+UR5+0x8800] ;  /* 0x008800050c10783b */ /* 0x000e280008000200 */
[----:B0-----:R-:W-:Y:S04]  /*18a90*/  STL.64 [R1+0x70], R16 ;  /* 0x0000701001007387 */ /* 0x001fe80000100a00 */
[----:B------:R-:W-:Y:S04]  /*18aa0*/  STL.64 [R1+0x78], R18 ;  /* 0x0000781201007387 */ /* 0x000fe80000100a00 */
[----:B------:R-:W0:Y:S04]  /*18ab0*/  LDSM.16.M88.4 R16, [R12+UR5+0x9000] ;  /* 0x009000050c10783b */ /* 0x000e280008000200 */
[----:B0-----:R-:W-:Y:S04]  /*18ac0*/  STL.64 [R1+0x60], R16 ;  /* 0x0000601001007387 */ /* 0x001fe80000100a00 */
[----:B------:R0:W-:Y:S04]  /*18ad0*/  STL.64 [R1+0x68], R18 ;  /* 0x0000681201007387 */ /* 0x0001e80000100a00 */
[----:B0-----:R-:W3:Y:S04]  /*18ae0*/  LDL.LU.64 R18, [R1+0x17f8] ;  /* 0x0017f80001127983 */ /* 0x001ee80000300a00 */
[----:B------:R-:W3:Y:S02]  /*18af0*/  LDL.LU.64 R16, [R1+0x17f0] ;  /* 0x0017f00001107983 */ /* 0x000ee40000300a00 */
[----:B---3--:R-:W-:Y:S02]  /*18b00*/  HMMA.16816.F32.BF16 R8, R24, R10, R16 ;  /* 0x0000000a1808723c */ /* 0x008fe40000041810 */
[----:B------:R-:W2:Y:S04]  /*18b10*/  LDL.LU R16, [R1+0xb0] ;  /* 0x0000b00001107983 */ /* 0x000ea80000300800 */
[----:B------:R-:W0:-:S13]  /*18b20*/  LDSM.16.M88.4 R24, [R12+UR5+0x9800] ;  /* 0x009800050c18783b */ /* 0x000e1a0008000200 */
[----:B------:R-:W-:Y:S04]  /*18b30*/  STL.64 [R1+0x120], R8 ;  /* 0x0001200801007387 */ /* 0x000fe80000100a00 */
[----:B------:R-:W-:Y:S04]  /*18b40*/  STL.64 [R1+0x128], R10 ;  /* 0x0001280a01007387 */ /* 0x000fe80000100a00 */
[----:B------:R-:W2:Y:S04]  /*18b50*/  LDL.LU R17, [R1+0xb4] ;  /* 0x0000b40001117983 */ /* 0x000ea80000300800 */
[----:B------:R-:W2:Y:S04]  /*18b60*/  LDL.LU R18, [R1+0xb8] ;  /* 0x0000b80001127983 */ /* 0x000ea80000300800 */
[----:B------:R-:W2:Y:S04]  /*18b70*/  LDL.LU R19, [R1+0xbc] ;  /* 0x0000bc0001137983 */ /* 0x000ea80000300800 */
[----:B------:R-:W1:Y:S04]  /*18b80*/  LDSM.16.MT88.4 R8, [R28+UR5+0x2080] ;  /* 0x002080051c08783b */ /* 0x000e680008004200 */
[----:B0-----:R-:W-:Y:S04]  /*18b90*/  STL [R1+0x16ac], R26 ;  /* 0x0016ac1a01007387 */ /* 0x001fe80000100800 */
[----:B------:R-:W-:Y:S04]  /*18ba0*/  STL [R1+0x16a8], R27 ;  /* 0x0016a81b01007387 */ /* 0x000fe80000100800 */
[----:B------:R-:W-:Y:S04]  /*18bb0*/  STL.64 [R1+0x1798], R24 ;  /* 0x0017981801007387 */ /* 0x000fe80000100a00 */
[----:B-1----:R0:W-:Y:S02]  /*18bc0*/  STL.64 [R1+0x1730], R10 ;  /* 0x0017300a01007387 */ /* 0x0021e40000100a00 */
[----:B0-----:R-:W-:-:S02]  /*18bd0*/  IMAD.MOV.U32 R10, RZ, RZ, R2 ;  /* 0x000000ffff0a7224 */ /* 0x001fc400078e0002 */
[----:B------:R-:W-:Y:S02]  /*18be0*/  IMAD.MOV.U32 R11, RZ, RZ, R0 ;  /* 0x000000ffff0b7224 */ /* 0x000fe400078e0000 */
[----:B------:R-:W-:Y:S02]  /*18bf0*/  IMAD.MOV.U32 R2, RZ, RZ, R14 ;  /* 0x000000ffff027224 */ /* 0x000fe400078e000e */
[----:B------:R-:W-:Y:S01]  /*18c00*/  IMAD.MOV.U32 R0, RZ, RZ, R15 ;  /* 0x000000ffff007224 */ /* 0x000fe200078e000f */
[----:B------:R-:W-:Y:S01]  /*18c10*/  STL.64 [R1+0x1728], R8 ;  /* 0x0017280801007387 */ /* 0x000fe20000100a00 */
[----:B--2---:R-:W-:Y:S03]  /*18c20*/  HMMA.16816.F32.BF16 R16, R4, R14, R16 ;  /* 0x0000000e0410723c */ /* 0x004fe60000041810 */
[----:B------:R-:W0:-:S15]  /*18c30*/  LDSM.16.MT88.4 R12, [R23+UR5+0x2000] ;  /* 0x00200005170c783b */ /* 0x000e1e0008004200 */
[----:B------:R-:W-:Y:S01]  /*18c40*/  NOP ;  /* 0x0000000000007918 */ /* 0x000fe20000000000 */
[----:B------:R-:W-:Y:S04]  /*18c50*/  STL.64 [R1+0xf0], R16 ;  /* 0x0000f01001007387 */ /* 0x000fe80000100a00 */
[----:B------:R-:W-:Y:S04]  /*18c60*/  STL.64 [R1+0xf8], R18 ;  /* 0x0000f81201007387 */ /* 0x000fe80000100a00 */
[----:B------:R-:W1:Y:S04]  /*18c70*/  LDSM.16.MT88.4 R16, [R23+UR5+0x2080] ;  /* 0x002080051710783b */ /* 0x000e680008004200 */
[----:B0-----:R-:W-:Y:S04]  /*18c80*/  STL [R1+0x16dc], R13 ;  /* 0x0016dc0d01007387 */ /* 0x001fe80000100800 */
[----:B------:R-:W-:Y:S04]  /*18c90*/  STL [R1+0x16d8], R14 ;  /* 0x0016d80e01007387 */ /* 0x000fe80000100800 */
[----:B------:R-:W-:Y:S04]  /*18ca0*/  STL [R1+0x16d4], R15 ;  /* 0x0016d40f01007387 */ /* 0x000fe80000100800 */
[----:B------:R0:W-:Y:S04]  /*18cb0*/  STL [R1+0x1754], R12 ;  /* 0x0017540c01007387 */ /* 0x0001e80000100800 */
[----:B0-----:R-:W2:Y:S04]  /*18cc0*/  LDL.LU R12, [R1+0x190] ;  /* 0x00019000010c7983 */ /* 0x001ea80000300800 */
[----:B------:R-:W2:Y:S01]  /*18cd0*/  LDL.LU R13, [R1+0x194] ;  /* 0x00019400010d7983 */ /* 0x000ea20000300800 */
[----:B------:R-:W-:-:S02]  /*18ce0*/  IMAD.MOV.U32 R14, RZ, RZ, R29 ;  /* 0x000000ffff0e7224 */ /* 0x000fc400078e001d */
[----:B------:R-:W-:Y:S01]  /*18cf0*/  IMAD.MOV.U32 R15, RZ, RZ, R3 ;  /* 0x000000ffff0f7224 */ /* 0x000fe200078e0003 */
[----:B------:R-:W3:Y:S04]  /*18d00*/  LDL.LU R29, [R1+0x17ec] ;  /* 0x0017ec00011d7983 */ /* 0x000ee80000300800 */
[----:B------:R-:W4:Y:S04]  /*18d10*/  LDL.LU R3, [R1+0x17e8] ;  /* 0x0017e80001037983 */ /* 0x000f280000300800 */
[----:B------:R-:W3:Y:S04]  /*18d20*/  LDL.LU R20, [R1+0xc0] ;  /* 0x0000c00001147983 */ /* 0x000ee80000300800 */
[----:B------:R-:W3:Y:S04]  /*18d30*/  LDL.LU R21, [R1+0xc4] ;  /* 0x0000c40001157983 */ /* 0x000ee80000300800 */
[----:B------:R-:W3:Y:S04]  /*18d40*/  LDL.LU R22, [R1+0xc8] ;  /* 0x0000c80001167983 */ /* 0x000ee80000300800 */
[----:B------:R-:W3:Y:S04]  /*18d50*/  LDL.LU R23, [R1+0xcc] ;  /* 0x0000cc0001177983 */ /* 0x000ee80000300800 */
[----:B------:R-:W-:Y:S04]  /*18d60*/  STL.64 [R1+0x1780], R14 ;  /* 0x0017800e01007387 */ /* 0x000fe80000100a00 */
[----:B--2---:R0:W-:Y:S04]  /*18d70*/  STL.64 [R1+0x1778], R12 ;  /* 0x0017780c01007387 */ /* 0x0041e80000100a00 */
[----:B0-----:R-:W2:Y:S04]  /*18d80*/  LDL.LU R12, [R1+0x130] ;  /* 0x00013000010c7983 */ /* 0x001ea80000300800 */
[----:B------:R-:W2:Y:S04]  /*18d90*/  LDL.LU R13, [R1+0x134] ;  /* 0x00013400010d7983 */ /* 0x000ea80000300800 */
[----:B------:R-:W2:Y:S04]  /*18da0*/  LDL.LU R14, [R1+0x138] ;  /* 0x00013800010e7983 */ /* 0x000ea80000300800 */
[----:B------:R-:W2:Y:S04]  /*18db0*/  LDL.LU R15, [R1+0x13c] ;  /* 0x00013c00010f7983 */ /* 0x000ea80000300800 */
[----:B------:R-:W2:Y:S04]  /*18dc0*/  LDL.LU R24, [R1+0x110] ;  /* 0x0001100001187983 */ /* 0x000ea80000300800 */
[----:B------:R-:W2:Y:S01]  /*18dd0*/  LDL.LU R25, [R1+0x114] ;  /* 0x0001140001197983 */ /* 0x000ea20000300800 */
[----:B----4-:R-:W-:-:S02]  /*18de0*/  IMAD.MOV.U32 R26, RZ, RZ, R3 ;  /* 0x000000ffff1a7224 */ /* 0x010fc400078e0003 */
[----:B---3--:R-:W-:Y:S01]  /*18df0*/  IMAD.MOV.U32 R27, RZ, RZ, R29 ;  /* 0x000000ffff1b7224 */ /* 0x008fe200078e001d */
[----:B------:R-:W3:Y:S04]  /*18e00*/  LDL.LU R3, [R1+0x17e4] ;  /* 0x0017e40001037983 */ /* 0x000ee80000300800 */
[----:B------:R-:W4:Y:S04]  /*18e10*/  LDL.LU R29, [R1+0x17e0] ;  /* 0x0017e000011d7983 */ /* 0x000f280000300800 */
[----:B------:R-:W-:Y:S04]  /*18e20*/  STL.64 [R1+0x17b8], R26 ;  /* 0x0017b81a01007387 */ /* 0x000fe80000100a00 */
[----:B--2---:R0:W-:Y:S04]  /*18e30*/  STL.64 [R1+0x17b0], R24 ;  /* 0x0017b01801007387 */ /* 0x0041e80000100a00 */
[----:B0-----:R-:W2:Y:S04]  /*18e40*/  LDL.LU R24, [R1+0xe0] ;  /* 0x0000e00001187983 */ /* 0x001ea80000300800 */
[----:B------:R-:W2:Y:S04]  /*18e50*/  LDL.LU R25, [R1+0xe4] ;  /* 0x0000e40001197983 */ /* 0x000ea80000300800 */
[----:B------:R-:W2:Y:S04]  /*18e60*/  LDL.LU R26, [R1+0xe8] ;  /* 0x0000e800011a7983 */ /* 0x000ea80000300800 */
[----:B------:R-:W2:Y:S04]  /*18e70*/  LDL.LU R27, [R1+0xec] ;  /* 0x0000ec00011b7983 */ /* 0x000ea80000300800 */
[----:B--2---:R-:W-:Y:S04]  /*18e80*/  STL.64 [R1+0x17c8], R26 ;  /* 0x0017c81a01007387 */ /* 0x004fe80000100a00 */
[----:B------:R0:W-:Y:S04]  /*18e90*/  STL.64 [R1+0x17c0], R24 ;  /* 0x0017c01801007387 */ /* 0x0001e80000100a00 */
[----:B0-----:R-:W2:Y:S04]  /*18ea0*/  LDL.LU R24, [R1+0x100] ;  /* 0x0001000001187983 */ /* 0x001ea80000300800 */
[----:B------:R-:W2:Y:S01]  /*18eb0*/  LDL.LU R25, [R1+0x104] ;  /* 0x0001040001197983 */ /* 0x000ea20000300800 */
[----:B----4-:R-:W-:-:S02]  /*18ec0*/  IMAD.MOV.U32 R26, RZ, RZ, R29 ;  /* 0x000000ffff1a7224 */ /* 0x010fc400078e001d */
[----:B---3--:R-:W-:-:S05]  /*18ed0*/  IMAD.MOV.U32 R27, RZ, RZ, R3 ;  /* 0x000000ffff1b7224 */ /* 0x008fca00078e0003 */
[----:B------:R0:W-:Y:S04]  /*18ee0*/  STL.64 [R1+0x17d8], R26 ;  /* 0x0017d81a01007387 */ /* 0x0001e80000100a00 */
[----:B--2---:R-:W-:Y:S04]  /*18ef0*/  STL.64 [R1+0x17d0], R24 ;  /* 0x0017d01801007387 */ /* 0x004fe80000100a00 */
[----:B0-----:R-:W2:Y:S04]  /*18f00*/  LDL.LU.64 R26, [R1+0x48] ;  /* 0x00004800011a7983 */ /* 0x001ea80000300a00 */
[----:B------:R0:W-:Y:S04]  /*18f10*/  STL.64 [R1+0x1790], R14 ;  /* 0x0017900e01007387 */ /* 0x0001e80000100a00 */
[----:B------:R-:W-:Y:S04]  /*18f20*/  STL.64 [R1+0x1788], R12 ;  /* 0x0017880c01007387 */ /* 0x000fe80000100a00 */
[----:B-1----:R-:W-:Y:S04]  /*18f30*/  STL [R1+0x1680], R17 ;  /* 0x0016801101007387 */ /* 0x002fe80000100800 */
[----:B------:R-:W-:Y:S04]  /*18f40*/  STL [R1+0x167c], R18 ;  /* 0x00167c1201007387 */ /* 0x000fe80000100800 */
[----:B------:R-:W-:Y:S01]  /*18f50*/  STL [R1+0x1678], R19 ;  /* 0x0016781301007387 */ /* 0x000fe20000100800 */
[----:B0-----:R-:W-:-:S02]  /*18f60*/  IMAD.MOV.U32 R14, RZ, RZ, R2 ;  /* 0x000000ffff0e7224 */ /* 0x001fc400078e0002 */
[----:B------:R-:W-:Y:S01]  /*18f70*/  IMAD.MOV.U32 R15, RZ, RZ, R0 ;  /* 0x000000ffff0f7224 */ /* 0x000fe200078e0000 */
[----:B--2---:R-:W-:Y:S01]  /*18f80*/  HMMA.16816.F32.BF16 R20, R4, R26, R20 ;  /* 0x0000001a0414723c */ /* 0x004fe20000041814 */
[----:B------:R-:W-:Y:S02]  /*18f90*/  IMAD.MOV.U32 R9, RZ, RZ, R26 ;  /* 0x000000ffff097224 */ /* 0x000fe400078e001a */
[----:B------:R-:W-:Y:S02]  /*18fa0*/  IMAD.MOV.U32 R8, RZ, RZ, R27 ;  /* 0x000000ffff087224 */ /* 0x000fe400078e001b */
[----:B------:R-:W2:Y:S04]  /*18fb0*/  LDL.LU.64 R26, [R1+0x17d8] ;  /* 0x0017d800011a7983 */ /* 0x000ea80000300a00 */
[----:B------:R-:W2:Y:S10]  /*18fc0*/  LDL.LU.64 R24, [R1+0x17d0] ;  /* 0x0017d00001187983 */ /* 0x000eb40000300a00 */
[----:B------:R-:W-:-:S02]  /*18fd0*/  IMAD.MOV.U32 R29, RZ, RZ, R20 ;  /* 0x000000ffff1d7224 */ /* 0x000fc400078e0014 */
[----:B------:R-:W-:Y:S02]  /*18fe0*/  IMAD.MOV.U32 R3, RZ, RZ, R21 ;  /* 0x000000ffff037224 */ /* 0x000fe400078e0015 */
[----:B------:R-:W-:Y:S02]  /*18ff0*/  IMAD.MOV.U32 R2, RZ, RZ, R22 ;  /* 0x000000ffff027224 */ /* 0x000fe400078e0016 */
[----:B------:R-:W-:Y:S02]  /*19000*/  IMAD.MOV.U32 R0, RZ, RZ, R23 ;  /* 0x000000ffff007224 */ /* 0x000fe400078e0017 */
[----:B------:R-:W0:Y:S04]  /*19010*/  LDSM.16.MT88.4 R20, [R28+UR5+0x3000] ;  /* 0x003000051c14783b */ /* 0x000e280008004200 */
[----:B------:R-:W-:Y:S04]  /*19020*/  STL [R1+0x170c], R0 ;  /* 0x00170c0001007387 */ /* 0x000fe80000100800 */
[----:B------:R-:W-:Y:S04]  /*19030*/  STL [R1+0x1708], R2 ;  /* 0x0017080201007387 */ /* 0x000fe80000100800 */
[----:B------:R-:W-:Y:S04]  /*19040*/  STL [R1+0x1704], R3 ;  /* 0x0017040301007387 */ /* 0x000fe80000100800 */
[----:B------:R-:W-:Y:S04]  /*19050*/  STL [R1+0x1700], R29 ;  /* 0x0017001d01007387 */ /* 0x000fe80000100800 */
[----:B0-----:R0:W-:Y:S04]  /*19060*/  STL.64 [R1+0x1638], R22 ;  /* 0x0016381601007387 */ /* 0x0011e80000100a00 */
[----:B------:R-:W-:Y:S04]  /*19070*/  STL.64 [R1+0x1630], R20 ;  /* 0x0016301401007387 */ /* 0x000fe80000100a00 */
[----:B0-----:R-:W3:Y:S04]  /*19080*/  LDL.LU R22, [R1+0x28] ;  /* 0x0000280001167983 */ /* 0x001ee80000300800 */
[----:B------:R-:W3:Y:S01]  /*19090*/  LDL.LU R23, [R1+0x2c] ;  /* 0x00002c0001177983 */ /* 0x000ee20000300800 */
[----:B--2---:R-:W-:-:S15]  /*190a0*/  HMMA.16816.F32.BF16 R24, R4, R10, R24 ;  /* 0x0000000a0418723c */ /* 0x004fde0000041818 */
[----:B------:R-:W-:-:S04]  /*190b0*/  NOP ;  /* 0x0000000000007918 */ /* 0x000fc80000000000 */
[----:B------:R-:W-:Y:S04]  /*190c0*/  STL.64 [R1+0xc0], R24 ;  /* 0x0000c01801007387 */ /* 0x000fe80000100a00 */
[----:B------:R0:W-:Y:S04]  /*190d0*/  STL.64 [R1+0xc8], R26 ;  /* 0x0000c81a01007387 */ /* 0x0001e80000100a00 */
[----:B0-----:R-:W3:Y:S04]  /*190e0*/  LDL.LU.64 R26, [R1+0x17c8] ;  /* 0x0017c800011a7983 */ /* 0x001ee80000300a00 */
[----:B------:R-:W3:Y:S02]  /*190f0*/  LDL.LU.64 R24, [R1+0x17c0] ;  /* 0x0017c00001187983 */ /* 0x000ee40000300a00 */
[----:B---3--:R-:W-:Y:S02]  /*19100*/  HMMA.16816.F32.BF16 R4, R4, R22, R24 ;  /* 0x000000160404723c */ /* 0x008fe40000041818 */
[----:B------:R-:W2:Y:S04]  /*19110*/  LDL.LU.64 R26, [R1+0x17b8] ;  /* 0x0017b800011a7983 */ /* 0x000ea80000300a00 */
[----:B------:R-:W2:-:S13]  /*19120*/  LDL.LU.64 R24, [R1+0x17b0] ;  /* 0x0017b00001187983 */ /* 0x000e9a0000300a00 */
[----:B------:R-:W-:Y:S02]  /*19130*/  IMAD.MOV.U32 R3, RZ, RZ, R6 ;  /* 0x000000ffff037224 */ /* 0x000fe400078e0006 */
[----:B------:R-:W-:Y:S02]  /*19140*/  IMAD.MOV.U32 R29, RZ, RZ, R7 ;  /* 0x000000ffff1d7224 */ /* 0x000fe400078e0007 */
[----:B------:R-:W-:Y:S02]  /*19150*/  IMAD.MOV.U32 R0, RZ, RZ, R4 ;  /* 0x000000ffff007224 */ /* 0x000fe400078e0004 */
[----:B------:R-:W-:Y:S01]  /*19160*/  IMAD.MOV.U32 R2, RZ, RZ, R5 ;  /* 0x000000ffff027224 */ /* 0x000fe200078e0005 */
[----:B------:R-:W2:Y:S04]  /*19170*/  LDL.LU.64 R6, [R1+0x17a8] ;  /* 0x0017a80001067983 */ /* 0x000ea80000300a00 */
[----:B------:R-:W2:Y:S04]  /*19180*/  LDL.LU.64 R4, [R1+0x17a0] ;  /* 0x0017a00001047983 */ /* 0x000ea80000300a00 */
[----:B------:R-:W-:Y:S04]  /*19190*/  STL [R1+0x171c], R29 ;  /* 0x00171c1d01007387 */ /* 0x000fe80000100800 */
[----:B------:R-:W-:Y:S04]  /*191a0*/  STL [R1+0x1718], R3 ;  /* 0x0017180301007387 */ /* 0x000fe80000100800 */
[----:B------:R-:W-:Y:S04]  /*191b0*/  STL [R1+0x1714], R0 ;  /* 0x0017140001007387 */ /* 0x000fe80000100800 */
[----:B------:R-:W-:Y:S01]  /*191c0*/  STL [R1+0x1710], R2 ;  /* 0x0017100201007387 */ /* 0x000fe20000100800 */
[----:B--2---:R-:W-:Y:S03]  /*191d0*/  HMMA.16816.F32.BF16 R12, R4, R14, R24 ;  /* 0x0000000e040c723c */ /* 0x004fe60000041818 */
[----:B------:R-:W2:-:S15]  /*191e0*/  LDL.LU.64 R24, [R1+0x1798] ;  /* 0x0017980001187983 */ /* 0x000e9e0000300a00 */
[----:B------:R-:W-:Y:S01]  /*191f0*/  NOP ;  /* 0x0000000000007918 */ /* 0x000fe20000000000 */
[----:B------:R-:W-:Y:S01]  /*19200*/  IMAD.MOV.U32 R26, RZ, RZ, R14 ;  /* 0x000000ffff1a7224 */ /* 0x000fe200078e000e */
[----:B------:R0:W-:Y:S01]  /*19210*/  STL.64 [R1+0xa0], R12 ;  /* 0x0000a00c01007387 */ /* 0x0001e20000100a00 */
[----:B------:R-:W-:-:S03]  /*19220*/  IMAD.MOV.U32 R27, RZ, RZ, R15 ;  /* 0x000000ffff1b7224 */ /* 0x000fc600078e000f */
[----:B------:R-:W3:Y:S04]  /*19230*/  LDL.LU.64 R14, [R1+0x1790] ;  /* 0x00179000010e7983 */ /* 0x000ee80000300a00 */
[----:B0-----:R-:W3:Y:S04]  /*19240*/  LDL.LU.64 R12, [R1+0x1788] ;  /* 0x00178800010c7983 */ /* 0x001ee80000300a00 */
[----:B------:R0:W-:Y:S04]  /*19250*/  STL [R1+0x16d0], R26 ;  /* 0x0016d01a01007387 */ /* 0x0001e80000100800 */
[----:B------:R1:W-:Y:S01]  /*19260*/  STL [R1+0x1750], R27 ;  /* 0x0017501b01007387 */ /* 0x0003e20000100800 */
[----:B0-----:R-:W-:-:S02]  /*19270*/  IMAD.MOV.U32 R26, RZ, RZ, R9 ;  /* 0x000000ffff1a7224 */ /* 0x001fc400078e0009 */
[----:B-1----:R-:W-:Y:S01]  /*19280*/  IMAD.MOV.U32 R27, RZ, RZ, R8 ;  /* 0x000000ffff1b7224 */ /* 0x002fe200078e0008 */
[----:B--2---:R3:W-:Y:S06]  /*19290*/  STL.64 [R1+0x1748], R24 ;  /* 0x0017481801007387 */ /* 0x0047ec0000100a00 */
[----:B---3--:R-:W-:Y:S01]  /*192a0*/  HMMA.16816.F32.BF16 R24, R4, R26, R12 ;  /* 0x0000001a0418723c */ /* 0x008fe2000004180c */
[----:B------:R-:W2:Y:S04]  /*192b0*/  LDL.LU.64 R14, [R1+0x1780] ;  /* 0x00178000010e7983 */ /* 0x000ea80000300a00 */
[----:B------:R-:W2:-:S14]  /*192c0*/  LDL.LU.64 R12, [R1+0x1778] ;  /* 0x00177800010c7983 */ /* 0x000e9c0000300a00 */
[----:B------:R0:W-:Y:S04]  /*192d0*/  STL.64 [R1+0x90], R24 ;  /* 0x0000901801007387 */ /* 0x0001e80000100a00 */
[----:B------:R1:W-:Y:S01]  /*192e0*/  STL.64 [R1+0x98], R26 ;  /* 0x0000981a01007387 */ /* 0x0003e20000100a00 */
[----:B--2---:R-:W-:-:S15]  /*192f0*/  HMMA.16816.F32.BF16 R8, R4, R10, R12 ;  /* 0x0000000a0408723c */ /* 0x004fde000004180c */
[----:B------:R-:W-:-:S04]  /*19300*/  NOP ;  /* 0x0000000000007918 */ /* 0x000fc80000000000 */
[----:B------:R-:W-:Y:S04]  /*19310*/  STL [R1+0x5c], R11 ;  /* 0x00005c0b01007387 */ /* 0x000fe80000100800 */
[----:B0-----:R-:W2:Y:S04]  /*19320*/  LDL.LU R24, [R1+0x1b0] ;  /* 0x0001b00001187983 */ /* 0x001ea80000300800 */
[----:B------:R-:W2:Y:S04]  /*19330*/  LDL.LU R25, [R1+0x1b4] ;  /* 0x0001b40001197983 */ /* 0x000ea80000300800 */
[----:B-1----:R-:W3:Y:S04]  /*19340*/  LDL.LU R26, [R1+0x1b8] ;  /* 0x0001b800011a7983 */ /* 0x002ee80000300800 */
[----:B------:R-:W3:Y:S04]  /*19350*/  LDL.LU R27, [R1+0x1bc] ;  /* 0x0001bc00011b7983 */ /* 0x000ee80000300800 */
[----:B---3--:R-:W-:Y:S04]  /*19360*/  STL.64 [R1+0x1760], R26 ;  /* 0x0017601a01007387 */ /* 0x008fe80000100a00 */
[----:B--2---:R0:W-:Y:S04]  /*19370*/  STL.64 [R1+0x1758], R24 ;  /* 0x0017581801007387 */ /* 0x0041e80000100a00 */
[----:B0-----:R-:W2:Y:S04]  /*19380*/  LDL.LU R24, [R1+0x1c0] ;  /* 0x0001c00001187983 */ /* 0x001ea80000300800 */
[----:B------:R-:W2:Y:S04]  /*19390*/  LDL.LU R25, [R1+0x1c4] ;  /* 0x0001c40001197983 */ /* 0x000ea80000300800 */
[----:B------:R-:W3:Y:S04]  /*193a0*/  LDL.LU R26, [R1+0x1c8] ;  /* 0x0001c800011a7983 */ /* 0x000ee80000300800 */
[----:B------:R-:W3:Y:S01]  /*193b0*/  LDL.LU R27, [R1+0x1cc] ;  /* 0x0001cc00011b7983 */ /* 0x000ee20000300800 */
[----:B------:R-:W-:-:S02]  /*193c0*/  IMAD.MOV.U32 R17, RZ, RZ, R8 ;  /* 0x000000ffff117224 */ /* 0x000fc400078e0008 */
[----:B------:R-:W-:Y:S02]  /*193d0*/  IMAD.MOV.U32 R18, RZ, RZ, R9 ;  /* 0x000000ffff127224 */ /* 0x000fe400078e0009 */
[----:B------:R-:W-:Y:S01]  /*193e0*/  IMAD.MOV.U32 R19, RZ, RZ, R10 ;  /* 0x000000ffff137224 */ /* 0x000fe200078e000a */
[----:B---3--:R-:W-:Y:S04]  /*193f0*/  STL.64 [R1+0x1770], R26 ;  /* 0x0017701a01007387 */ /* 0x008fe80000100a00 */
[----:B--2---:R0:W-:Y:S04]  /*19400*/  STL.64 [R1+0x1768], R24 ;  /* 0x0017681801007387 */ /* 0x0041e80000100a00 */
[----:B0-----:R-:W2:Y:S04]  /*19410*/  LDL.LU R24, [R1+0x180] ;  /* 0x0001800001187983 */ /* 0x001ea80000300800 */
[----:B------:R-:W2:Y:S04]  /*19420*/  LDL.LU R25, [R1+0x184] ;  /* 0x0001840001197983 */ /* 0x000ea80000300800 */
[----:B------:R-:W2:Y:S04]  /*19430*/  LDL.LU R26, [R1+0x188] ;  /* 0x00018800011a7983 */ /* 0x000ea80000300800 */
[----:B------:R-:W2:Y:S04]  /*19440*/  LDL.LU R27, [R1+0x18c] ;  /* 0x00018c00011b7983 */ /* 0x000ea80000300800 */
[----:B------:R-:W3:Y:S04]  /*19450*/  LDL.LU.64 R12, [R1+0x70] ;  /* 0x00007000010c7983 */ /* 0x000ee80000300a00 */
[----:B------:R-:W4:Y:S04]  /*19460*/  LDL.LU R8, [R1+0x170] ;  /* 0x0001700001087983 */ /* 0x000f280000300800 */
[----:B------:R-:W4:Y:S04]  /*19470*/  LDL.LU R9, [R1+0x174] ;  /* 0x0001740001097983 */ /* 0x000f280000300800 */
[----:B------:R-:W3:Y:S04]  /*19480*/  LDL.LU R10, [R1+0x178] ;  /* 0x00017800010a7983 */ /* 0x000ee80000300800 */
[----:B------:R-:W3:Y:S01]  /*19490*/  LDL.LU R11, [R1+0x17c] ;  /* 0x00017c00010b7983 */ /* 0x000ee20000300800 */
[----:B--2---:R-:W-:Y:S03]  /*194a0*/  HMMA.16816.F32.BF16 R20, R4, R22, R24 ;  /* 0x000000160414723c */ /* 0x004fe60000041818 */
[----:B------:R-:W0:Y:S04]  /*194b0*/  LDSM.16.MT88.4 R4, [R28+UR5+0x3080] ;  /* 0x003080051c04783b */ /* 0x000e280008004200 */
[----:B---3--:R-:W-:Y:S04]  /*194c0*/  STL.64 [R1+0x1740], R10 ;  /* 0x0017400a01007387 */ /* 0x008fe80000100a00 */
[----:B----4-:R1:W-:Y:S04]  /*194d0*/  STL.64 [R1+0x1738], R8 ;  /* 0x0017380801007387 */ /* 0x0103e80000100a00 */
[----:B-1----:R-:W2:Y:S04]  /*194e0*/  LDL.LU R8, [R1+0x1a0] ;  /* 0x0001a00001087983 */ /* 0x002ea80000300800 */
[----:B------:R-:W2:Y:S04]  /*194f0*/  LDL.LU R9, [R1+0x1a4] ;  /* 0x0001a40001097983 */ /* 0x000ea80000300800 */
[----:B------:R-:W2:Y:S04]  /*19500*/  LDL.LU R10, [R1+0x1a8] ;  /* 0x0001a800010a7983 */ /* 0x000ea80000300800 */
[----:B------:R-:W2:Y:S04]  /*19510*/  LDL.LU R11, [R1+0x1ac] ;  /* 0x0001ac00010b7983 */ /* 0x000ea80000300800 */
[----:B------:R-:W-:Y:S04]  /*19520*/  STL.64 [R1+0x1690], R18 ;  /* 0x0016901201007387 */ /* 0x000fe80000100a00 */
[----:B------:R1:W-:Y:S04]  /*19530*/  STL.64 [R1+0x1688], R16 ;  /* 0x0016881001007387 */ /* 0x0003e80000100a00 */
[----:B-1----:R-:W3:Y:S04]  /*19540*/  LDL.LU R16, [R1] ;  /* 0x0000000001107983 */ /* 0x002ee80000300800 */
[----:B------:R-:W3:Y:S04]  /*19550*/  LDL.LU R17, [R1+0x4] ;  /* 0x0000040001117983 */ /* 0x000ee80000300800 */
[----:B------:R-:W3:Y:S04]  /*19560*/  LDL.LU R18, [R1+0x8] ;  /* 0x0000080001127983 */ /* 0x000ee80000300800 */
[----:B------:R-:W3:Y:S04]  /*19570*/  LDL.LU R19, [R1+0xc] ;  /* 0x00000c0001137983 */ /* 0x000ee80000300800 */
[----:B------:R-:W3:Y:S04]  /*19580*/  LDL.LU.64 R26, [R1+0x1770] ;  /* 0x00177000011a7983 */ /* 0x000ee80000300a00 */
[----:B------:R-:W3:Y:S04]  /*19590*/  LDL.LU.64 R24, [R1+0x1768] ;  /* 0x0017680001187983 */ /* 0x000ee80000300a00 */
[----:B------:R-:W-:Y:S04]  /*195a0*/  STL.64 [R1+0x1648], R22 ;  /* 0x0016481601007387 */ /* 0x000fe80000100a00 */
[----:B------:R1:W-:Y:S04]  /*195b0*/  STL.64 [R1+0x1640], R20 ;  /* 0x0016401401007387 */ /* 0x0003e80000100a00 */
[----:B-1----:R-:W2:Y:S04]  /*195c0*/  LDL.LU R20, [R1+0x60] ;  /* 0x0000600001147983 */ /* 0x002ea80000300800 */
[----:B------:R-:W2:Y:S04]  /*195d0*/  LDL.LU R21, [R1+0x64] ;  /* 0x0000640001157983 */ /* 0x000ea80000300800 */
[----:B0-----:R-:W-:Y:S04]  /*195e0*/  STL [R1+0x15dc], R4 ;  /* 0x0015dc0401007387 */ /* 0x001fe80000100800 */
[----:B------:R0:W-:Y:S04]  /*195f0*/  STL [R1+0x15d8], R5 ;  /* 0x0015d80501007387 */ /* 0x0001e80000100800 */
[----:B------:R-:W-:Y:S04]  /*19600*/  STL [R1+0x15d4], R6 ;  /* 0x0015d40601007387 */ /* 0x000fe80000100800 */
[----:B------:R-:W-:Y:S04]  /*19610*/  STL [R1+0x15d0], R7 ;  /* 0x0015d00701007387 */ /* 0x000fe80000100800 */
[----:B0-----:R-:W3:Y:S02]  /*19620*/  LDL.LU.64 R4, [R1+0x80] ;  /* 0x0000800001047983 */ /* 0x001ee40000300a00 */
[----:B---3--:R-:W-:-:S15]  /*19630*/  HMMA.16816.F32.BF16 R24, R16, R4, R24 ;  /* 0x000000041018723c */ /* 0x008fde0000041818 */
[----:B------:R-:W-:-:S04]  /*19640*/  NOP ;  /* 0x0000000000007918 */ /* 0x000fc80000000000 */
[----:B------:R-:W-:Y:S04]  /*19650*/  STL.64 [R1+0x30], R24 ;  /* 0x0000301801007387 */ /* 0x000fe80000100a00 */
[----:B------:R0:W-:Y:S01]  /*19660*/  STL [R1+0x38], R26 ;  /* 0x0000381a01007387 */ /* 0x0001e20000100800 */
[----:B------:R-:W-:-:S03]  /*19670*/  IMAD.MOV.U32 R28, RZ, RZ, R27 ;  /* 0x000000ffff1c7224 */ /* 0x000fc600078e001b */
[----:B0-----:R-:W3:Y:S04]  /*19680*/  LDL.LU.64 R26, [R1+0x1760] ;  /* 0x00176000011a7983 */ /* 0x001ee80000300a00 */
[----:B------:R-:W3:Y:S04]  /*19690*/  LDL.LU.64 R24, [R1+0x1758] ;  /* 0x0017580001187983 */ /* 0x000ee80000300a00 */
[----:B------:R-:W-:Y:S01]  /*196a0*/  STL [R1+0x1720], R28 ;  /* 0x0017201c01007387 */ /* 0x000fe20000100800 */
[----:B------:R-:W-:Y:S01]  /*196b0*/  IMAD.MOV.U32 R0, RZ, RZ, R12 ;  /* 0x000000ffff007224 */ /* 0x000fe200078e000c */
[----:B--2---:R-:W-:Y:S01]  /*196c0*/  HMMA.16816.F32.BF16 R8, R16, R20, R8 ;  /* 0x000000141008723c */ /* 0x004fe20000041808 */
[----:B------:R-:W-:-:S07]  /*196d0*/  IMAD.MOV.U32 R2, RZ, RZ, R13 ;  /* 0x000000ffff027224 */ /* 0x000fce00078e000d */
[----:B---3--:R-:W-:Y:S01]  /*196e0*/  HMMA.16816.F32.BF16 R24, R16, R12, R24 ;  /* 0x0000000c1018723c */ /* 0x008fe20000041818 */
[----:B------:R-:W2:-:S15]  /*196f0*/  LDL.LU R12, [R1+0x1754] ;  /* 0x00175400010c7983 */ /* 0x000e9e0000300800 */
[----:B------:R-:W-:-:S03]  /*19700*/  NOP ;  /* 0x0000000000007918 */ /* 0x000fc60000000000 */
[----:B------:R-:W-:Y:S02]  /*19710*/  IMAD.MOV.U32 R14, RZ, RZ, R25 ;  /* 0x000000ffff0e7224 */ /* 0x000fe400078e0019 */
[----:B------:R-:W-:Y:S02]  /*19720*/  IMAD.MOV.U32 R15, RZ, RZ, R26 ;  /* 0x000000ffff0f7224 */ /* 0x000fe400078e001a */
[----:B------:R-:W-:Y:S02]  /*19730*/  IMAD.MOV.U32 R13, RZ, RZ, R24 ;  /* 0x000000ffff0d7224 */ /* 0x000fe400078e0018 */
[----:B------:R-:W-:Y:S02]  /*19740*/  IMAD.MOV.U32 R26, RZ, RZ, R27 ;  /* 0x000000ffff1a7224 */ /* 0x000fe400078e001b */
[----:B------:R-:W3:Y:S04]  /*19750*/  LDL.LU R27, [R1+0x1750] ;  /* 0x00175000011b7983 */ /* 0x000ee80000300800 */
[----:B------:R-:W4:Y:S04]  /*19760*/  LDL.LU.64 R24, [R1+0x1748] ;  /* 0x0017480001187983 */ /* 0x000f280000300a00 */
[----:B------:R-:W-:Y:S04]  /*19770*/  STL [R1+0x1724], R0 ;  /* 0x0017240001007387 */ /* 0x000fe80000100800 */
[----:B------:R0:W-:Y:S02]  /*19780*/  STL.64 [R1+0x16e8], R14 ;  /* 0x0016e80e01007387 */ /* 0x0001e40000100a00 */
[----:B0-----:R-:W-:-:S02]  /*19790*/  IMAD.MOV.U32 R15, RZ, RZ, R8 ;  /* 0x000000ffff0f7224 */ /* 0x001fc400078e0008 */
[----:B------:R-:W-:Y:S01]  /*197a0*/  IMAD.MOV.U32 R14, RZ, RZ, R9 ;  /* 0x000000ffff0e7224 */ /* 0x000fe200078e0009 */
[----:B--2---:R0:W-:Y:S02]  /*197b0*/  STL.64 [R1+0x16e0], R12 ;  /* 0x0016e00c01007387 */ /* 0x0041e40000100a00 */
[----:B0-----:R-:W-:Y:S02]  /*197c0*/  IMAD.MOV.U32 R13, RZ, RZ, R10 ;  /* 0x000000ffff0d7224 */ /* 0x001fe400078e000a */
[----:B------:R-:W-:Y:S02]  /*197d0*/  IMAD.MOV.U32 R12, RZ, RZ, R11 ;  /* 0x000000ffff0c7224 */ /* 0x000fe400078e000b */
[----:B------:R-:W4:Y:S04]  /*197e0*/  LDL.LU.64 R10, [R1+0x1740] ;  /* 0x00174000010a7983 */ /* 0x000f280000300a00 */
[----:B------:R-:W4:Y:S02]  /*197f0*/  LDL.LU.64 R8, [R1+0x1738] ;  /* 0x0017380001087983 */ /* 0x000f240000300a00 */
[----:B----4-:R-:W-:Y:S02]  /*19800*/  HMMA.16816.F32.BF16 R16, R16, R24, R8 ;  /* 0x000000181010723c */ /* 0x010fe40000041808 */
[----:B------:R-:W2:Y:S04]  /*19810*/  LDL.LU.64 R10, [R1+0x1730] ;  /* 0x00173000010a7983 */ /* 0x000ea80000300a00 */
[----:B------:R-:W2:-:S13]  /*19820*/  LDL.LU.64 R8, [R1+0x1728] ;  /* 0x0017280001087983 */ /* 0x000e9a0000300a00 */
[----:B------:R-:W-:Y:S02]  /*19830*/  IMAD.MOV.U32 R0, RZ, RZ, R16 ;  /* 0x000000ffff007224 */ /* 0x000fe400078e0010 */
[----:B------:R-:W-:Y:S01]  /*19840*/  IMAD.MOV.U32 R28, RZ, RZ, R17 ;  /* 0x000000ffff1c7224 */ /* 0x000fe200078e0011 */
[----:B------:R-:W4:Y:S01]  /*19850*/  LDL.LU R16, [R1+0x150] ;  /* 0x0001500001107983 */ /* 0x000f220000300800 */
[----:B------:R-:W-:-:S03]  /*19860*/  IMAD.MOV.U32 R29, RZ, RZ, R18 ;  /* 0x000000ffff1d7224 */ /* 0x000fc600078e0012 */
[----:B------:R-:W4:Y:S01]  /*19870*/  LDL.LU R17, [R1+0x154] ;  /* 0x0001540001117983 */ /* 0x000f220000300800 */
[----:B------:R-:W-:-:S03]  /*19880*/  IMAD.MOV.U32 R3, RZ, RZ, R19 ;  /* 0x000000ffff037224 */ /* 0x000fc600078e0013 */
[----:B------:R-:W4:Y:S04]  /*19890*/  LDL.LU R18, [R1+0x158] ;  /* 0x0001580001127983 */ /* 0x000f280000300800 */
[----:B------:R-:W4:Y:S04]  /*198a0*/  LDL.LU R19, [R1+0x15c] ;  /* 0x00015c0001137983 */ /* 0x000f280000300800 */
[----:B---3--:R-:W-:Y:S04]  /*198b0*/  STL.64 [R1+0x16f8], R26 ;  /* 0x0016f81a01007387 */ /* 0x008fe80000100a00 */
[----:B------:R0:W-:Y:S04]  /*198c0*/  STL.64 [R1+0x16f0], R24 ;  /* 0x0016f01801007387 */ /* 0x0001e80000100a00 */
[----:B0-----:R-:W2:Y:S04]  /*198d0*/  LDL.LU R24, [R1+0x160] ;  /* 0x0001600001187983 */ /* 0x001ea80000300800 */
[----:B------:R-:W2:Y:S04]  /*198e0*/  LDL.LU R25, [R1+0x164] ;  /* 0x0001640001197983 */ /* 0x000ea80000300800 */
[----:B------:R-:W2:Y:S04]  /*198f0*/  LDL.LU R26, [R1+0x168] ;  /* 0x00016800011a7983 */ /* 0x000ea80000300800 */
[----:B------:R-:W2:Y:S01]  /*19900*/  LDL.LU R27, [R1+0x16c] ;  /* 0x00016c00011b7983 */ /* 0x000ea20000300800 */
[----:B------:R-:W-:-:S02]  /*19910*/  IMAD.MOV.U32 R23, RZ, RZ, R4 ;  /* 0x000000ffff177224 */ /* 0x000fc400078e0004 */
[----:B------:R-:W-:Y:S01]  /*19920*/  IMAD.MOV.U32 R22, RZ, RZ, R5 ;  /* 0x000000ffff167224 */ /* 0x000fe200078e0005 */
[----:B--2---:R-:W-:-:S15]  /*19930*/  HMMA.16816.F32.BF16 R24, R8, R4, R24 ;  /* 0x000000040818723c */ /* 0x004fde0000041818 */
[----:B------:R-:W-:-:S04]  /*19940*/  NOP ;  /* 0x0000000000007918 */ /* 0x000fc80000000000 */
[----:B------:R-:W-:Y:S02]  /*19950*/  IMAD.MOV.U32 R6, RZ, RZ, R26 ;  /* 0x000000ffff067224 */ /* 0x000fe400078e001a */
[----:B------:R-:W-:Y:S02]  /*19960*/  IMAD.MOV.U32 R7, RZ, RZ, R27 ;  /* 0x000000ffff077224 */ /* 0x000fe400078e001b */
[----:B------:R-:W-:Y:S02]  /*19970*/  IMAD.MOV.U32 R4, RZ, RZ, R24 ;  /* 0x000000ffff047224 */ /* 0x000fe400078e0018 */
[----:B------:R-:W-:Y:S01]  /*19980*/  IMAD.MOV.U32 R5, RZ, RZ, R25 ;  /* 0x000000ffff057224 */ /* 0x000fe200078e0019 */
[----:B------:R-:W-:Y:S04]  /*19990*/  STL.64 [R1+0x15e8], R6 ;  /* 0x0015e80601007387 */ /* 0x000fe80000100a00 */
[----:B------:R0:W-:Y:S02]  /*199a0*/  STL.64 [R1+0x15e0], R4 ;  /* 0x0015e00401007387 */ /* 0x0001e40000100a00 */
[----:B0-----:R-:W-:-:S02]  /*199b0*/  IMAD.MOV.U32 R4, RZ, RZ, R0 ;  /* 0x000000ffff047224 */ /* 0x001fc400078e0000 */
[----:B------:R-:W2:Y:S01]  /*199c0*/  LDL.LU R0, [R1+0x1724] ;  /* 0x0017240001007983 */ /* 0x000ea20000300800 */
[----:B------:R-:W-:Y:S02]  /*199d0*/  IMAD.MOV.U32 R6, RZ, RZ, R29 ;  /* 0x000000ffff067224 */ /* 0x000fe400078e001d */
[----:B------:R-:W-:Y:S02]  /*199e0*/  IMAD.MOV.U32 R7, RZ, RZ, R3 ;  /* 0x000000ffff077224 */ /* 0x000fe400078e0003 */
[----:B------:R-:W-:Y:S02]  /*199f0*/  IMAD.MOV.U32 R5, RZ, RZ, R28 ;  /* 0x000000ffff057224 */ /* 0x000fe400078e001c */
[----:B------:R-:W3:Y:S04]  /*19a00*/  LDL.LU R28, [R1+0x1720] ;  /* 0x00172000011c7983 */ /* 0x000ee80000300800 */
[----:B------:R-:W3:Y:S04]  /*19a10*/  LDL.LU R29, [R1+0x171c] ;  /* 0x00171c00011d7983 */ /* 0x000ee80000300800 */
[----:B------:R-:W3:Y:S04]  /*19a20*/  LDL.LU R3, [R1+0x1718] ;  /* 0x0017180001037983 */ /* 0x000ee80000300800 */
[----:B------:R0:W-:Y:S04]  /*19a30*/  STL.64 [R1+0x15f8], R6 ;  /* 0x0015f80601007387 */ /* 0x0001e80000100a00 */
[----:B------:R1:W-:Y:S04]  /*19a40*/  STL.64 [R1+0x15f0], R4 ;  /* 0x0015f00401007387 */ /* 0x0003e80000100a00 */
[----:B------:R-:W3:Y:S04]  /*19a50*/  LDL.LU R24, [R1+0x140] ;  /* 0x0001400001187983 */ /* 0x000ee80000300800 */
[----:B------:R-:W3:Y:S04]  /*19a60*/  LDL.LU R25, [R1+0x144] ;  /* 0x0001440001197983 */ /* 0x000ee80000300800 */
[----:B------:R-:W3:Y:S04]  /*19a70*/  LDL.LU R26, [R1+0x148] ;  /* 0x00014800011a7983 */ /* 0x000ee80000300800 */
[----:B------:R-:W3:Y:S01]  /*19a80*/  LDL.LU R27, [R1+0x14c] ;  /* 0x00014c00011b7983 */ /* 0x000ee20000300800 */
[----:B0-----:R-:W-:-:S02]  /*19a90*/  IMAD.MOV.U32 R6, RZ, RZ, R13 ;  /* 0x000000ffff067224 */ /* 0x001fc400078e000d */
[----:B------:R-:W-:Y:S02]  /*19aa0*/  IMAD.MOV.U32 R7, RZ, RZ, R12 ;  /* 0x000000ffff077224 */ /* 0x000fe400078e000c */
[----:B-1----:R-:W-:Y:S02]  /*19ab0*/  IMAD.MOV.U32 R4, RZ, RZ, R15 ;  /* 0x000000ffff047224 */ /* 0x002fe400078e000f */
[----:B------:R-:W-:Y:S01]  /*19ac0*/  IMAD.MOV.U32 R5, RZ, RZ, R14 ;  /* 0x000000ffff057224 */ /* 0x000fe200078e000e */
[----:B------:R-:W3:Y:S04]  /*19ad0*/  LDL.LU R12, [R1+0x120] ;  /* 0x00012000010c7983 */ /* 0x000ee80000300800 */
[----:B------:R-:W3:Y:S04]  /*19ae0*/  LDL.LU R13, [R1+0x124] ;  /* 0x00012400010d7983 */ /* 0x000ee80000300800 */
[----:B------:R-:W3:Y:S04]  /*19af0*/  LDL.LU R14, [R1+0x128] ;  /* 0x00012800010e7983 */ /* 0x000ee80000300800 */
[----:B------:R-:W3:Y:S04]  /*19b00*/  LDL.LU R15, [R1+0x12c] ;  /* 0x00012c00010f7983 */ /* 0x000ee80000300800 */
[----:B------:R-:W-:Y:S04]  /*19b10*/  STL.64 [R1+0x1608], R6 ;  /* 0x0016080601007387 */ /* 0x000fe80000100a00 */
[----:B------:R0:W-:Y:S02]  /*19b20*/  STL.64 [R1+0x1600], R4 ;  /* 0x0016000401007387 */ /* 0x0001e40000100a00 */
[----:B0-----:R-:W-:-:S02]  /*19b30*/  IMAD.MOV.U32 R5, RZ, RZ, R2 ;  /* 0x000000ffff057224 */ /* 0x001fc400078e0002 */
[----:B--2---:R-:W-:Y:S02]  /*19b40*/  IMAD.MOV.U32 R4, RZ, RZ, R0 ;  /* 0x000000ffff047224 */ /* 0x004fe400078e0000 */
[----:B------:R-:W2:Y:S04]  /*19b50*/  LDL.LU R0, [R1+0x1714] ;  /* 0x0017140001007983 */ /* 0x000ea80000300800 */
[----:B------:R-:W2:Y:S04]  /*19b60*/  LDL.LU R2, [R1+0x1710] ;  /* 0x0017100001027983 */ /* 0x000ea80000300800 */
[----:B------:R-:W2:Y:S04]  /*19b70*/  LDL R6, [R1+0x78] ;  /* 0x0000780001067983 */ /* 0x000ea80000100800 */
[----:B------:R-:W2:Y:S01]  /*19b80*/  LDL R7, [R1+0x7c] ;  /* 0x00007c0001077983 */ /* 0x000ea20000100800 */
[----:B----4-:R-:W-:Y:S03]  /*19b90*/  HMMA.16816.F32.BF16 R16, R8, R4, R16 ;  /* 0x000000040810723c */ /* 0x010fe60000041810 */
[----:B--2---:R-:W-:Y:S04]  /*19ba0*/  STL.64 [R1+0x16c8], R6 ;  /* 0x0016c80601007387 */ /* 0x004fe80000100a00 */
[----:B------:R-:W-:-:S12]  /*19bb0*/  STL.64 [R1+0x16c0], R4 ;  /* 0x0016c00401007387 */ /* 0x000fd80000100a00 */
[----:B------:R0:W-:Y:S04]  /*19bc0*/  STL.64 [R1+0x100], R16 ;  /* 0x0001001001007387 */ /* 0x0001e80000100a00 */
[----:B------:R3:W-:Y:S01]  /*19bd0*/  STL.64 [R1+0x108], R18 ;  /* 0x0001081201007387 */ /* 0x0007e20000100a00 */
[----:B0-----:R-:W-:Y:S02]  /*19be0*/  IMAD.MOV.U32 R16, RZ, RZ, R0 ;  /* 0x000000ffff107224 */ /* 0x001fe400078e0000 */
[----:B------:R-:W-:Y:S01]  /*19bf0*/  IMAD.MOV.U32 R17, RZ, RZ, R2 ;  /* 0x000000ffff117224 */ /* 0x000fe200078e0002 */
[----:B------:R-:W2:Y:S04]  /*19c00*/  LDL.LU R0, [R1+0x170c] ;  /* 0x00170c0001007983 */ /* 0x000ea80000300800 */
[----:B------:R-:W4:Y:S01]  /*19c10*/  LDL.LU R2, [R1+0x1708] ;  /* 0x0017080001027983 */ /* 0x000f220000300800 */
[----:B---3--:R-:W-:-:S02]  /*19c20*/  IMAD.MOV.U32 R18, RZ, RZ, R3 ;  /* 0x000000ffff127224 */ /* 0x008fc400078e0003 */
[----:B------:R-:W-:Y:S01]  /*19c30*/  IMAD.MOV.U32 R19, RZ, RZ, R29 ;  /* 0x000000ffff137224 */ /* 0x000fe200078e001d */
[----:B------:R-:W3:Y:S04]  /*19c40*/  LDL.LU R3, [R1+0x1704] ;  /* 0x0017040001037983 */ /* 0x000ee80000300800 */
[----:B------:R-:W2:Y:S04]  /*19c50*/  LDL.LU R29, [R1+0x1700] ;  /* 0x00170000011d7983 */ /* 0x000ea80000300800 */
[----:B------:R-:W2:Y:S04]  /*19c60*/  LDL.LU R4, [R1+0xf0] ;  /* 0x0000f00001047983 */ /* 0x000ea80000300800 */
[----:B------:R-:W2:Y:S04]  /*19c70*/  LDL.LU R5, [R1+0xf4] ;  /* 0x0000f40001057983 */ /* 0x000ea80000300800 */
[----:B------:R-:W2:Y:S04]  /*19c80*/  LDL.LU R6, [R1+0xf8] ;  /* 0x0000f80001067983 */ /* 0x000ea80000300800 */
[----:B------:R-:W2:Y:S04]  /*19c90*/  LDL.LU R7, [R1+0xfc] ;  /* 0x0000fc0001077983 */ /* 0x000ea80000300800 */
[----:B------:R-:W-:Y:S04]  /*19ca0*/  STL.64 [R1+0x16a0], R18 ;  /* 0x0016a01201007387 */ /* 0x000fe80000100a00 */
[----:B------:R0:W-:Y:S04]  /*19cb0*/  STL.64 [R1+0x1698], R16 ;  /* 0x0016981001007387 */ /* 0x0001e80000100a00 */
[----:B0-----:R-:W2:Y:S04]  /*19cc0*/  LDL.LU R16, [R1+0xc0] ;  /* 0x0000c00001107983 */ /* 0x001ea80000300800 */
[----:B------:R-:W2:Y:S04]  /*19cd0*/  LDL.LU R17, [R1+0xc4] ;  /* 0x0000c40001117983 */ /* 0x000ea80000300800 */
[----:B------:R-:W2:Y:S04]  /*19ce0*/  LDL.LU R18, [R1+0xc8] ;  /* 0x0000c80001127983 */ /* 0x000ea80000300800 */
[----:B------:R-:W2:Y:S01]  /*19cf0*/  LDL.LU R19, [R1+0xcc] ;  /* 0x0000cc0001137983 */ /* 0x000ea20000300800 */
[----:B------:R-:W-:Y:S03]  /*19d00*/  HMMA.16816.F32.BF16 R24, R8, R20, R24 ;  /* 0x000000140818723c */ /* 0x000fe60000041818 */
[----:B--2---:R4:W-:Y:S04]  /*19d10*/  STL.64 [R1+0x16b8], R18 ;  /* 0x0016b81201007387 */ /* 0x0049e80000100a00 */
[----:B------:R0:W-:Y:S01]  /*19d20*/  STL.64 [R1+0x16b0], R16 ;  /* 0x0016b01001007387 */ /* 0x0001e20000100a00 */
[----:B----4-:R-:W-:-:S02]  /*19d30*/  IMAD.MOV.U32 R18, RZ, RZ, R2 ;  /* 0x000000ffff127224 */ /* 0x010fc400078e0002 */
[----:B------:R-:W-:Y:S02]  /*19d40*/  IMAD.MOV.U32 R19, RZ, RZ, R0 ;  /* 0x000000ffff137224 */ /* 0x000fe400078e0000 */
[----:B0-----:R-:W-:Y:S02]  /*19d50*/  IMAD.MOV.U32 R16, RZ, RZ, R29 ;  /* 0x000000ffff107224 */ /* 0x001fe400078e001d */
[----:B---3--:R-:W-:-:S05]  /*19d60*/  IMAD.MOV.U32 R17, RZ, RZ, R3 ;  /* 0x000000ffff117224 */ /* 0x008fca00078e0003 */
[----:B------:R-:W-:Y:S02]  /*19d70*/  IMAD.MOV.U32 R2, RZ, RZ, R26 ;  /* 0x000000ffff027224 */ /* 0x000fe400078e001a */
[----:B------:R-:W-:Y:S02]  /*19d80*/  IMAD.MOV.U32 R0, RZ, RZ, R27 ;  /* 0x000000ffff007224 */ /* 0x000fe400078e001b */
[----:B------:R-:W-:Y:S02]  /*19d90*/  IMAD.MOV.U32 R29, RZ, RZ, R24 ;  /* 0x000000ffff1d7224 */ /* 0x000fe400078e0018 */
[----:B------:R-:W-:Y:S01]  /*19da0*/  IMAD.MOV.U32 R3, RZ, RZ, R25 ;  /* 0x000000ffff037224 */ /* 0x000fe200078e0019 */
[----:B------:R-:W2:Y:S04]  /*19db0*/  LDL.LU.64 R26, [R1+0x16f8] ;  /* 0x0016f800011a7983 */ /* 0x000ea80000300a00 */
[----:B------:R-:W3:Y:S02]  /*19dc0*/  LDL.LU.64 R24, [R1+0x16f0] ;  /* 0x0016f00001187983 */ /* 0x000ee40000300a00 */
[----:B---3--:R-:W-:Y:S02]  /*19dd0*/  HMMA.16816.F32.BF16 R8, R8, R24, R12 ;  /* 0x000000180808723c */ /* 0x008fe4000004180c */
[----:B------:R-:W3:Y:S04]  /*19de0*/  LDL.LU.64 R14, [R1+0x16e8] ;  /* 0x0016e800010e7983 */ /* 0x000ee80000300a00 */
[----:B------:R-:W4:-:S13]  /*19df0*/  LDL.LU.64 R12, [R1+0x16e0] ;  /* 0x0016e000010c7983 */ /* 0x000f1a0000300a00 */
[----:B------:R-:W-:Y:S04]  /*19e00*/  STL.64 [R1+0x130], R8 ;  /* 0x0001300801007387 */ /* 0x000fe80000100a00 */
[----:B------:R0:W-:Y:S04]  /*19e10*/  STL.64 [R1+0x138], R10 ;  /* 0x0001380a01007387 */ /* 0x0001e80000100a00 */
[----:B0-----:R-:W2:Y:S01]  /*19e20*/  LDL R11, [R1+0xed8] ;  /* 0x000ed800010b7983 */ /* 0x001ea20000100800 */
[----:B---3--:R-:W-:Y:S02]  /*19e30*/  IMAD.MOV.U32 R9, RZ, RZ, R14 ;  /* 0x000000ffff097224 */ /* 0x008fe400078e000e */
[----:B----4-:R-:W-:-:S02]  /*19e40*/  IMAD.MOV.U32 R8, RZ, RZ, R13 ;  /* 0x000000ffff087224 */ /* 0x010fc400078e000d */
[----:B------:R-:W-:Y:S01]  /*19e50*/  IMAD.MOV.U32 R10, RZ, RZ, R15 ;  /* 0x000000ffff0a7224 */ /* 0x000fe200078e000f */
[----:B--2---:R0:W-:Y:S04]  /*19e60*/  STL [R1+0x1610], R11 ;  /* 0x0016100b01007387 */ /* 0x0041e80000100800 */
[----:B------:R-:W2:Y:S04]  /*19e70*/  LDL.LU R13, [R1+0x16dc] ;  /* 0x0016dc00010d7983 */ /* 0x000ea80000300800 */
[----:B------:R-:W2:Y:S04]  /*19e80*/  LDL.LU R14, [R1+0x16d8] ;  /* 0x0016d800010e7983 */ /* 0x000ea80000300800 */
[----:B------:R-:W2:Y:S01]  /*19e90*/  LDL.LU R15, [R1+0x16d4] ;  /* 0x0016d400010f7983 */ /* 0x000ea20000300800 */
[----:B0-----:R-:W-:-:S03]  /*19ea0*/  IMAD.MOV.U32 R11, RZ, RZ, R26 ;  /* 0x000000ffff0b7224 */ /* 0x001fc600078e001a */
[----:B------:R-:W3:Y:S04]  /*19eb0*/  LDL.LU R26, [R1+0x16d0] ;  /* 0x0016d000011a7983 */ /* 0x000ee80000300800 */
[----:B------:R0:W-:Y:S04]  /*19ec0*/  STL.64 [R1+0x1620], R10 ;  /* 0x0016200a01007387 */ /* 0x0001e80000100a00 */
[----:B------:R1:W-:Y:S04]  /*19ed0*/  STL.64 [R1+0x1618], R8 ;  /* 0x0016180801007387 */ /* 0x0003e80000100a00 */
[----:B0-----:R-:W4:Y:S01]  /*19ee0*/  LDL R10, [R1+0x88] ;  /* 0x00008800010a7983 */ /* 0x001f220000100800 */
[----:B-1----:R-:W-:-:S02]  /*19ef0*/  IMAD.MOV.U32 R8, RZ, RZ, R23 ;  /* 0x000000ffff087224 */ /* 0x002fc400078e0017 */
[----:B------:R-:W-:Y:S01]  /*19f00*/  IMAD.MOV.U32 R9, RZ, RZ, R22 ;  /* 0x000000ffff097224 */ /* 0x000fe200078e0016 */
[----:B------:R-:W4:Y:S06]  /*19f10*/  LDL R11, [R1+0x8c] ;  /* 0x00008c00010b7983 */ /* 0x000f2c0000100800 */
[----:B--2---:R-:W-:-:S15]  /*19f20*/  HMMA.16816.F32.BF16 R4, R12, R8, R4 ;  /* 0x000000080c04723c */ /* 0x004fde0000041804 */
[----:B------:R-:W-:-:S04]  /*19f30*/  NOP ;  /* 0x0000000000007918 */ /* 0x000fc80000000000 */
[----:B------:R-:W-:Y:S04]  /*19f40*/  STL.64 [R1+0x150], R4 ;  /* 0x0001500401007387 */ /* 0x000fe80000100a00 */
[----:B------:R0:W-:Y:S04]  /*19f50*/  STL.64 [R1+0x158], R6 ;  /* 0x0001580601007387 */ /* 0x0001e80000100a00 */
[----:B0-----:R-:W2:Y:S04]  /*19f60*/  LDL.LU.64 R6, [R1+0x16c8] ;  /* 0x0016c80001067983 */ /* 0x001ea80000300a00 */
[----:B------:R-:W2:Y:S02]  /*19f70*/  LDL.LU.64 R4, [R1+0x16c0] ;  /* 0x0016c00001047983 */ /* 0x000ea40000300a00 */
[----:B--2---:R-:W-:-:S15]  /*19f80*/  HMMA.16816.F32.BF16 R16, R12, R4, R16 ;  /* 0x000000040c10723c */ /* 0x004fde0000041810 */
[----:B------:R-:W-:-:S04]  /*19f90*/  NOP ;  /* 0x0000000000007918 */ /* 0x000fc80000000000 */
[----:B------:R-:W-:Y:S04]  /*19fa0*/  STL.64 [R1+0x140], R16 ;  /* 0x0001401001007387 */ /* 0x000fe80000100a00 */
[----:B------:R0:W-:Y:S04]  /*19fb0*/  STL.64 [R1+0x148], R18 ;  /* 0x0001481201007387 */ /* 0x0001e80000100a00 */
[----:B0-----:R-:W2:Y:S04]  /*19fc0*/  LDL.LU.64 R18, [R1+0x16b8] ;  /* 0x0016b80001127983 */ /* 0x001ea80000300a00 */
[----:B------:R-:W2:Y:S04]  /*19fd0*/  LDL.LU.64 R16, [R1+0x16b0] ;  /* 0x0016b00001107983 */ /* 0x000ea80000300a00 */
[----:B------:R3:W-:Y:S04]  /*19fe0*/  STL.64 [R1+0x1670], R6 ;  /* 0x0016700601007387 */ /* 0x0007e80000100a00 */
[----:B------:R0:W-:Y:S01]  /*19ff0*/  STL.64 [R1+0x1668], R4 ;  /* 0x0016680401007387 */ /* 0x0001e20000100a00 */
[----:B---3--:R-:W-:-:S03]  /*1a000*/  IMAD.MOV.U32 R6, RZ, RZ, R26 ;  /* 0x000000ffff067224 */ /* 0x008fc600078e001a */
[----:B0-----:R-:W3:Y:S04]  /*1a010*/  LDL.LU R4, [R1+0xa0] ;  /* 0x0000a00001047983 */ /* 0x001ee80000300800 */
[----:B------:R-:W3:Y:S04]  /*1a020*/  LDL.LU R5, [R1+0xa4] ;  /* 0x0000a40001057983 */ /* 0x000ee80000300800 */
[----:B------:R-:W3:Y:S01]  /*1a030*/  LDL.LU R26, [R1+0x16ac] ;  /* 0x0016ac00011a7983 */ /* 0x000ee20000300800 */
[----:B------:R-:W-:-:S03]  /*1a040*/  IMAD.MOV.U32 R7, RZ, RZ, R27 ;  /* 0x000000ffff077224 */ /* 0x000fc600078e001b */
[----:B------:R-:W3:Y:S01]  /*1a050*/  LDL.LU R27, [R1+0x16a8] ;  /* 0x0016a800011b7983 */ /* 0x000ee20000300800 */
[----:B--2---:R-:W-:-:S15]  /*1a060*/  HMMA.16816.F32.BF16 R16, R12, R20, R16 ;  /* 0x000000140c10723c */ /* 0x004fde0000041810 */
[----:B------:R-:W-:-:S04]  /*1a070*/  NOP ;  /* 0x0000000000007918 */ /* 0x000fc80000000000 */
[----:B------:R-:W-:Y:S04]  /*1a080*/  STL.64 [R1+0x120], R16 ;  /* 0x0001201001007387 */ /* 0x000fe80000100a00 */
[----:B------:R0:W-:Y:S04]  /*1a090*/  STL.64 [R1+0x128], R18 ;  /* 0x0001281201007387 */ /* 0x0001e80000100a00 */
[----:B0-----:R-:W2:Y:S04]  /*1a0a0*/  LDL.LU.64 R18, [R1+0x16a0] ;  /* 0x0016a00001127983 */ /* 0x001ea80000300a00 */
[----:B------:R-:W2:Y:S04]  /*1a0b0*/  LDL.LU.64 R16, [R1+0x1698] ;  /* 0x0016980001107983 */ /* 0x000ea80000300a00 */
[----:B------:R0:W-:Y:S04]  /*1a0c0*/  STL.64 [R1+0x1660], R20 ;  /* 0x0016601401007387 */ /* 0x0001e80000100a00 */
[----:B0-----:R-:W4:Y:S04]  /*1a0d0*/  LDL.LU R20, [R1+0x90] ;  /* 0x0000900001147983 */ /* 0x001f280000300800 */
[----:B------:R-:W4:Y:S04]  /*1a0e0*/  LDL.LU R21, [R1+0x94] ;  /* 0x0000940001157983 */ /* 0x000f280000300800 */
[----:B------:R-:W4:Y:S04]  /*1a0f0*/  LDL.LU R22, [R1+0x98] ;  /* 0x0000980001167983 */ /* 0x000f280000300800 */
[----:B------:R-:W4:Y:S01]  /*1a100*/  LDL.LU R23, [R1+0x9c] ;  /* 0x00009c0001177983 */ /* 0x000f220000300800 */
[----:B--2---:R-:W-:Y:S03]  /*1a110*/  HMMA.16816.F32.BF16 R12, R12, R24, R16 ;  /* 0x000000180c0c723c */ /* 0x004fe60000041810 */
[----:B------:R-:W2:Y:S04]  /*1a120*/  LDL.LU.64 R18, [R1+0x1690] ;  /* 0x0016900001127983 */ /* 0x000ea80000300a00 */
[----:B------:R-:W4:Y:S04]  /*1a130*/  LDL.LU.64 R16, [R1+0x1688] ;  /* 0x0016880001107983 */ /* 0x000f280000300a00 */
[----:B---3--:R-:W-:Y:S04]  /*1a140*/  STL.64 [R1+0x1658], R26 ;  /* 0x0016581a01007387 */ /* 0x008fe80000100a00 */
[----:B------:R2:W-:Y:S04]  /*1a150*/  STL.64 [R1+0x1650], R24 ;  /* 0x0016501801007387 */ /* 0x0005e80000100a00 */
[----:B------:R-:W-:Y:S04]  /*1a160*/  STL.64 [R1+0xf0], R12 ;  /* 0x0000f00c01007387 */ /* 0x000fe80000100a00 */
[----:B------:R0:W-:Y:S01]  /*1a170*/  STL.64 [R1+0xf8], R14 ;  /* 0x0000f80e01007387 */ /* 0x0001e20000100a00 */
[----:B--2---:R-:W-:-:S02]  /*1a180*/  IMAD.MOV.U32 R25, RZ, RZ, R18 ;  /* 0x000000ffff197224 */ /* 0x004fc400078e0012 */
[----:B----4-:R-:W-:Y:S02]  /*1a190*/  IMAD.MOV.U32 R24, RZ, RZ, R17 ;  /* 0x000000ffff187224 */ /* 0x010fe400078e0011 */
[----:B------:R-:W-:Y:S01]  /*1a1a0*/  IMAD.MOV.U32 R26, RZ, RZ, R19 ;  /* 0x000000ffff1a7224 */ /* 0x000fe200078e0013 */
[----:B------:R-:W2:Y:S04]  /*1a1b0*/  LDL.LU R17, [R1+0x1680] ;  /* 0x0016800001117983 */ /* 0x000ea80000300800 */
[----:B------:R-:W2:Y:S04]  /*1a1c0*/  LDL.LU R18, [R1+0x167c] ;  /* 0x00167c0001127983 */ /* 0x000ea80000300800 */
[----:B------:R-:W2:Y:S04]  /*1a1d0*/  LDL.LU R19, [R1+0x1678] ;  /* 0x0016780001137983 */ /* 0x000ea80000300800 */
[----:B------:R-:W3:Y:S04]  /*1a1e0*/  LDL.LU R27, [R1+0x5c] ;  /* 0x00005c00011b7983 */ /* 0x000ee80000300800 */
[----:B0-----:R-:W4:Y:S01]  /*1a1f0*/  LDL R15, [R1+0x1d4] ;  /* 0x0001d400010f7983 */ /* 0x001f220000100800 */
[C---:B--2---:R-:W-:Y:S03]  /*1a200*/  HMMA.16816.F32.BF16 R4, R16.reuse, R8, R4 ;  /* 0x000000081004723c */ /* 0x044fe60000041804 */
[----:B----4-:R-:W-:Y:S04]  /*1a210*/  STL [R1+0x1628], R15 ;  /* 0x0016280f01007387 */ /* 0x010fe80000100800 */
[----:B------:R-:W2:Y:S04]  /*1a220*/  LDL.LU R12, [R1+0x30] ;  /* 0x00003000010c7983 */ /* 0x000ea80000300800 */
[----:B------:R-:W2:Y:S04]  /*1a230*/  LDL.LU R13, [R1+0x34] ;  /* 0x00003400010d7983 */ /* 0x000ea80000300800 */
[----:B------:R-:W2:Y:S04]  /*1a240*/  LDL.LU R14, [R1+0x38] ;  /* 0x00003800010e7983 */ /* 0x000ea80000300800 */
[----:B------:R-:W-:Y:S04]  /*1a250*/  STL.64 [R1+0xd0], R4 ;  /* 0x0000d00401007387 */ /* 0x000fe80000100a00 */
[----:B------:R0:W-:Y:S04]  /*1a260*/  STL.64 [R1+0xd8], R6 ;  /* 0x0000d80601007387 */ /* 0x0001e80000100a00 */
[----:B0-----:R-:W4:Y:S04]  /*1a270*/  LDL.LU.64 R6, [R1+0x1670] ;  /* 0x0016700001067983 */ /* 0x001f280000300a00 */
[----:B------:R-:W2:Y:S02]  /*1a280*/  LDL.LU.64 R4, [R1+0x1668] ;  /* 0x0016680001047983 */ /* 0x000ea40000300a00 */
[----:B--2---:R-:W-:-:S15]  /*1a290*/  HMMA.16816.F32.BF16 R20, R16, R4, R20 ;  /* 0x000000041014723c */ /* 0x004fde0000041814 */
[----:B------:R-:W-:-:S04]  /*1a2a0*/  NOP ;  /* 0x0000000000007918 */ /* 0x000fc80000000000 */
[----:B------:R0:W-:Y:S04]  /*1a2b0*/  STL.64 [R1+0xc0], R20 ;  /* 0x0000c01401007387 */ /* 0x0001e80000100a00 */
[----:B------:R3:W-:Y:S04]  /*1a2c0*/  STL [R1+0xc8], R22 ;  /* 0x0000c81601007387 */ /* 0x0007e80000100800 */
[----:B0-----:R-:W3:Y:S01]  /*1a2d0*/  LDL.LU.64 R20, [R1+0x1660] ;  /* 0x0016600001147983 */ /* 0x001ee20000300a00 */
[----:B------:R-:W-:Y:S02]  /*1a2e0*/  IMAD.MOV.U32 R15, RZ, RZ, R28 ;  /* 0x000000ffff0f7224 */ /* 0x000fe400078e001c */
[----:B------:R-:W-:-:S05]  /*1a2f0*/  IMAD.MOV.U32 R28, RZ, RZ, R23 ;  /* 0x000000ffff1c7224 */ /* 0x000fca00078e0017 */
[----:B------:R-:W-:Y:S01]  /*1a300*/  STL [R1+0x1560], R28 ;  /* 0x0015601c01007387 */ /* 0x000fe20000100800 */
[----:B---3--:R-:W-:Y:S03]  /*1a310*/  HMMA.16816.F32.BF16 R20, R16, R20, R24 ;  /* 0x000000141014723c */ /* 0x008fe60000041818 */
[----:B------:R-:W2:Y:S04]  /*1a320*/  LDL.LU.64 R26, [R1+0x1658] ;  /* 0x00165800011a7983 */ /* 0x000ea80000300a00 */
[----:B------:R-:W3:-:S12]  /*1a330*/  LDL.LU.64 R24, [R1+0x1650] ;  /* 0x0016500001187983 */ /* 0x000ed80000300a00 */
[----:B------:R-:W-:Y:S04]  /*1a340*/  STL.64 [R1+0xb0], R20 ;  /* 0x0000b01401007387 */ /* 0x000fe80000100a00 */
[----:B------:R0:W-:Y:S04]  /*1a350*/  STL.64 [R1+0xb8], R22 ;  /* 0x0000b81601007387 */ /* 0x0001e80000100a00 */
[----:B0-----:R-:W3:Y:S04]  /*1a360*/  LDL.LU.64 R22, [R1+0x1648] ;  /* 0x0016480001167983 */ /* 0x001ee80000300a00 */
[----:B------:R-:W3:Y:S02]  /*1a370*/  LDL.LU.64 R20, [R1+0x1640] ;  /* 0x0016400001147983 */ /* 0x000ee40000300a00 */
[----:B---3--:R-:W-:Y:S02]  /*1a380*/  HMMA.16816.F32.BF16 R16, R16, R24, R20 ;  /* 0x000000181010723c */ /* 0x008fe40000041814 */
[----:B------:R-:W3:Y:S04]  /*1a390*/  LDL.LU.64 R22, [R1+0x1638] ;  /* 0x0016380001167983 */ /* 0x000ee80000300a00 */
[----:B------:R-:W3:-:S13]  /*1a3a0*/  LDL.LU.64 R20, [R1+0x1630] ;  /* 0x0016300001147983 */ /* 0x000eda0000300a00 */
[----:B------:R-:W-:Y:S04]  /*1a3b0*/  STL.64 [R1+0x50], R16 ;  /* 0x0000501001007387 */ /* 0x000fe80000100a00 */
[----:B------:R0:W-:Y:S04]  /*1a3c0*/  STL.64 [R1+0x58], R18 ;  /* 0x0000581201007387 */ /* 0x0001e80000100a00 */
[----:B0-----:R-:W2:Y:S04]  /*1a3d0*/  LDL R18, [R1+0x68] ;  /* 0x0000680001127983 */ /* 0x001ea80000100800 */
[----:B------:R-:W2:Y:S01]  /*1a3e0*/  LDL R19, [R1+0x6c] ;  /* 0x00006c0001137983 */ /* 0x000ea20000100800 */
[----:B---3--:R-:W-:Y:S03]  /*1a3f0*/  HMMA.16816.F32.BF16 R8, R20, R10, R12 ;  /* 0x0000000a1408723c */ /* 0x008fe6000004180c */
[----:B------:R-:W3:-:S15]  /*1a400*/  LDL.LU R15, [R1+0x1628] ;  /* 0x00162800010f7983 */ /* 0x000ede0000300800 */
[----:B------:R-:W-:Y:S01]  /*1a410*/  NOP ;  /* 0x0000000000007918 */ /* 0x000fe20000000000 */
[----:B------:R0:W-:Y:S01]  /*1a420*/  STL.64 [R1+0x38], R10 ;  /* 0x0000380a01007387 */ /* 0x0001e20000100a00 */
[----:B------:R-:W-:Y:S02]  /*1a430*/  IMAD.MOV.U32 R24, RZ, RZ, R8 ;  /* 0x000000ffff187224 */ /* 0x000fe400078e0008 */
[----:B------:R-:W-:Y:S01]  /*1a440*/  IMAD.MOV.U32 R25, RZ, RZ, R9 ;  /* 0x000000ffff197224 */ /* 0x000fe200078e0009 */
[----:B0-----:R-:W4:Y:S04]  /*1a450*/  LDL.LU.64 R10, [R1+0x1620] ;  /* 0x00162000010a7983 */ /* 0x001f280000300a00 */
[----:B------:R-:W4:Y:S04]  /*1a460*/  LDL.LU.64 R8, [R1+0x1618] ;  /* 0x0016180001087983 */ /* 0x000f280000300a00 */
[----:B------:R-:W-:Y:S04]  /*1a470*/  STL [R1+0x156c], R25 ;  /* 0x00156c1901007387 */ /* 0x000fe80000100800 */
[----:B------:R-:W-:Y:S01]  /*1a480*/  STL [R1+0x1568], R24 ;  /* 0x0015681801007387 */ /* 0x000fe20000100800 */
[----:B----4-:R-:W-:Y:S03]  /*1a490*/  HMMA.16816.F32.BF16 R4, R20, R6, R8 ;  /* 0x000000061404723c */ /* 0x010fe60000041808 */
[----:B------:R-:W4:-:S15]  /*1a4a0*/  LDL.LU R11, [R1+0x1610] ;  /* 0x00161000010b7983 */ /* 0x000f1e0000300800 */
[----:B------:R-:W-:Y:S01]  /*1a4b0*/  NOP ;  /* 0x0000000000007918 */ /* 0x000fe20000000000 */
[----:B------:R-:W-:Y:S04]  /*1a4c0*/  STL.64 [R1+0x1b0], R4 ;  /* 0x0001b00401007387 */ /* 0x000fe80000100a00 */
[----:B------:R0:W-:Y:S04]  /*1a4d0*/  STL.64 [R1+0x1b8], R6 ;  /* 0x0001b80601007387 */ /* 0x0001e80000100a00 */
[----:B0-----:R-:W2:Y:S04]  /*1a4e0*/  LDL.LU.64 R6, [R1+0x1608] ;  /* 0x0016080001067983 */ /* 0x001ea80000300a00 */
[----:B------:R-:W2:Y:S04]  /*1a4f0*/  LDL.LU.64 R4, [R1+0x1600] ;  /* 0x0016000001047983 */ /* 0x000ea80000300a00 */
[----:B----4-:R-:W0:Y:S01]  /*1a500*/  LDSM.16.MT88.4 R8, [R11+UR5+0x3000] ;  /* 0x003000050b08783b */ /* 0x010e220008004200 */
[C---:B--2---:R-:W-:Y:S03]  /*1a510*/  HMMA.16816.F32.BF16 R16, R20.reuse, R18, R4 ;  /* 0x000000121410723c */ /* 0x044fe60000041804 */
[----:B------:R-:W2:Y:S04]  /*1a520*/  LDL.LU.64 R6, [R1+0x15f8] ;  /* 0x0015f80001067983 */ /* 0x000ea80000300a00 */
[----:B------:R-:W2:Y:S04]  /*1a530*/  LDL.LU.64 R4, [R1+0x15f0] ;  /* 0x0015f00001047983 */ /* 0x000ea80000300a00 */
[----:B0-----:R-:W-:Y:S08]  /*1a540*/  STL [R1+0x1578], R8 ;  /* 0x0015780801007387 */ /* 0x001ff00000100800 */
[----:B------:R-:W-:Y:S04]  /*1a550*/  STL.64 [R1+0x1c0], R16 ;  /* 0x0001c01001007387 */ /* 0x000fe80000100a00 */
[----:B------:R-:W-:Y:S04]  /*1a560*/  STL.64 [R1+0x1c8], R18 ;  /* 0x0001c81201007387 */ /* 0x000fe80000100a00 */
[----:B------:R-:W-:Y:S04]  /*1a570*/  STL [R1+0x1574], R9 ;  /* 0x0015740901007387 */ /* 0x000fe80000100800 */
[----:B------:R-:W-:Y:S04]  /*1a580*/  STL [R1+0x1570], R10 ;  /* 0x0015700a01007387 */ /* 0x000fe80000100800 */
[----:B------:R-:W-:Y:S01]  /*1a590*/  STL [R1+0x1564], R11 ;  /* 0x0015640b01007387 */ /* 0x000fe20000100800 */
[----:B--2---:R-:W-:Y:S03]  /*1a5a0*/  HMMA.16816.F32.BF16 R4, R20, R26, R4 ;  /* 0x0000001a1404723c */ /* 0x004fe60000041804 */
[----:B------:R-:W2:-:S15]  /*1a5b0*/  LDL R23, [R1+0xed8] ;  /* 0x000ed80001177983 */ /* 0x000e9e0000100800 */
[----:B------:R-:W-:Y:S01]  /*1a5c0*/  NOP ;  /* 0x0000000000007918 */ /* 0x000fe20000000000 */
[----:B------:R-:W-:Y:S04]  /*1a5d0*/  STL.64 [R1+0x1a0], R4 ;  /* 0x0001a00401007387 */ /* 0x000fe80000100a00 */
[----:B------:R-:W-:Y:S04]  /*1a5e0*/  STL.64 [R1+0x1a8], R6 ;  /* 0x0001a80601007387 */ /* 0x000fe80000100a00 */
[----:B---3--:R-:W0:Y:S02]  /*1a5f0*/  LDSM.16.MT88.4 R4, [R15+UR5+0x4000] ;  /* 0x004000050f04783b */ /* 0x008e240008004200 */
[----:B0-----:R-:W-:-:S02]  /*1a600*/  IMAD.MOV.U32 R10, RZ, RZ, R6 ;  /* 0x000000ffff0a7224 */ /* 0x001fc400078e0006 */
[----:B------:R-:W-:Y:S02]  /*1a610*/  IMAD.MOV.U32 R8, RZ, RZ, R4 ;  /* 0x000000ffff087224 */ /* 0x000fe400078e0004 */
[----:B------:R-:W-:Y:S02]  /*1a620*/  IMAD.MOV.U32 R9, RZ, RZ, R5 ;  /* 0x000000ffff097224 */ /* 0x000fe400078e0005 */
[----:B------:R-:W-:Y:S01]  /*1a630*/  IMAD.MOV.U32 R25, RZ, RZ, R7 ;  /* 0x000000ffff197224 */ /* 0x000fe200078e0007 */
[----:B--2---:R-:W0:Y:S04]  /*1a640*/  LDSM.16.MT88.4 R16, [R23+UR5+0x3080] ;  /* 0x003080051710783b */ /* 0x004e280008004200 */
[----:B0-----:R0:W-:Y:S04]  /*1a650*/  STL.64 [R1+0x1530], R18 ;  /* 0x0015301201007387 */ /* 0x0011e80000100a00 */
[----:B------:R-:W-:Y:S04]  /*1a660*/  STL.64 [R1+0x1528], R16 ;  /* 0x0015281001007387 */ /* 0x000fe80000100a00 */
[----:B0-----:R-:W2:Y:S04]  /*1a670*/  LDL.LU.64 R18, [R1+0x88] ;  /* 0x0000880001127983 */ /* 0x001ea80000300a00 */
[----:B------:R-:W3:Y:S04]  /*1a680*/  LDL.LU.64 R6, [R1+0x15e8] ;  /* 0x0015e80001067983 */ /* 0x000ee80000300a00 */
[----:B------:R-:W4:Y:S04]  /*1a690*/  LDL.LU.64 R4, [R1+0x15e0] ;  /* 0x0015e00001047983 */ /* 0x000f280000300a00 */
[----:B------:R-:W-:Y:S04]  /*1a6a0*/  STL [R1+0x15b8], R10 ;  /* 0x0015b80a01007387 */ /* 0x000fe80000100800 */
[----:B------:R0:W-:Y:S04]  /*1a6b0*/  STL.64 [R1+0x15b0], R8 ;  /* 0x0015b00801007387 */ /* 0x0001e80000100a00 */
[----:B0-----:R-:W2:Y:S04]  /*1a6c0*/  LDL.LU R8, [R1+0x100] ;  /* 0x0001000001087983 */ /* 0x001ea80000300800 */
[----:B------:R-:W2:Y:S04]  /*1a6d0*/  LDL.LU R9, [R1+0x104] ;  /* 0x0001040001097983 */ /* 0x000ea80000300800 */
[----:B------:R-:W2:Y:S04]  /*1a6e0*/  LDL.LU R10, [R1+0x108] ;  /* 0x00010800010a7983 */ /* 0x000ea80000300800 */
[----:B------:R-:W2:Y:S04]  /*1a6f0*/  LDL.LU R11, [R1+0x10c] ;  /* 0x00010c00010b7983 */ /* 0x000ea80000300800 */
[----:B--2---:R-:W-:Y:S04]  /*1a700*/  STL.64 [R1+0x15c8], R10 ;  /* 0x0015c80a01007387 */ /* 0x004fe80000100a00 */
[----:B------:R4:W-:Y:S02]  /*1a710*/  STL.64 [R1+0x15c0], R8 ;  /* 0x0015c00801007387 */ /* 0x0009e40000100a00 */
[----:B----4-:R-:W-:-:S02]  /*1a720*/  IMAD.MOV.U32 R8, RZ, RZ, R4 ;  /* 0x000000ffff087224 */ /* 0x010fc400078e0004 */
[----:B------:R-:W-:Y:S01]  /*1a730*/  IMAD.MOV.U32 R9, RZ, RZ, R5 ;  /* 0x000000ffff097224 */ /* 0x000fe200078e0005 */
[----:B------:R-:W2:Y:S04]  /*1a740*/  LDL.LU R4, [R1+0x15dc] ;  /* 0x0015dc0001047983 */ /* 0x000ea80000300800 */
[----:B------:R-:W2:Y:S01]  /*1a750*/  LDL.LU R5, [R1+0x15d8] ;  /* 0x0015d80001057983 */ /* 0x000ea20000300800 */
[----:B---3--:R-:W-:Y:S02]  /*1a760*/  IMAD.MOV.U32 R10, RZ, RZ, R6 ;  /* 0x000000ffff0a7224 */ /* 0x008fe400078e0006 */
[----:B------:R-:W-:Y:S01]  /*1a770*/  IMAD.MOV.U32 R11, RZ, RZ, R7 ;  /* 0x000000ffff0b7224 */ /* 0x000fe200078e0007 */
[----:B------:R-:W2:Y:S04]  /*1a780*/  LDL.LU R6, [R1+0x15d4] ;  /* 0x0015d40001067983 */ /* 0x000ea80000300800 */
[----:B------:R-:W2:Y:S04]  /*1a790*/  LDL.LU R7, [R1+0x15d0] ;  /* 0x0015d00001077983 */ /* 0x000ea80000300800 */
[----:B------:R-:W-:Y:S04]  /*1a7a0*/  STL.64 [R1+0x1598], R26 ;  /* 0x0015981a01007387 */ /* 0x000fe80000100a00 */
[----:B------:R0:W-:Y:S01]  /*1a7b0*/  STL [R1+0x1590], R25 ;  /* 0x0015901901007387 */ /* 0x0001e20000100800 */
[----:B------:R-:W-:-:S02]  /*1a7c0*/  IMAD.MOV.U32 R24, RZ, RZ, R29 ;  /* 0x000000ffff187224 */ /* 0x000fc400078e001d */
[----:B0-----:R-:W-:Y:S02]  /*1a7d0*/  IMAD.MOV.U32 R25, RZ, RZ, R3 ;  /* 0x000000ffff197224 */ /* 0x001fe400078e0003 */
[----:B------:R-:W-:Y:S02]  /*1a7e0*/  IMAD.MOV.U32 R26, RZ, RZ, R2 ;  /* 0x000000ffff1a7224 */ /* 0x000fe400078e0002 */
[----:B------:R-:W-:-:S05]  /*1a7f0*/  IMAD.MOV.U32 R27, RZ, RZ, R0 ;  /* 0x000000ffff1b7224 */ /* 0x000fca00078e0000 */
[----:B------:R0:W-:Y:S04]  /*1a800*/  STL.64 [R1+0x15a8], R26 ;  /* 0x0015a81a01007387 */ /* 0x0001e80000100a00 */
[----:B------:R-:W-:Y:S01]  /*1a810*/  STL.64 [R1+0x15a0], R24 ;  /* 0x0015a01801007387 */ /* 0x000fe20000100a00 */
[----:B------:R-:W-:Y:S02]  /*1a820*/  IMAD.MOV.U32 R2, RZ, RZ, R18 ;  /* 0x000000ffff027224 */ /* 0x000fe400078e0012 */
[----:B------:R-:W-:Y:S01]  /*1a830*/  IMAD.MOV.U32 R0, RZ, RZ, R19 ;  /* 0x000000ffff007224 */ /* 0x000fe200078e0013 */
[----:B0-----:R-:W3:Y:S04]  /*1a840*/  LDL.LU.64 R26, [R1+0x78] ;  /* 0x00007800011a7983 */ /* 0x001ee80000300a00 */
[----:B------:R-:W-:Y:S01]  /*1a850*/  STL [R1+0x157c], R15 ;  /* 0x00157c0f01007387 */ /* 0x000fe20000100800 */
[----:B------:R-:W0:Y:S01]  /*1a860*/  S2R R14, SR_TID.X ;  /* 0x00000000000e7919 */ /* 0x000e220000002100 */
[----:B--2---:R-:W-:-:S15]  /*1a870*/  HMMA.16816.F32.BF16 R8, R4, R18, R8 ;  /* 0x000000120408723c */ /* 0x004fde0000041808 */
[----:B------:R-:W-:-:S04]  /*1a880*/  NOP ;  /* 0x0000000000007918 */ /* 0x000fc80000000000 */
[----:B------:R-:W-:Y:S04]  /*1a890*/  STL.64 [R1+0x190], R8 ;  /* 0x0001900801007387 */ /* 0x000fe80000100a00 */
[----:B------:R-:W2:Y:S04]  /*1a8a0*/  LDL.LU R16, [R1+0x130] ;  /* 0x0001300001107983 */ /* 0x000ea80000300800 */
[----:B------:R-:W2:Y:S04]  /*1a8b0*/  LDL.LU R17, [R1+0x134] ;  /* 0x0001340001117983 */ /* 0x000ea80000300800 */
[----:B------:R-:W4:Y:S04]  /*1a8c0*/  LDL.LU R18, [R1+0x138] ;  /* 0x0001380001127983 */ /* 0x000f280000300800 */
[----:B------:R-:W4:Y:S01]  /*1a8d0*/  LDL.LU R19, [R1+0x13c] ;  /* 0x00013c0001137983 */ /* 0x000f220000300800 */
[C---:B0-----:R-:W-:Y:S01]  /*1a8e0*/  IMAD.SHL.U32 R13, R14.reuse, 0x2, RZ ;  /* 0x000000020e0d7824 */ /* 0x041fe200078e00ff */
[----:B------:R-:W-:-:S05]  /*1a8f0*/  LOP3.LUT R14, R14, 0x7, RZ, 0xc0, !PT ;  /* 0x000000070e0e7812 */ /* 0x000fca00078ec0ff */
[----:B------:R-:W-:Y:S02]  /*1a900*/  IMAD R14, R14, 0x110, RZ ;  /* 0x000001100e0e7824 */ /* 0x000fe400078e02ff */
[----:B------:R-:W-:-:S03]  /*1a910*/  IMAD.MOV.U32 R29, RZ, RZ, R10 ;  /* 0x000000ffff1d7224 */ /* 0x000fc600078e000a */
[----:B------:R-:W-:Y:S01]  /*1a920*/  LOP3.LUT R14, R14, 0x30, R13, 0x78, !PT ;  /* 0x000000300e0e7812 */ /* 0x000fe200078e780d */
[----:B------:R-:W-:-:S04]  /*1a930*/  IMAD.MOV.U32 R3, RZ, RZ, R11 ;  /* 0x000000ffff037224 */ /* 0x000fc800078e000b */
[----:B------:R-:W0:Y:S02]  /*1a940*/  LDSM.16.M88.4 R8, [R14+UR5+0x8080] ;  /* 0x008080050e08783b */ /* 0x000e240008000200 */
[----:B0-----:R-:W-:Y:S02]  /*1a950*/  IMAD.MOV.U32 R21, RZ, RZ, R8 ;  /* 0x000000ffff157224 */ /* 0x001fe400078e0008 */
[----:B------:R-:W-:Y:S01]  /*1a960*/  IMAD.MOV.U32 R20, RZ, RZ, R9 ;  /* 0x000000ffff147224 */ /* 0x000fe200078e0009 */
[----:B----4-:R0:W-:Y:S04]  /*1a970*/  STL.64 [R1+0x1588], R18 ;  /* 0x0015881201007387 */ /* 0x0101e80000100a00 */
[----:B--2---:R-:W-:Y:S04]  /*1a980*/  STL.64 [R1+0x1580], R16 ;  /* 0x0015801001007387 */ /* 0x004fe80000100a00 */
[----:B0-----:R-:W2:Y:S04]  /*1a990*/  LDL.LU.64 R18, [R1+0x68] ;  /* 0x0000680001127983 */ /* 0x001ea80000300a00 */
[----:B------:R-:W-:Y:S04]  /*1a9a0*/  STL [R1+0x14c8], R3 ;  /* 0x0014c80301007387 */ /* 0x000fe80000100800 */
[----:B------:R-:W-:Y:S04]  /*1a9b0*/  STL [R1+0x14c4], R29 ;  /* 0x0014c41d01007387 */ /* 0x000fe80000100800 */
[----:B------:R-:W-:Y:S04]  /*1a9c0*/  STL.64 [R1+0x20], R8 ;  /* 0x0000200801007387 */ /* 0x000fe80000100a00 */
[----:B------:R0:W-:Y:S04]  /*1a9d0*/  STL.64 [R1+0x28], R10 ;  /* 0x0000280a01007387 */ /* 0x0001e80000100a00 */
[----:B0-----:R-:W4:Y:S04]  /*1a9e0*/  LDL.LU.64 R10, [R1+0x15c8] ;  /* 0x0015c800010a7983 */ /* 0x001f280000300a00 */
[----:B------:R-:W4:Y:S01]  /*1a9f0*/  LDL.LU.64 R8, [R1+0x15c0] ;  /* 0x0015c00001087983 */ /* 0x000f220000300a00 */
[----:B---3--:R-:W-:Y:S01]  /*1aa00*/  IMAD.MOV.U32 R28, RZ, RZ, R27 ;  /* 0x000000ffff1c7224 */ /* 0x008fe200078e001b */
[----:B----4-:R-:W-:-:S15]  /*1aa10*/  HMMA.16816.F32.BF16 R8, R4, R26, R8 ;  /* 0x0000001a0408723c */ /* 0x010fde0000041808 */
[----:B------:R-:W-:-:S04]  /*1aa20*/  NOP ;  /* 0x0000000000007918 */ /* 0x000fc80000000000 */
[----:B------:R-:W-:Y:S04]  /*1aa30*/  STL.64 [R1+0x180], R8 ;  /* 0x0001800801007387 */ /* 0x000fe80000100a00 */
[----:B------:R0:W-:Y:S02]  /*1aa40*/  STL.64 [R1+0x188], R10 ;  /* 0x0001880a01007387 */ /* 0x0001e40000100a00 */
[----:B0-----:R-:W-:Y:S02]  /*1aa50*/  IMAD.MOV.U32 R11, RZ, RZ, R26 ;  /* 0x000000ffff0b7224 */ /* 0x001fe400078e001a */
[----:B------:R-:W3:Y:S04]  /*1aa60*/  LDL.LU R10, [R1+0x15b8] ;  /* 0x0015b800010a7983 */ /* 0x000ee80000300800 */
[----:B------:R-:W0:Y:S04]  /*1aa70*/  LDSM.16.M88.4 R24, [R14+UR5+0x8880] ;  /* 0x008880050e18783b */ /* 0x000e280008000200 */
[----:B------:R-:W4:Y:S04]  /*1aa80*/  LDL.LU.64 R8, [R1+0x15b0] ;  /* 0x0015b00001087983 */ /* 0x000f280000300a00 */
[----:B0-----:R-:W-:Y:S04]  /*1aa90*/  STL.64 [R1+0x40], R24 ;  /* 0x0000401801007387 */ /* 0x001fe80000100a00 */
[----:B------:R0:W-:Y:S01]  /*1aaa0*/  STL.64 [R1+0x48], R26 ;  /* 0x0000481a01007387 */ /* 0x0001e20000100a00 */
[----:B------:R-:W-:-:S02]  /*1aab0*/  IMAD.MOV.U32 R3, RZ, RZ, R24 ;  /* 0x000000ffff037224 */ /* 0x000fc400078e0018 */
[----:B------:R-:W-:Y:S01]  /*1aac0*/  IMAD.MOV.U32 R29, RZ, RZ, R25 ;  /* 0x000000ffff1d7224 */ /* 0x000fe200078e0019 */
[----:B0-----:R-:W3:Y:S04]  /*1aad0*/  LDL.LU.64 R26, [R1+0x15a8] ;  /* 0x0015a800011a7983 */ /* 0x001ee80000300a00 */
[----:B------:R-:W3:Y:S04]  /*1aae0*/  LDL.LU.64 R24, [R1+0x15a0] ;  /* 0x0015a00001187983 */ /* 0x000ee80000300a00 */
[----:B------:R-:W-:Y:S04]  /*1aaf0*/  STL [R1+0x14d0], R29 ;  /* 0x0014d01d01007387 */ /* 0x000fe80000100800 */
[----:B------:R-:W-:Y:S01]  /*1ab00*/  STL [R1+0x14cc], R3 ;  /* 0x0014cc0301007387 */ /* 0x000fe20000100800 */
[----:B--2---:R-:W-:Y:S01]  /*1ab10*/  IMAD.MOV.U32 R22, RZ, RZ, R19 ;  /* 0x000000ffff167224 */ /* 0x004fe200078e0013 */
[----:B---3--:R-:W-:-:S15]  /*1ab20*/  HMMA.16816.F32.BF16 R24, R4, R18, R24 ;  /* 0x000000120418723c */ /* 0x008fde0000041818 */
[----:B------:R-:W-:-:S04]  /*1ab30*/  NOP ;  /* 0x0000000000007918 */ /* 0x000fc80000000000 */
[----:B------:R0:W-:Y:S02]  /*1ab40*/  STL.64 [R1+0x170], R24 ;  /* 0x0001701801007387 */ /* 0x0001e40000100a00 */
[----:B0-----:R-:W-:Y:S02]  /*1ab50*/  IMAD.MOV.U32 R24, RZ, RZ, R18 ;  /* 0x000000ffff187224 */ /* 0x001fe400078e0012 */
[----:B------:R-:W0:Y:S04]  /*1ab60*/  LDSM.16.M88.4 R16, [R14+UR5+0x9080] ;  /* 0x009080050e10783b */ /* 0x000e280008000200 */
[----:B------:R-:W1:Y:S04]  /*1ab70*/  LDSM.16.M88.4 R12, [R14+UR5+0x9880] ;  /* 0x009880050e0c783b */ /* 0x000e680008000200 */
[----:B------:R2:W-:Y:S04]  /*1ab80*/  STL.64 [R1+0x178], R26 ;  /* 0x0001781a01007387 */ /* 0x0005e80000100a00 */
[----:B--2---:R-:W2:Y:S04]  /*1ab90*/  LDL.LU.64 R26, [R1+0x1598] ;  /* 0x00159800011a7983 */ /* 0x004ea80000300a00 */
[----:B------:R-:W3:Y:S04]  /*1aba0*/  LDL.LU R25, [R1+0x1590] ;  /* 0x0015900001197983 */ /* 0x000ee80000300800 */
[----:B0-----:R-:W-:Y:S04]  /*1abb0*/  STL.64 [R1+0x90], R16 ;  /* 0x0000901001007387 */ /* 0x001fe80000100a00 */
[----:B------:R0:W-:Y:S01]  /*1abc0*/  STL.64 [R1+0x98], R18 ;  /* 0x0000981201007387 */ /* 0x0001e20000100a00 */
[----:B------:R-:W-:-:S02]  /*1abd0*/  IMAD.MOV.U32 R29, RZ, RZ, R16 ;  /* 0x000000ffff1d7224 */ /* 0x000fc400078e0010 */
[----:B------:R-:W-:Y:S01]  /*1abe0*/  IMAD.MOV.U32 R3, RZ, RZ, R17 ;  /* 0x000000ffff037224 */ /* 0x000fe200078e0011 */
[----:B0-----:R-:W2:Y:S04]  /*1abf0*/  LDL.LU.64 R18, [R1+0x1588] ;  /* 0x0015880001127983 */ /* 0x001ea80000300a00 */
[----:B------:R-:W2:Y:S04]  /*1ac00*/  LDL.LU.64 R16, [R1+0x1580] ;  /* 0x0015800001107983 */ /* 0x000ea80000300a00 */
[----:B-1----:R-:W-:Y:S04]  /*1ac10*/  STL.64 [R1+0xa0], R12 ;  /* 0x0000a00c01007387 */ /* 0x002fe80000100a00 */
[----:B------:R0:W-:Y:S04]  /*1ac20*/  STL.64 [R1+0xa8], R14 ;  /* 0x0000a80e01007387 */ /* 0x0001e80000100a00 */
[----:B0-----:R-:W2:Y:S04]  /*1ac30*/  LDL.LU R15, [R1+0x157c] ;  /* 0x00157c00010f7983 */ /* 0x001ea80000300800 */
[----:B--2---:R-:W0:Y:S01]  /*1ac40*/  LDSM.16.MT88.4 R12, [R15+UR5+0x4080] ;  /* 0x004080050f0c783b */ /* 0x004e220008004200 */
[----:B------:R-:W-:Y:S03]  /*1ac50*/  HMMA.16816.F32.BF16 R4, R4, R26, R16 ;  /* 0x0000001a0404723c */ /* 0x000fe60000041810 */
[----:B0-----:R0:W-:Y:S04]  /*1ac60*/  STL.64 [R1+0x14a0], R14 ;  /* 0x0014a00e01007387 */ /* 0x0011e80000100a00 */
[----:B------:R4:W-:Y:S01]  /*1ac70*/  STL.64 [R1+0x1498], R12 ;  /* 0x0014980c01007387 */ /* 0x0009e20000100a00 */
[----:B0-----:R-:W-:-:S02]  /*1ac80*/  IMAD.MOV.U32 R14, RZ, RZ, R10 ;  /* 0x000000ffff0e7224 */ /* 0x001fc400078e000a */
[----:B----4-:R-:W-:Y:S02]  /*1ac90*/  IMAD.MOV.U32 R12, RZ, RZ, R8 ;  /* 0x000000ffff0c7224 */ /* 0x010fe400078e0008 */
[----:B---3--:R-:W-:Y:S01]  /*1aca0*/  IMAD.MOV.U32 R15, RZ, RZ, R25 ;  /* 0x000000ffff0f7224 */ /* 0x008fe200078e0019 */
[----:B------:R-:W2:Y:S01]  /*1acb0*/  LDL.LU R8, [R1+0x1578] ;  /* 0x0015780001087983 */ /* 0x000ea20000300800 */
[----:B------:R-:W-:-:S03]  /*1acc0*/  IMAD.MOV.U32 R13, RZ, RZ, R9 ;  /* 0x000000ffff0d7224 */ /* 0x000fc600078e0009 */
[----:B------:R-:W2:Y:S04]  /*1acd0*/  LDL.LU R9, [R1+0x1574] ;  /* 0x0015740001097983 */ /* 0x000ea80000300800 */
[----:B------:R-:W2:Y:S04]  /*1ace0*/  LDL.LU R10, [R1+0x1570] ;  /* 0x00157000010a7983 */ /* 0x000ea80000300800 */
[----:B------:R-:W3:Y:S04]  /*1acf0*/  LDL.LU R25, [R1+0x156c] ;  /* 0x00156c0001197983 */ /* 0x000ee80000300800 */
[----:B------:R0:W-:Y:S04]  /*1ad00*/  STL.64 [R1+0x14e0], R14 ;  /* 0x0014e00e01007387 */ /* 0x0001e80000100a00 */
[----:B------:R1:W-:Y:S01]  /*1ad10*/  STL.64 [R1+0x14d8], R12 ;  /* 0x0014d80c01007387 */ /* 0x0003e20000100a00 */
[----:B0-----:R-:W-:-:S02]  /*1ad20*/  IMAD.MOV.U32 R14, RZ, RZ, R24 ;  /* 0x000000ffff0e7224 */ /* 0x001fc400078e0018 */
[----:B------:R-:W-:Y:S01]  /*1ad30*/  IMAD.MOV.U32 R15, RZ, RZ, R22 ;  /* 0x000000ffff0f7224 */ /* 0x000fe200078e0016 */
[----:B------:R-:W3:Y:S04]  /*1ad40*/  LDL.LU R24, [R1+0x1568] ;  /* 0x0015680001187983 */ /* 0x000ee80000300800 */
[----:B------:R0:W-:Y:S04]  /*1ad50*/  STL.64 [R1+0x1548], R14 ;  /* 0x0015480e01007387 */ /* 0x0001e80000100a00 */
[----:B-1----:R-:W4:Y:S04]  /*1ad60*/  LDL.LU R12, [R1+0x140] ;  /* 0x00014000010c7983 */ /* 0x002f280000300800 */
[----:B------:R-:W-:Y:S04]  /*1ad70*/  STL.64 [R1+0x10], R4 ;  /* 0x0000100401007387 */ /* 0x000fe80000100a00 */
[----:B------:R-:W-:Y:S04]  /*1ad80*/  STL.64 [R1+0x18], R6 ;  /* 0x0000180601007387 */ /* 0x000fe80000100a00 */
[----:B------:R-:W4:Y:S04]  /*1ad90*/  LDL.LU R13, [R1+0x144] ;  /* 0x00014400010d7983 */ /* 0x000f280000300800 */
[----:B------:R-:W1:Y:S04]  /*1ada0*/  LDSM.16.MT88.4 R4, [R23+UR5+0x4000] ;  /* 0x004000051704783b */ /* 0x000e680008004200 */
[----:B0-----:R-:W2:Y:S04]  /*1adb0*/  LDL.LU R14, [R1+0x148] ;  /* 0x00014800010e7983 */ /* 0x001ea80000300800 */
[----:B------:R-:W2:Y:S04]  /*1adc0*/  LDL.LU R15, [R1+0x14c] ;  /* 0x00014c00010f7983 */ /* 0x000ea80000300800 */
[----:B--2---:R-:W-:Y:S04]  /*1add0*/  STL.64 [R1+0x1558], R14 ;  /* 0x0015580e01007387 */ /* 0x004fe80000100a00 */
[----:B----4-:R0:W-:Y:S04]  /*1ade0*/  STL.64 [R1+0x1550], R12 ;  /* 0x0015500c01007387 */ /* 0x0101e80000100a00 */
[----:B0-----:R-:W2:Y:S04]  /*1adf0*/  LDL.LU R12, [R1+0x150] ;  /* 0x00015000010c7983 */ /* 0x001ea80000300800 */
[----:B------:R-:W2:Y:S04]  /*1ae00*/  LDL.LU R13, [R1+0x154] ;  /* 0x00015400010d7983 */ /* 0x000ea80000300800 */
[----:B------:R-:W2:Y:S04]  /*1ae10*/  LDL.LU R14, [R1+0x158] ;  /* 0x00015800010e7983 */ /* 0x000ea80000300800 */
[----:B------:R-:W2:Y:S04]  /*1ae20*/  LDL.LU R15, [R1+0x15c] ;  /* 0x00015c00010f7983 */ /* 0x000ea80000300800 */
[----:B------:R-:W-:Y:S04]  /*1ae30*/  STL.64 [R1+0x1540], R26 ;  /* 0x0015401a01007387 */ /* 0x000fe80000100a00 */
[----:B---3--:R0:W-:Y:S04]  /*1ae40*/  STL.64 [R1+0x1538], R24 ;  /* 0x0015381801007387 */ /* 0x0081e80000100a00 */
[----:B------:R-:W3:Y:S04]  /*1ae50*/  LDL.LU R16, [R1+0xf0] ;  /* 0x0000f00001107983 */ /* 0x000ee80000300800 */
[----:B------:R-:W3:Y:S04]  /*1ae60*/  LDL.LU R17, [R1+0xf4] ;  /* 0x0000f40001117983 */ /* 0x000ee80000300800 */
[----:B------:R-:W3:Y:S04]  /*1ae70*/  LDL.LU R18, [R1+0xf8] ;  /* 0x0000f80001127983 */ /* 0x000ee80000300800 */
[----:B------:R-:W3:Y:S04]  /*1ae80*/  LDL.LU R19, [R1+0xfc] ;  /* 0x0000fc0001137983 */ /* 0x000ee80000300800 */
[----:B0-----:R-:W4:Y:S04]  /*1ae90*/  LDL.LU R24, [R1+0x120] ;  /* 0x0001200001187983 */ /* 0x001f280000300800 */
[----:B------:R-:W4:Y:S04]  /*1aea0*/  LDL.LU R25, [R1+0x124] ;  /* 0x0001240001197983 */ /* 0x000f280000300800 */
[----:B------:R-:W4:Y:S04]  /*1aeb0*/  LDL.LU R26, [R1+0x128] ;  /* 0x00012800011a7983 */ /* 0x000f280000300800 */
[----:B------:R-:W4:Y:S04]  /*1aec0*/  LDL.LU R27, [R1+0x12c] ;  /* 0x00012c00011b7983 */ /* 0x000f280000300800 */
[----:B------:R-:W-:Y:S04]  /*1aed0*/  STL [R1+0x14f0], R23 ;  /* 0x0014f01701007387 */ /* 0x000fe80000100800 */
[----:B------:R0:W-:Y:S04]  /*1aee0*/  STL.64 [R1+0x14e8], R20 ;  /* 0x0014e81401007387 */ /* 0x0001e80000100a00 */
[----:B0-----:R-:W2:Y:S04]  /*1aef0*/  LDL.LU R20, [R1+0xb0] ;  /* 0x0000b00001147983 */ /* 0x001ea80000300800 */
[----:B------:R-:W2:Y:S04]  /*1af00*/  LDL.LU R21, [R1+0xb4] ;  /* 0x0000b40001157983 */ /* 0x000ea80000300800 */
[----:B------:R-:W2:Y:S04]  /*1af10*/  LDL.LU R22, [R1+0xb8] ;  /* 0x0000b80001167983 */ /* 0x000ea80000300800 */
[----:B------:R-:W2:Y:S04]  /*1af20*/  LDL.LU R23, [R1+0xbc] ;  /* 0x0000bc0001177983 */ /* 0x000ea80000300800 */
[----:B--2---:R0:W-:Y:S04]  /*1af30*/  STL.64 [R1+0x1500], R22 ;  /* 0x0015001601007387 */ /* 0x0041e80000100a00 */
[----:B------:R-:W-:Y:S01]  /*1af40*/  STL.64 [R1+0x14f8], R20 ;  /* 0x0014f81401007387 */ /* 0x000fe20000100a00 */
[----:B0-----:R-:W-:-:S02]  /*1af50*/  IMAD.MOV.U32 R22, RZ, RZ, R11 ;  /* 0x000000ffff167224 */ /* 0x001fc400078e000b */
[----:B------:R-:W-:Y:S01]  /*1af60*/  IMAD.MOV.U32 R23, RZ, RZ, R28 ;  /* 0x000000ffff177224 */ /* 0x000fe200078e001c */
[----:B------:R-:W2:Y:S04]  /*1af70*/  LDL.LU R11, [R1+0x1564] ;  /* 0x00156400010b7983 */ /* 0x000ea80000300800 */
[----:B------:R-:W2:Y:S04]  /*1af80*/  LDL.LU R28, [R1+0x1560] ;  /* 0x00156000011c7983 */ /* 0x000ea80000300800 */
[----:B-1----:R0:W-:Y:S04]  /*1af90*/  STL.64 [R1+0x1478], R6 ;  /* 0x0014780601007387 */ /* 0x0021e80000100a00 */
[----:B0-----:R-:W2:Y:S04]  /*1afa0*/  LDL R7, [R1+0x1d4] ;  /* 0x0001d40001077983 */ /* 0x001ea80000100800 */
[----:B------:R0:W-:Y:S04]  /*1afb0*/  STL.64 [R1+0x1470], R4 ;  /* 0x0014700401007387 */ /* 0x0001e80000100a00 */
[----:B--2---:R1:W-:Y:S04]  /*1afc0*/  STL [R1+0x1508], R7 ;  /* 0x0015080701007387 */ /* 0x0043e80000100800 */
[----:B0-----:R-:W2:Y:S04]  /*1afd0*/  LDL.LU R4, [R1+0xc0] ;  /* 0x0000c00001047983 */ /* 0x001ea80000300800 */
[----:B------:R-:W2:Y:S04]  /*1afe0*/  LDL.LU R5, [R1+0xc4] ;  /* 0x0000c40001057983 */ /* 0x000ea80000300800 */
[----:B------:R-:W2:Y:S01]  /*1aff0*/  LDL.LU R6, [R1+0xc8] ;  /* 0x0000c80001067983 */ /* 0x000ea20000300800 */
[----:B-1----:R-:W-:-:S05]  /*1b000*/  IMAD.MOV.U32 R7, RZ, RZ, R28 ;  /* 0x000000ffff077224 */ /* 0x002fca00078e001c */
[----:B--2---:R0:W-:Y:S02]  /*1b010*/  STL.64 [R1+0x1518], R6 ;  /* 0x0015180601007387 */ /* 0x0041e40000100a00 */
[----:B0-----:R-:W-:Y:S02]  /*1b020*/  IMAD.MOV.U32 R6, RZ, RZ, R2 ;  /* 0x000000ffff067224 */ /* 0x001fe400078e0002 */
[----:B------:R-:W-:-:S07]  /*1b030*/  IMAD.MOV.U32 R7, RZ, RZ, R0 ;  /* 0x000000ffff077224 */ /* 0x000fce00078e0000 */
[----:B------:R-:W-:Y:S01]  /*1b040*/  HMMA.16816.F32.BF16 R12, R8, R6, R12 ;  /* 0x00000006080c723c */ /* 0x000fe2000004180c */
[----:B------:R-:W-:-:S15]  /*1b050*/  STL.64 [R1+0x1510], R4 ;  /* 0x0015100401007387 */ /* 0x000fde0000100a00 */
[----:B------:R-:W-:-:S03]  /*1b060*/  NOP ;  /* 0x0000000000007918 */ /* 0x000fc60000000000 */
[----:B------:R-:W-:Y:S04]  /*1b070*/  STL.64 [R1+0x160], R12 ;  /* 0x0001600c01007387 */ /* 0x000fe80000100a00 */
[----:B------:R0:W-:Y:S04]  /*1b080*/  STL.64 [R1+0x168], R14 ;  /* 0x0001680e01007387 */ /* 0x0001e80000100a00 */
[----:B0-----:R-:W2:Y:S04]  /*1b090*/  LDL.LU.64 R14, [R1+0x1558] ;  /* 0x00155800010e7983 */ /* 0x001ea80000300a00 */
[----:B------:R-:W2:Y:S02]  /*1b0a0*/  LDL.LU.64 R12, [R1+0x1550] ;  /* 0x00155000010c7983 */ /* 0x000ea40000300a00 */
[----:B--2---:R-:W-:-:S15]  /*1b0b0*/  HMMA.16816.F32.BF16 R12, R8, R22, R12 ;  /* 0x00000016080c723c */ /* 0x004fde000004180c */
[----:B------:R-:W-:-:S04]  /*1b0c0*/  NOP ;  /* 0x0000000000007918 */ /* 0x000fc80000000000 */
[----:B------:R-:W-:Y:S01]  /*1b0d0*/  IMAD.MOV.U32 R2, RZ, RZ, R14 ;  /* 0x000000ffff027224 */ /* 0x000fe200078e000e */
[----:B------:R-:W-:Y:S01]  /*1b0e0*/  STL [R1+0x150], R12 ;  /* 0x0001500c01007387 */ /* 0x000fe20000100800 */
[----:B------:R-:W-:-:S03]  /*1b0f0*/  IMAD.MOV.U32 R0, RZ, RZ, R15 ;  /* 0x000000ffff007224 */ /* 0x000fc600078e000f */
[----:B------:R-:W4:Y:S04]  /*1b100*/  LDL.LU.64 R14, [R1+0x1548] ;  /* 0x00154800010e7983 */ /* 0x000f280000300a00 */
[----:B------:R0:W-:Y:S04]  /*1b110*/  STL.64 [R1+0x1520], R22 ;  /* 0x0015201601007387 */ /* 0x0001e80000100a00 */
[----:B------:R-:W2:Y:S04]  /*1b120*/  LDL.LU R20, [R1+0xd0] ;  /* 0x0000d00001147983 */ /* 0x000ea80000300800 */
[----:B------:R-:W2:Y:S04]  /*1b130*/  LDL.LU R21, [R1+0xd4] ;  /* 0x0000d40001157983 */ /* 0x000ea80000300800 */
[----:B0-----:R-:W2:Y:S04]  /*1b140*/  LDL.LU R22, [R1+0xd8] ;  /* 0x0000d80001167983 */ /* 0x001ea80000300800 */
[----:B------:R-:W2:Y:S01]  /*1b150*/  LDL.LU R23, [R1+0xdc] ;  /* 0x0000dc0001177983 */ /* 0x000ea20000300800 */
[----:B----4-:R-:W-:-:S15]  /*1b160*/  HMMA.16816.F32.BF16 R24, R8, R14, R24 ;  /* 0x0000000e0818723c */ /* 0x010fde0000041818 */
[----:B------:R-:W-:-:S04]  /*1b170*/  NOP ;  /* 0x0000000000007918 */ /* 0x000fc80000000000 */
[----:B------:R-:W-:Y:S04]  /*1b180*/  STL.64 [R1+0x140], R24 ;  /* 0x0001401801007387 */ /* 0x000fe80000100a00 */
[----:B------:R0:W-:Y:S04]  /*1b190*/  STL.64 [R1+0x148], R26 ;  /* 0x0001481a01007387 */ /* 0x0001e80000100a00 */
[----:B0-----:R-:W3:Y:S04]  /*1b1a0*/  LDL.LU.64 R26, [R1+0x1540] ;  /* 0x00154000011a7983 */ /* 0x001ee80000300a00 */
[----:B------:R-:W4:Y:S01]  /*1b1b0*/  LDL.LU.64 R24, [R1+0x1538] ;  /* 0x0015380001187983 */ /* 0x000f220000300a00 */
[----:B---3--:R-:W-:Y:S03]  /*1b1c0*/  HMMA.16816.F32.BF16 R8, R8, R26, R16 ;  /* 0x0000001a0808723c */ /* 0x008fe60000041810 */
[----:B------:R-:W2:Y:S04]  /*1b1d0*/  LDL.LU.64 R18, [R1+0x1530] ;  /* 0x0015300001127983 */ /* 0x000ea80000300a00 */
[----:B------:R-:W2:-:S12]  /*1b1e0*/  LDL.LU.64 R16, [R1+0x1528] ;  /* 0x0015280001107983 */ /* 0x000e980000300a00 */
[----:B------:R0:W-:Y:S04]  /*1b1f0*/  STL.64 [R1+0x130], R8 ;  /* 0x0001300801007387 */ /* 0x0001e80000100a00 */
[----:B------:R1:W-:Y:S04]  /*1b200*/  STL.64 [R1+0x138], R10 ;  /* 0x0001380a01007387 */ /* 0x0003e80000100a00 */
[----:B0-----:R-:W3:Y:S04]  /*1b210*/  LDL.LU R8, [R1+0x50] ;  /* 0x0000500001087983 */ /* 0x001ee80000300800 */
[----:B------:R-:W3:Y:S04]  /*1b220*/  LDL.LU R9, [R1+0x54] ;  /* 0x0000540001097983 */ /* 0x000ee80000300800 */
[----:B-1----:R-:W3:Y:S04]  /*1b230*/  LDL.LU R10, [R1+0x58] ;  /* 0x00005800010a7983 */ /* 0x002ee80000300800 */
[----:B------:R-:W3:Y:S01]  /*1b240*/  LDL.LU R11, [R1+0x5c] ;  /* 0x00005c00010b7983 */ /* 0x000ee20000300800 */
[----:B--2---:R-:W-:Y:S03]  /*1b250*/  HMMA.16816.F32.BF16 R4, R16, R6, R20 ;  /* 0x000000061004723c */ /* 0x004fe60000041814 */
[----:B------:R-:W2:-:S15]  /*1b260*/  LDL.LU.64 R22, [R1+0x1520] ;  /* 0x0015200001167983 */ /* 0x000e9e0000300a00 */
[----:B------:R-:W-:Y:S01]  /*1b270*/  NOP ;  /* 0x0000000000007918 */ /* 0x000fe20000000000 */
[----:B------:R-:W-:Y:S04]  /*1b280*/  STL.64 [R1+0x100], R4 ;  /* 0x0001000401007387 */ /* 0x000fe80000100a00 */
[----:B------:R0:W-:Y:S04]  /*1b290*/  STL.64 [R1+0x108], R6 ;  /* 0x0001080601007387 */ /* 0x0001e80000100a00 */
[----:B0-----:R-:W2:Y:S04]  /*1b2a0*/  LDL.LU.64 R6, [R1+0x1518] ;  /* 0x0015180001067983 */ /* 0x001ea80000300a00 */
[----:B------:R-:W2:Y:S02]  /*1b2b0*/  LDL.LU.64 R4, [R1+0x1510] ;  /* 0x0015100001047983 */ /* 0x000ea40000300a00 */
[----:B--2---:R-:W-:Y:S02]  /*1b2c0*/  HMMA.16816.F32.BF16 R20, R16, R22, R4 ;  /* 0x000000161014723c */ /* 0x004fe40000041804 */
[----:B------:R-:W2:-:S15]  /*1b2d0*/  LDL.LU R7, [R1+0x1508] ;  /* 0x0015080001077983 */ /* 0x000e9e0000300800 */
[----:B------:R-:W-:Y:S02]  /*1b2e0*/  NOP ;  /* 0x0000000000007918 */ /* 0x000fe40000000000 */
[----:B------:R-:W-:Y:S04]  /*1b2f0*/  STL.64 [R1+0x120], R20 ;  /* 0x0001201401007387 */ /* 0x000fe80000100a00 */
[----:B------:R0:W-:Y:S04]  /*1b300*/  STL.64 [R1+0x128], R22 ;  /* 0x0001281601007387 */ /* 0x0001e80000100a00 */
[----:B0-----:R-:W2:Y:S04]  /*1b310*/  LDL.LU.64 R22, [R1+0x1500] ;  /* 0x0015000001167983 */ /* 0x001ea80000300a00 */
[----:B------:R-:W2:Y:S01]  /*1b320*/  LDL.LU.64 R20, [R1+0x14f8] ;  /* 0x0014f80001147983 */ /* 0x000ea20000300a00 */
[----:B------:R-:W-:Y:S01]  /*1b330*/  IMAD.MOV.U32 R28, RZ, RZ, R13 ;  /* 0x000000ffff1c7224 */ /* 0x000fe200078e000d */
[C---:B---3--:R-:W-:Y:S08]  /*1b340*/  HMMA.16816.F32.BF16 R8, R16.reuse, R26, R8 ;  /* 0x0000001a1008723c */ /* 0x048ff00000041808 */
[----:B--2---:R-:W-:Y:S01]  /*1b350*/  HMMA.16816.F32.BF16 R12, R16, R14, R20 ;  /* 0x0000000e100c723c */ /* 0x004fe20000041814 */
[----:B------:R-:W2:Y:S04]  /*1b360*/  LDL.LU R23, [R1+0x14f0] ;  /* 0x0014f00001177983 */ /* 0x000ea80000300800 */
[----:B------:R-:W3:-:S14]  /*1b370*/  LDL.LU.64 R20, [R1+0x14e8] ;  /* 0x0014e80001147983 */ /* 0x000edc0000300a00 */
[----:B------:R-:W-:Y:S04]  /*1b380*/  STL.64 [R1+0x110], R12 ;  /* 0x0001100c01007387 */ /* 0x000fe80000100a00 */
[----:B------:R0:W-:Y:S04]  /*1b390*/  STL.64 [R1+0x118], R14 ;  /* 0x0001180e01007387 */ /* 0x0001e80000100a00 */
[----:B0-----:R-:W4:Y:S04]  /*1b3a0*/  LDL.LU.64 R14, [R1+0x14e0] ;  /* 0x0014e000010e7983 */ /* 0x001f280000300a00 */
[----:B------:R-:W4:Y:S04]  /*1b3b0*/  LDL.LU.64 R12, [R1+0x14d8] ;  /* 0x0014d800010c7983 */ /* 0x000f280000300a00 */
[----:B------:R-:W-:Y:S04]  /*1b3c0*/  STL.64 [R1+0xf0], R8 ;  /* 0x0000f00801007387 */ /* 0x000fe80000100a00 */
[----:B------:R-:W-:Y:S04]  /*1b3d0*/  STL.64 [R1+0xf8], R10 ;  /* 0x0000f80a01007387 */ /* 0x000fe80000100a00 */
[----:B------:R-:W4:Y:S04]  /*1b3e0*/  LDL.LU R26, [R1+0x38] ;  /* 0x00003800011a7983 */ /* 0x000f280000300800 */
[----:B------:R-:W4:Y:S04]  /*1b3f0*/  LDL.LU R27, [R1+0x3c] ;  /* 0x00003c00011b7983 */ /* 0x000f280000300800 */
[----:B--2---:R-:W0:Y:S04]  /*1b400*/  LDSM.16.MT88.4 R8, [R23+UR5+0x4080] ;  /* 0x004080051708783b */ /* 0x004e280008004200 */
[----:B------:R-:W-:Y:S04]  /*1b410*/  STL [R1+0x14c0], R23 ;  /* 0x0014c01701007387 */ /* 0x000fe80000100800 */
[----:B0-----:R-:W-:Y:S04]  /*1b420*/  STL.64 [R1+0x1420], R10 ;  /* 0x0014200a01007387 */ /* 0x001fe80000100a00 */
[----:B------:R3:W-:Y:S02]  /*1b430*/  STL.64 [R1+0x1418], R8 ;  /* 0x0014180801007387 */ /* 0x0007e40000100a00 */
[----:B---3--:R-:W-:-:S02]  /*1b440*/  IMAD.MOV.U32 R8, RZ, RZ, R21 ;  /* 0x000000ffff087224 */ /* 0x008fc400078e0015 */
[----:B------:R-:W-:Y:S02]  /*1b450*/  IMAD.MOV.U32 R9, RZ, RZ, R20 ;  /* 0x000000ffff097224 */ /* 0x000fe400078e0014 */
[----:B------:R-:W2:Y:S04]  /*1b460*/  LDL.LU R20, [R1+0x1b0] ;  /* 0x0001b00001147983 */ /* 0x000ea80000300800 */
[----:B------:R-:W2:Y:S04]  /*1b470*/  LDL.LU R21, [R1+0x1b4] ;  /* 0x0001b40001157983 */ /* 0x000ea80000300800 */
[----:B------:R-:W2:Y:S04]  /*1b480*/  LDL.LU R22, [R1+0x1b8] ;  /* 0x0001b80001167983 */ /* 0x000ea80000300800 */
[----:B------:R-:W2:Y:S01]  /*1b490*/  LDL.LU R23, [R1+0x1bc] ;  /* 0x0001bc0001177983 */ /* 0x000ea20000300800 */
[----:B----4-:R-:W-:Y:S03]  /*1b4a0*/  HMMA.16816.F32.BF16 R16, R12, R8, R24 ;  /* 0x000000080c10723c */ /* 0x010fe60000041818 */
[----:B------:R-:W0:Y:S04]  /*1b4b0*/  LDSM.16.MT88.4 R24, [R7+UR5+0x5000] ;  /* 0x005000050718783b */ /* 0x000e280008004200 */
[----:B------:R-:W-:-:S12]  /*1b4c0*/  STL.64 [R1+0x14a8], R8 ;  /* 0x0014a80801007387 */ /* 0x000fd80000100a00 */
[----:B------:R-:W-:Y:S04]  /*1b4d0*/  STL.64 [R1+0xe0], R16 ;  /* 0x0000e01001007387 */ /* 0x000fe80000100a00 */
[----:B------:R-:W-:Y:S04]  /*1b4e0*/  STL.64 [R1+0xe8], R18 ;  /* 0x0000e81201007387 */ /* 0x000fe80000100a00 */
[----:B------:R-:W1:Y:S04]  /*1b4f0*/  LDSM.16.MT88.4 R16, [R7+UR5+0x5080] ;  /* 0x005080050710783b */ /* 0x000e680008004200 */
[----:B0-----:R-:W-:Y:S04]  /*1b500*/  STL.64 [R1+0x13d8], R26 ;  /* 0x0013d81a01007387 */ /* 0x001fe80000100a00 */
[----:B------:R0:W-:Y:S02]  /*1b510*/  STL.64 [R1+0x13d0], R24 ;  /* 0x0013d01801007387 */ /* 0x0001e40000100a00 */
[----:B0-----:R-:W-:-:S02]  /*1b520*/  IMAD.MOV.U32 R24, RZ, RZ, R29 ;  /* 0x000000ffff187224 */ /* 0x001fc400078e001d */
[----:B------:R-:W-:Y:S01]  /*1b530*/  IMAD.MOV.U32 R25, RZ, RZ, R3 ;  /* 0x000000ffff197224 */ /* 0x000fe200078e0003 */
[----:B------:R-:W3:Y:S04]  /*1b540*/  LDL.LU R29, [R1+0x14d0] ;  /* 0x0014d000011d7983 */ /* 0x000ee80000300800 */
[----:B------:R-:W4:Y:S04]  /*1b550*/  LDL.LU R3, [R1+0x14cc] ;  /* 0x0014cc0001037983 */ /* 0x000f280000300800 */
[----:B------:R-:W2:Y:S04]  /*1b560*/  LDL.LU R8, [R1+0x1a0] ;  /* 0x0001a00001087983 */ /* 0x000ea80000300800 */
[----:B------:R-:W2:Y:S04]  /*1b570*/  LDL.LU R9, [R1+0x1a4] ;  /* 0x0001a40001097983 */ /* 0x000ea80000300800 */
[----:B------:R-:W2:Y:S04]  /*1b580*/  LDL.LU R10, [R1+0x1a8] ;  /* 0x0001a800010a7983 */ /* 0x000ea80000300800 */
[----:B------:R-:W2:Y:S04]  /*1b590*/  LDL.LU R11, [R1+0x1ac] ;  /* 0x0001ac00010b7983 */ /* 0x000ea80000300800 */
[----:B--2---:R-:W-:Y:S04]  /*1b5a0*/  STL.64 [R1+0x14b8], R10 ;  /* 0x0014b80a01007387 */ /* 0x004fe80000100a00 */
[----:B------:R0:W-:Y:S04]  /*1b5b0*/  STL.64 [R1+0x14b0], R8 ;  /* 0x0014b00801007387 */ /* 0x0001e80000100a00 */
[----:B0-----:R-:W2:Y:S04]  /*1b5c0*/  LDL.LU R8, [R1+0x1c0] ;  /* 0x0001c00001087983 */ /* 0x001ea80000300800 */
[----:B------:R-:W2:Y:S04]  /*1b5d0*/  LDL.LU R9, [R1+0x1c4] ;  /* 0x0001c40001097983 */ /* 0x000ea80000300800 */
[----:B------:R-:W2:Y:S04]  /*1b5e0*/  LDL.LU R10, [R1+0x1c8] ;  /* 0x0001c800010a7983 */ /* 0x000ea80000300800 */
[----:B------:R-:W2:Y:S04]  /*1b5f0*/  LDL.LU R11, [R1+0x1cc] ;  /* 0x0001cc00010b7983 */ /* 0x000ea80000300800 */
[----:B------:R-:W2:Y:S04]  /*1b600*/  LDL.LU R4, [R1+0x170] ;  /* 0x0001700001047983 */ /* 0x000ea80000300800 */
[----:B------:R-:W2:Y:S04]  /*1b610*/  LDL.LU R5, [R1+0x174] ;  /* 0x0001740001057983 */ /* 0x000ea80000300800 */
[----:B------:R-:W2:Y:S04]  /*1b620*/  LDL.LU R6, [R1+0x178] ;  /* 0x0001780001067983 */ /* 0x000ea80000300800 */
[----:B------:R-:W2:Y:S04]  /*1b630*/  LDL.LU R7, [R1+0x17c] ;  /* 0x00017c0001077983 */ /* 0x000ea80000300800 */
[----:B--2---:R-:W-:Y:S04]  /*1b640*/  STL.64 [R1+0x1488], R6 ;  /* 0x0014880601007387 */ /* 0x004fe80000100a00 */
[----:B------:R4:W-:Y:S02]  /*1b650*/  STL.64 [R1+0x1480], R4 ;  /* 0x0014800401007387 */ /* 0x0009e40000100a00 */
[----:B----4-:R-:W-:-:S02]  /*1b660*/  IMAD.MOV.U32 R4, RZ, RZ, R3 ;  /* 0x000000ffff047224 */ /* 0x010fc400078e0003 */
[----:B---3--:R-:W-:Y:S01]  /*1b670*/  IMAD.MOV.U32 R5, RZ, RZ, R29 ;  /* 0x000000ffff057224 */ /* 0x008fe200078e001d */
[----:B------:R-:W2:Y:S04]  /*1b680*/  LDL.LU R3, [R1+0x14c8] ;  /* 0x0014c80001037983 */ /* 0x000ea80000300800 */
[----:B------:R-:W3:Y:S02]  /*1b690*/  LDL.LU R29, [R1+0x14c4] ;  /* 0x0014c400011d7983 */ /* 0x000ee40000300800 */
[C---:B------:R-:W-:Y:S02]  /*1b6a0*/  HMMA.16816.F32.BF16 R20, R12.reuse, R4, R20 ;  /* 0x000000040c14723c */ /* 0x040fe40000041814 */
[----:B-1----:R-:W-:Y:S04]  /*1b6b0*/  STL.64 [R1+0x1390], R18 ;  /* 0x0013901201007387 */ /* 0x002fe80000100a00 */
[----:B------:R0:W-:Y:S04]  /*1b6c0*/  STL.64 [R1+0x1388], R16 ;  /* 0x0013881001007387 */ /* 0x0001e80000100a00 */
[----:B0-----:R-:W4:Y:S04]  /*1b6d0*/  LDL.LU.64 R16, [R1+0xa0] ;  /* 0x0000a00001107983 */ /* 0x001f280000300a00 */
[----:B------:R-:W2:Y:S05]  /*1b6e0*/  LDL.64 R18, [R1+0xa8] ;  /* 0x0000a80001127983 */ /* 0x000eaa0000100a00 */
[----:B------:R-:W-:Y:S04]  /*1b6f0*/  STL.64 [R1+0xd0], R20 ;  /* 0x0000d01401007387 */ /* 0x000fe80000100a00 */
[----:B------:R0:W-:Y:S04]  /*1b700*/  STL.64 [R1+0xd8], R22 ;  /* 0x0000d81601007387 */ /* 0x0001e80000100a00 */
[----:B0-----:R-:W2:Y:S01]  /*1b710*/  LDL.LU R23, [R1+0x14c0] ;  /* 0x0014c00001177983 */ /* 0x001ea20000300800 */
[----:B------:R-:W-:Y:S03]  /*1b720*/  HMMA.16816.F32.BF16 R8, R12, R24, R8 ;  /* 0x000000180c08723c */ /* 0x000fe60000041808 */
[----:B--2---:R-:W0:Y:S04]  /*1b730*/  LDSM.16.MT88.4 R20, [R23+UR5+0x5000] ;  /* 0x005000051714783b */ /* 0x004e280008004200 */
[----:B0-----:R0:W-:Y:S04]  /*1b740*/  STL [R1+0x1344], R20 ;  /* 0x0013441401007387 */ /* 0x0011e80000100800 */
[----:B------:R1:W-:Y:S04]  /*1b750*/  STL [R1+0x1340], R21 ;  /* 0x0013401501007387 */ /* 0x0003e80000100800 */
[----:B------:R3:W-:Y:S04]  /*1b760*/  STL [R1+0x133c], R22 ;  /* 0x00133c1601007387 */ /* 0x0007e80000100800 */
[----:B------:R2:W-:Y:S04]  /*1b770*/  STL [R1+0x1338], R23 ;  /* 0x0013381701007387 */ /* 0x0005e80000100800 */
[----:B0-----:R-:W4:Y:S04]  /*1b780*/  LDL.LU R20, [R1+0x190] ;  /* 0x0001900001147983 */ /* 0x001f280000300800 */
[----:B-1----:R-:W4:Y:S01]  /*1b790*/  LDL.LU R21, [R1+0x194] ;  /* 0x0001940001157983 */ /* 0x002f220000300800 */
[----:B---3--:R-:W-:-:S02]  /*1b7a0*/  IMAD.MOV.U32 R22, RZ, RZ, R29 ;  /* 0x000000ffff167224 */ /* 0x008fc400078e001d */
[----:B--2---:R-:W-:Y:S02]  /*1b7b0*/  IMAD.MOV.U32 R23, RZ, RZ, R3 ;  /* 0x000000ffff177224 */ /* 0x004fe400078e0003 */
[----:B------:R-:W-:Y:S01]  /*1b7c0*/  IMAD.MOV.U32 R29, RZ, RZ, R10 ;  /* 0x000000ffff1d7224 */ /* 0x000fe200078e000a */
[----:B------:R0:W-:Y:S01]  /*1b7d0*/  STL.64 [R1+0xc0], R8 ;  /* 0x0000c00801007387 */ /* 0x0001e20000100a00 */
[----:B------:R-:W-:-:S03]  /*1b7e0*/  IMAD.MOV.U32 R3, RZ, RZ, R11 ;  /* 0x000000ffff037224 */ /* 0x000fc600078e000b */
[----:B------:R-:W4:Y:S04]  /*1b7f0*/  LDL.LU.64 R10, [R1+0x14b8] ;  /* 0x0014b800010a7983 */ /* 0x000f280000300a00 */
[----:B0-----:R-:W4:Y:S04]  /*1b800*/  LDL.LU.64 R8, [R1+0x14b0] ;  /* 0x0014b00001087983 */ /* 0x001f280000300a00 */
[----:B------:R0:W-:Y:S04]  /*1b810*/  STL.64 [R1+0x1490], R24 ;  /* 0x0014901801007387 */ /* 0x0001e80000100a00 */
[----:B0-----:R-:W2:Y:S04]  /*1b820*/  LDL.LU R24, [R1+0x180] ;  /* 0x0001800001187983 */ /* 0x001ea80000300800 */
[----:B------:R-:W2:Y:S04]  /*1b830*/  LDL.LU R25, [R1+0x184] ;  /* 0x0001840001197983 */ /* 0x000ea80000300800 */
[----:B------:R-:W2:Y:S04]  /*1b840*/  LDL.LU R26, [R1+0x188] ;  /* 0x00018800011a7983 */ /* 0x000ea80000300800 */
[----:B------:R-:W2:Y:S04]  /*1b850*/  LDL.LU R27, [R1+0x18c] ;  /* 0x00018c00011b7983 */ /* 0x000ea80000300800 */
[----:B------:R-:W-:Y:S04]  /*1b860*/  STL [R1+0x143c], R3 ;  /* 0x00143c0301007387 */ /* 0x000fe80000100800 */
[----:B------:R-:W-:Y:S01]  /*1b870*/  STL [R1+0x1438], R29 ;  /* 0x0014381d01007387 */ /* 0x000fe20000100800 */
[----:B----4-:R-:W-:Y:S03]  /*1b880*/  HMMA.16816.F32.BF16 R12, R12, R16, R8 ;  /* 0x000000100c0c723c */ /* 0x010fe60000041808 */
[----:B------:R-:W3:-:S15]  /*1b890*/  LDL.LU.64 R8, [R1+0x14a8] ;  /* 0x0014a80001087983 */ /* 0x000ede0000300a00 */
[----:B------:R-:W-:Y:S01]  /*1b8a0*/  NOP ;  /* 0x0000000000007918 */ /* 0x000fe20000000000 */
[----:B------:R-:W-:Y:S04]  /*1b8b0*/  STL.64 [R1+0xb0], R12 ;  /* 0x0000b00c01007387 */ /* 0x000fe80000100a00 */
[----:B------:R0:W-:Y:S04]  /*1b8c0*/  STL.64 [R1+0xb8], R14 ;  /* 0x0000b80e01007387 */ /* 0x0001e80000100a00 */
[----:B0-----:R-:W3:Y:S04]  /*1b8d0*/  LDL.LU.64 R14, [R1+0x14a0] ;  /* 0x0014a000010e7983 */ /* 0x001ee80000300a00 */
[----:B------:R-:W3:Y:S02]  /*1b8e0*/  LDL.LU.64 R12, [R1+0x1498] ;  /* 0x00149800010c7983 */ /* 0x000ee40000300a00 */
[----:B---3--:R-:W-:-:S15]  /*1b8f0*/  HMMA.16816.F32.BF16 R8, R12, R8, R20 ;  /* 0x000000080c08723c */ /* 0x008fde0000041814 */
[----:B------:R-:W-:-:S04]  /*1b900*/  NOP ;  /* 0x0000000000007918 */ /* 0x000fc80000000000 */
[----:B------:R0:W-:Y:S01]  /*1b910*/  STL.64 [R1+0x80], R8 ;  /* 0x0000800801007387 */ /* 0x0001e20000100a00 */
[----:B------:R-:W-:Y:S02]  /*1b920*/  IMAD.MOV.U32 R29, RZ, RZ, R11 ;  /* 0x000000ffff1d7224 */ /* 0x000fe400078e000b */
[----:B------:R-:W-:Y:S01]  /*1b930*/  IMAD.MOV.U32 R3, RZ, RZ, R10 ;  /* 0x000000ffff037224 */ /* 0x000fe200078e000a */
[----:B0-----:R-:W3:Y:S04]  /*1b940*/  LDL.LU R8, [R1+0x160] ;  /* 0x0001600001087983 */ /* 0x001ee80000300800 */
[----:B------:R-:W3:Y:S04]  /*1b950*/  LDL.LU R9, [R1+0x164] ;  /* 0x0001640001097983 */ /* 0x000ee80000300800 */
[----:B------:R-:W3:Y:S04]  /*1b960*/  LDL.LU R10, [R1+0x168] ;  /* 0x00016800010a7983 */ /* 0x000ee80000300800 */
[----:B------:R-:W3:Y:S04]  /*1b970*/  LDL.LU R11, [R1+0x16c] ;  /* 0x00016c00010b7983 */ /* 0x000ee80000300800 */
[----:B------:R-:W-:Y:S04]  /*1b980*/  STL [R1+0x1444], R29 ;  /* 0x0014441d01007387 */ /* 0x000fe80000100800 */
[----:B------:R-:W-:Y:S04]  /*1b990*/  STL [R1+0x1440], R3 ;  /* 0x0014400301007387 */ /* 0x000fe80000100800 */
[----:B------:R-:W4:Y:S01]  /*1b9a0*/  LDL.LU R20, [R1+0x140] ;  /* 0x0001400001147983 */ /* 0x000f220000300800 */
[----:B--2---:R-:W-:Y:S03]  /*1b9b0*/  HMMA.16816.F32.BF16 R4, R12, R4, R24 ;  /* 0x000000040c04723c */ /* 0x004fe60000041818 */
[----:B----4-:R-:W-:Y:S04]  /*1b9c0*/  STL [R1+0x1448], R20 ;  /* 0x0014481401007387 */ /* 0x010fe80000100800 */
[----:B------:R-:W2:-:S12]  /*1b9d0*/  LDL.LU R21, [R1+0x144] ;  /* 0x0001440001157983 */ /* 0x000e980000300800 */
[----:B------:R-:W-:Y:S02]  /*1b9e0*/  IMAD.MOV.U32 R27, RZ, RZ, R6 ;  /* 0x000000ffff1b7224 */ /* 0x000fe400078e0006 */
[----:B------:R-:W-:Y:S01]  /*1b9f0*/  IMAD.MOV.U32 R26, RZ, RZ, R7 ;  /* 0x000000ffff1a7224 */ /* 0x000fe200078e0007 */
[----:B--2---:R-:W-:Y:S04]  /*1ba00*/  STL [R1+0x144c], R21 ;  /* 0x00144c1501007387 */ /* 0x004fe80000100800 */
[----:B------:R-:W2:Y:S04]  /*1ba10*/  LDL.LU R22, [R1+0x148] ;  /* 0x0001480001167983 */ /* 0x000ea80000300800 */
[----:B------:R-:W2:Y:S04]  /*1ba20*/  LDL.LU R23, [R1+0x14c] ;  /* 0x00014c0001177983 */ /* 0x000ea80000300800 */
[----:B------:R-:W4:Y:S04]  /*1ba30*/  LDL.LU.64 R24, [R1+0x1490] ;  /* 0x0014900001187983 */ /* 0x000f280000300a00 */
[----:B------:R0:W-:Y:S04]  /*1ba40*/  STL.64 [R1+0x70], R4 ;  /* 0x0000700401007387 */ /* 0x0001e80000100a00 */
[----:B------:R-:W4:Y:S04]  /*1ba50*/  LDL.LU.64 R6, [R1+0x1488] ;  /* 0x0014880001067983 */ /* 0x000f280000300a00 */
[----:B0-----:R-:W4:Y:S02]  /*1ba60*/  LDL.LU.64 R4, [R1+0x1480] ;  /* 0x0014800001047983 */ /* 0x001f240000300a00 */
[----:B----4-:R-:W-:-:S15]  /*1ba70*/  HMMA.16816.F32.BF16 R4, R12, R24, R4 ;  /* 0x000000180c04723c */ /* 0x010fde0000041804 */
[----:B------:R-:W-:-:S04]  /*1ba80*/  NOP ;  /* 0x0000000000007918 */ /* 0x000fc80000000000 */
[----:B------:R-:W-:Y:S02]  /*1ba90*/  IMAD.MOV.U32 R21, RZ, RZ, R4 ;  /* 0x000000ffff157224 */ /* 0x000fe400078e0004 */
[----:B------:R-:W-:Y:S02]  /*1baa0*/  IMAD.MOV.U32 R20, RZ, RZ, R5 ;  /* 0x000000ffff147224 */ /* 0x000fe400078e0005 */
[----:B------:R-:W-:Y:S02]  /*1bab0*/  IMAD.MOV.U32 R29, RZ, RZ, R6 ;  /* 0x000000ffff1d7224 */ /* 0x000fe400078e0006 */
[----:B------:R-:W-:Y:S02]  /*1bac0*/  IMAD.MOV.U32 R3, RZ, RZ, R7 ;  /* 0x000000ffff037224 */ /* 0x000fe400078e0007 */
[----:B------:R-:W3:Y:S04]  /*1bad0*/  LDL.LU.64 R6, [R1+0x1478] ;  /* 0x0014780001067983 */ /* 0x000ee80000300a00 */
[----:B------:R-:W3:Y:S04]  /*1bae0*/  LDL.LU.64 R4, [R1+0x1470] ;  /* 0x0014700001047983 */ /* 0x000ee80000300a00 */
[----:B--2---:R-:W-:Y:S04]  /*1baf0*/  STL.64 [R1+0x1468], R22 ;  /* 0x0014681601007387 */ /* 0x004fe80000100a00 */
[----:B------:R0:W-:Y:S04]  /*1bb00*/  STL.64 [R1+0x1460], R20 ;  /* 0x0014601401007387 */ /* 0x0001e80000100a00 */
[----:B0-----:R-:W3:Y:S04]  /*1bb10*/  LDL.LU.64 R20, [R1+0x20] ;  /* 0x0000200001147983 */ /* 0x001ee80000300a00 */
[----:B------:R-:W-:Y:S04]  /*1bb20*/  STL.64 [R1+0x1458], R26 ;  /* 0x0014581a01007387 */ /* 0x000fe80000100a00 */
[----:B------:R0:W-:Y:S04]  /*1bb30*/  STL.64 [R1+0x1450], R24 ;  /* 0x0014501801007387 */ /* 0x0001e80000100a00 */
[----:B0-----:R-:W2:Y:S04]  /*1bb40*/  LDL.LU R24, [R1+0x10] ;  /* 0x0000100001187983 */ /* 0x001ea80000300800 */
[----:B------:R-:W2:Y:S04]  /*1bb50*/  LDL.LU R25, [R1+0x14] ;  /* 0x0000140001197983 */ /* 0x000ea80000300800 */
[----:B------:R-:W2:Y:S04]  /*1bb60*/  LDL.LU R26, [R1+0x18] ;  /* 0x00001800011a7983 */ /* 0x000ea80000300800 */
[----:B------:R-:W2:Y:S04]  /*1bb70*/  LDL.LU R27, [R1+0x1c] ;  /* 0x00001c00011b7983 */ /* 0x000ea80000300800 */
[----:B------:R-:W-:Y:S04]  /*1bb80*/  STL.64 [R1+0x1430], R18 ;  /* 0x0014301201007387 */ /* 0x000fe80000100a00 */
[----:B------:R0:W-:Y:S01]  /*1bb90*/  STL.64 [R1+0x1428], R16 ;  /* 0x0014281001007387 */ /* 0x0001e20000100a00 */
[----:B--2---:R-:W-:Y:S03]  /*1bba0*/  HMMA.16816.F32.BF16 R12, R12, R16, R24 ;  /* 0x000000100c0c723c */ /* 0x004fe60000041818 */
[----:B0-----:R-:W2:-:S15]  /*1bbb0*/  LDL.LU.64 R16, [R1+0x40] ;  /* 0x0000400001107983 */ /* 0x001e9e0000300a00 */
[----:B------:R-:W-:Y:S01]  /*1bbc0*/  NOP ;  /* 0x0000000000007918 */ /* 0x000fe20000000000 */
[----:B------:R-:W-:Y:S04]  /*1bbd0*/  STL.64 [R1+0x1350], R14 ;  /* 0x0013500e01007387 */ /* 0x000fe80000100a00 */
[----:B------:R0:W-:Y:S04]  /*1bbe0*/  STL.64 [R1+0x1348], R12 ;  /* 0x0013480c01007387 */ /* 0x0001e80000100a00 */
[----:B0-----:R-:W2:Y:S01]  /*1bbf0*/  LDL.LU R12, [R1+0x150] ;  /* 0x00015000010c7983 */ /* 0x001ea20000300800 */
[----:B---3--:R-:W-:Y:S01]  /*1bc00*/  HMMA.16816.F32.BF16 R24, R4, R20, R8 ;  /* 0x000000140418723c */ /* 0x008fe20000041808 */
[----:B------:R-:W-:-:S02]  /*1bc10*/  IMAD.MOV.U32 R11, RZ, RZ, R20 ;  /* 0x000000ffff0b7224 */ /* 0x000fc400078e0014 */
[----:B------:R-:W-:Y:S01]  /*1bc20*/  IMAD.MOV.U32 R10, RZ, RZ, R21 ;  /* 0x000000ffff0a7224 */ /* 0x000fe200078e0015 */
[----:B------:R-:W3:Y:S04]  /*1bc30*/  LDL.LU.64 R22, [R1+0x1468] ;  /* 0x0014680001167983 */ /* 0x000ee80000300a00 */
[----:B------:R-:W4:Y:S01]  /*1bc40*/  LDL.LU.64 R20, [R1+0x1460] ;  /* 0x0014600001147983 */ /* 0x000f220000300a00 */
[----:B------:R-:W-:Y:S02]  /*1bc50*/  IMAD.MOV.U32 R13, RZ, RZ, R28 ;  /* 0x000000ffff0d7224 */ /* 0x000fe400078e001c */
[----:B------:R-:W-:Y:S02]  /*1bc60*/  IMAD.MOV.U32 R14, RZ, RZ, R2 ;  /* 0x000000ffff0e7224 */ /* 0x000fe400078e0002 */
[----:B------:R-:W-:-:S06]  /*1bc70*/  IMAD.MOV.U32 R15, RZ, RZ, R0 ;  /* 0x000000ffff0f7224 */ /* 0x000fcc00078e0000 */
[----:B------:R-:W-:Y:S01]  /*1bc80*/  IMAD.MOV.U32 R2, RZ, RZ, R26 ;  /* 0x000000ffff027224 */ /* 0x000fe200078e001a */
[----:B------:R0:W-:Y:S01]  /*1bc90*/  STL [R1+0x30], R24 ;  /* 0x0000301801007387 */ /* 0x0001e20000100800 */
[----:B------:R-:W-:Y:S02]  /*1bca0*/  IMAD.MOV.U32 R0, RZ, RZ, R27 ;  /* 0x000000ffff007224 */ /* 0x000fe400078e001b */
[----:B------:R-:W-:Y:S01]  /*1bcb0*/  IMAD.MOV.U32 R28, RZ, RZ, R25 ;  /* 0x000000ffff1c7224 */ /* 0x000fe200078e0019 */
[----:B------:R-:W3:Y:S04]  /*1bcc0*/  LDL.LU.64 R26, [R1+0x1458] ;  /* 0x00145800011a7983 */ /* 0x000ee80000300a00 */
[----:B0-----:R-:W3:Y:S01]  /*1bcd0*/  LDL.LU.64 R24, [R1+0x1450] ;  /* 0x0014500001187983 */ /* 0x001ee20000300a00 */
[----:B--2---:R-:W-:-:S15]  /*1bce0*/  HMMA.16816.F32.BF16 R12, R4, R16, R12 ;  /* 0x00000010040c723c */ /* 0x004fde000004180c */
[----:B------:R-:W-:-:S04]  /*1bcf0*/  NOP ;  /* 0x0000000000007918 */ /* 0x000fc80000000000 */
[----:B------:R4:W-:Y:S04]  /*1bd00*/  STL.64 [R1+0x10], R12 ;  /* 0x0000100c01007387 */ /* 0x0009e80000100a00 */
[----:B------:R0:W-:Y:S01]  /*1bd10*/  STL.64 [R1+0x18], R14 ;  /* 0x0000180e01007387 */ /* 0x0001e20000100a00 */
[----:B----4-:R-:W-:Y:S02]  /*1bd20*/  IMAD.MOV.U32 R12, RZ, RZ, R21 ;  /* 0x000000ffff0c7224 */ /* 0x010fe400078e0015 */
[----:B0-----:R-:W-:Y:S02]  /*1bd30*/  IMAD.MOV.U32 R14, RZ, RZ, R29 ;  /* 0x000000ffff0e7224 */ /* 0x001fe400078e001d */
[----:B------:R-:W-:Y:S01]  /*1bd40*/  IMAD.MOV.U32 R15, RZ, RZ, R3 ;  /* 0x000000ffff0f7224 */ /* 0x000fe200078e0003 */
[----:B------:R-:W2:Y:S01]  /*1bd50*/  LDL.LU R21, [R1+0x144c] ;  /* 0x00144c0001157983 */ /* 0x000ea20000300800 */
[----:B------:R-:W-:-:S03]  /*1bd60*/  IMAD.MOV.U32 R13, RZ, RZ, R20 ;  /* 0x000000ffff0d7224 */ /* 0x000fc600078e0014 */
[----:B------:R-:W2:Y:S04]  /*1bd70*/  LDL.LU R20, [R1+0x1448] ;  /* 0x0014480001147983 */ /* 0x000ea80000300800 */
[----:B------:R-:W4:Y:S04]  /*1bd80*/  LDL.LU R29, [R1+0x1444] ;  /* 0x00144400011d7983 */ /* 0x000f280000300800 */
[----:B------:R-:W4:Y:S04]  /*1bd90*/  LDL.LU R3, [R1+0x1440] ;  /* 0x0014400001037983 */ /* 0x000f280000300800 */
[----:B------:R-:W-:Y:S04]  /*1bda0*/  STL.64 [R1+0x1360], R14 ;  /* 0x0013600e01007387 */ /* 0x000fe80000100a00 */
[----:B------:R0:W-:Y:S04]  /*1bdb0*/  STL.64 [R1+0x1358], R12 ;  /* 0x0013580c01007387 */ /* 0x0001e80000100a00 */
[----:B0-----:R-:W4:Y:S04]  /*1bdc0*/  LDL.LU R12, [R1+0x70] ;  /* 0x00007000010c7983 */ /* 0x001f280000300800 */
[----:B------:R-:W4:Y:S01]  /*1bdd0*/  LDL.LU R13, [R1+0x74] ;  /* 0x00007400010d7983 */ /* 0x000f220000300800 */
[----:B---3--:R-:W-:-:S02]  /*1bde0*/  IMAD.MOV.U32 R14, RZ, RZ, R27 ;  /* 0x000000ffff0e7224 */ /* 0x008fc400078e001b */
[----:B------:R-:W-:Y:S02]  /*1bdf0*/  IMAD.MOV.U32 R15, RZ, RZ, R26 ;  /* 0x000000ffff0f7224 */ /* 0x000fe400078e001a */
[----:B------:R-:W-:Y:S02]  /*1be00*/  IMAD.MOV.U32 R9, RZ, RZ, R16 ;  /* 0x000000ffff097224 */ /* 0x000fe400078e0010 */
[----:B------:R-:W-:Y:S01]  /*1be10*/  IMAD.MOV.U32 R8, RZ, RZ, R17 ;  /* 0x000000ffff087224 */ /* 0x000fe200078e0011 */
[----:B------:R0:W-:Y:S01]  /*1be20*/  STL.64 [R1+0x1370], R14 ;  /* 0x0013700e01007387 */ /* 0x0001e20000100a00 */
[----:B--2---:R-:W-:Y:S03]  /*1be30*/  HMMA.16816.F32.BF16 R16, R4, R24, R20 ;  /* 0x000000180410723c */ /* 0x004fe60000041814 */
[----:B----4-:R-:W-:Y:S04]  /*1be40*/  STL.64 [R1+0x1368], R12 ;  /* 0x0013680c01007387 */ /* 0x010fe80000100a00 */
[----:B0-----:R-:W2:Y:S04]  /*1be50*/  LDL R14, [R1+0x28] ;  /* 0x00002800010e7983 */ /* 0x001ea80000100800 */
[----:B------:R-:W2:Y:S04]  /*1be60*/  LDL R15, [R1+0x2c] ;  /* 0x00002c00010f7983 */ /* 0x000ea80000100800 */
[----:B------:R-:W3:Y:S04]  /*1be70*/  LDL.LU R24, [R1+0xf0] ;  /* 0x0000f00001187983 */ /* 0x000ee80000300800 */
[----:B------:R-:W3:Y:S04]  /*1be80*/  LDL.LU R25, [R1+0xf4] ;  /* 0x0000f40001197983 */ /* 0x000ee80000300800 */
[----:B------:R-:W4:Y:S04]  /*1be90*/  LDL.LU R26, [R1+0xf8] ;  /* 0x0000f800011a7983 */ /* 0x000f280000300800 */
[----:B------:R-:W4:Y:S04]  /*1bea0*/  LDL.LU R27, [R1+0xfc] ;  /* 0x0000fc00011b7983 */ /* 0x000f280000300800 */
[----:B----4-:R-:W-:Y:S04]  /*1beb0*/  STL.64 [R1+0x13e8], R26 ;  /* 0x0013e81a01007387 */ /* 0x010fe80000100a00 */
[----:B---3--:R0:W-:Y:S04]  /*1bec0*/  STL.64 [R1+0x13e0], R24 ;  /* 0x0013e01801007387 */ /* 0x0081e80000100a00 */
[----:B0-----:R-:W3:Y:S04]  /*1bed0*/  LDL.LU R24, [R1+0x110] ;  /* 0x0001100001187983 */ /* 0x001ee80000300800 */
[----:B------:R-:W3:Y:S04]  /*1bee0*/  LDL.LU R25, [R1+0x114] ;  /* 0x0001140001197983 */ /* 0x000ee80000300800 */
[----:B------:R-:W4:Y:S04]  /*1bef0*/  LDL.LU R26, [R1+0x118] ;  /* 0x00011800011a7983 */ /* 0x000f280000300800 */
[----:B------:R-:W4:Y:S01]  /*1bf00*/  LDL.LU R27, [R1+0x11c] ;  /* 0x00011c00011b7983 */ /* 0x000f220000300800 */
[----:B------:R-:W-:-:S02]  /*1bf10*/  IMAD.MOV.U32 R13, RZ, RZ, R10 ;  /* 0x000000ffff0d7224 */ /* 0x000fc400078e000a */
[----:B------:R-:W-:Y:S02]  /*1bf20*/  IMAD.MOV.U32 R22, RZ, RZ, R18 ;  /* 0x000000ffff167224 */ /* 0x000fe400078e0012 */
[----:B------:R-:W-:Y:S02]  /*1bf30*/  IMAD.MOV.U32 R23, RZ, RZ, R19 ;  /* 0x000000ffff177224 */ /* 0x000fe400078e0013 */
[----:B------:R-:W-:Y:S02]  /*1bf40*/  IMAD.MOV.U32 R12, RZ, RZ, R11 ;  /* 0x000000ffff0c7224 */ /* 0x000fe400078e000b */
[----:B------:R-:W-:Y:S02]  /*1bf50*/  IMAD.MOV.U32 R20, RZ, RZ, R16 ;  /* 0x000000ffff147224 */ /* 0x000fe400078e0010 */
[----:B------:R-:W-:Y:S01]  /*1bf60*/  IMAD.MOV.U32 R21, RZ, RZ, R17 ;  /* 0x000000ffff157224 */ /* 0x000fe200078e0011 */
[----:B----4-:R-:W-:Y:S04]  /*1bf70*/  STL.64 [R1+0x13f8], R26 ;  /* 0x0013f81a01007387 */ /* 0x010fe80000100a00 */
[----:B---3--:R0:W-:Y:S02]  /*1bf80*/  STL.64 [R1+0x13f0], R24 ;  /* 0x0013f01801007387 */ /* 0x0081e40000100a00 */
[----:B0-----:R-:W-:-:S02]  /*1bf90*/  IMAD.MOV.U32 R25, RZ, RZ, R8 ;  /* 0x000000ffff197224 */ /* 0x001fc400078e0008 */
[----:B------:R-:W-:Y:S01]  /*1bfa0*/  IMAD.MOV.U32 R24, RZ, RZ, R9 ;  /* 0x000000ffff187224 */ /* 0x000fe200078e0009 */
[----:B------:R-:W3:Y:S04]  /*1bfb0*/  LDL.LU R8, [R1+0x130] ;  /* 0x0001300001087983 */ /* 0x000ee80000300800 */
[----:B------:R-:W3:Y:S04]  /*1bfc0*/  LDL.LU R9, [R1+0x134] ;  /* 0x0001340001097983 */ /* 0x000ee80000300800 */
[----:B------:R-:W3:Y:S04]  /*1bfd0*/  LDL.LU R10, [R1+0x138] ;  /* 0x00013800010a7983 */ /* 0x000ee80000300800 */
[----:B------:R-:W3:Y:S04]  /*1bfe0*/  LDL.LU R11, [R1+0x13c] ;  /* 0x00013c00010b7983 */ /* 0x000ee80000300800 */
[----:B------:R-:W4:Y:S04]  /*1bff0*/  LDL R19, [R1+0xed8] ;  /* 0x000ed80001137983 */ /* 0x000f280000100800 */
[----:B------:R-:W-:Y:S04]  /*1c000*/  STL.64 [R1+0x1410], R24 ;  /* 0x0014101801007387 */ /* 0x000fe80000100a00 */
[----:B------:R-:W-:Y:S04]  /*1c010*/  STL.64 [R1+0x1380], R22 ;  /* 0x0013801601007387 */ /* 0x000fe80000100a00 */
[----:B------:R0:W-:Y:S04]  /*1c020*/  STL.64 [R1+0x1378], R20 ;  /* 0x0013781401007387 */ /* 0x0001e80000100a00 */
[----:B0-----:R-:W2:Y:S04]  /*1c030*/  LDL.LU R20, [R1+0x80] ;  /* 0x0000800001147983 */ /* 0x001ea80000300800 */
[----:B------:R-:W2:Y:S01]  /*1c040*/  LDL.LU R21, [R1+0x84] ;  /* 0x0000840001157983 */ /* 0x000ea20000300800 */
[----:B------:R-:W-:-:S02]  /*1c050*/  IMAD.MOV.U32 R22, RZ, RZ, R3 ;  /* 0x000000ffff167224 */ /* 0x000fc400078e0003 */
[----:B------:R-:W-:Y:S01]  /*1c060*/  IMAD.MOV.U32 R23, RZ, RZ, R29 ;  /* 0x000000ffff177224 */ /* 0x000fe200078e001d */
[----:B------:R-:W3:Y:S04]  /*1c070*/  LDL.LU R3, [R1+0x143c] ;  /* 0x00143c0001037983 */ /* 0x000ee80000300800 */
[----:B------:R-:W3:Y:S04]  /*1c080*/  LDL.LU R29, [R1+0x1438] ;  /* 0x00143800011d7983 */ /* 0x000ee80000300800 */
[----:B------:R-:W3:Y:S04]  /*1c090*/  LDL.LU R24, [R1+0x100] ;  /* 0x0001000001187983 */ /* 0x000ee80000300800 */
[----:B------:R-:W3:Y:S04]  /*1c0a0*/  LDL.LU R25, [R1+0x104] ;  /* 0x0001040001197983 */ /* 0x000ee80000300800 */
[----:B------:R-:W3:Y:S04]  /*1c0b0*/  LDL.LU R26, [R1+0x108] ;  /* 0x00010800011a7983 */ /* 0x000ee80000300800 */
[----:B------:R-:W3:Y:S04]  /*1c0c0*/  LDL.LU R27, [R1+0x10c] ;  /* 0x00010c00011b7983 */ /* 0x000ee80000300800 */
[----:B------:R-:W-:Y:S04]  /*1c0d0*/  STL.64 [R1+0x13a0], R22 ;  /* 0x0013a01601007387 */ /* 0x000fe80000100a00 */
[----:B----4-:R-:W0:Y:S04]  /*1c0e0*/  LDSM.16.MT88.4 R16, [R19+UR5+0x5080] ;  /* 0x005080051310783b */ /* 0x010e280008004200 */
[----:B--2---:R1:W-:Y:S04]  /*1c0f0*/  STL.64 [R1+0x1398], R20 ;  /* 0x0013981401007387 */ /* 0x0043e80000100a00 */
[----:B-1----:R-:W2:Y:S04]  /*1c100*/  LDL.LU R20, [R1+0xb0] ;  /* 0x0000b00001147983 */ /* 0x002ea80000300800 */
[----:B------:R-:W2:Y:S04]  /*1c110*/  LDL.LU R21, [R1+0xb4] ;  /* 0x0000b40001157983 */ /* 0x000ea80000300800 */
[----:B------:R-:W4:Y:S04]  /*1c120*/  LDL.LU R22, [R1+0xb8] ;  /* 0x0000b80001167983 */ /* 0x000f280000300800 */
[----:B------:R-:W4:Y:S04]  /*1c130*/  LDL.LU R23, [R1+0xbc] ;  /* 0x0000bc0001177983 */ /* 0x000f280000300800 */
[----:B----4-:R-:W-:Y:S04]  /*1c140*/  STL.64 [R1+0x13b0], R22 ;  /* 0x0013b01601007387 */ /* 0x010fe80000100a00 */
        /* <DEDUP_REMOVED lines=15> */
[----:B------:R-:W2:Y:S04]  /*1c240*/  LDL.LU R22, [R1+0x128] ;  /* 0x0001280001167983 */ /* 0x000ea80000300800 */
[----:B------:R-:W2:Y:S04]  /*1c250*/  LDL.LU R23, [R1+0x12c] ;  /* 0x00012c0001177983 */ /* 0x000ea80000300800 */
[----:B0-----:R-:W-:Y:S04]  /*1c260*/  STL.64 [R1+0x60], R16 ;  /* 0x0000601001007387 */ /* 0x001fe80000100a00 */
[----:B------:R0:W-:Y:S04]  /*1c270*/  STL.64 [R1+0x68], R18 ;  /* 0x0000681201007387 */ /* 0x0001e80000100a00 */
[----:B0-----:R-:W4:Y:S04]  /*1c280*/  LDL.LU.64 R18, [R1+0x1430] ;  /* 0x0014300001127983 */ /* 0x001f280000300a00 */
[----:B------:R-:W3:Y:S02]  /*1c290*/  LDL.LU.64 R16, [R1+0x1428] ;  /* 0x0014280001107983 */ /* 0x000ee40000300a00 */
[----:B---3--:R-:W-:Y:S02]  /*1c2a0*/  HMMA.16816.F32.BF16 R4, R4, R16, R8 ;  /* 0x000000100404723c */ /* 0x008fe40000041808 */
[----:B------:R-:W3:Y:S04]  /*1c2b0*/  LDL.LU.64 R10, [R1+0x1420] ;  /* 0x00142000010a7983 */ /* 0x000ee80000300a00 */
[----:B------:R-:W3:-:S13]  /*1c2c0*/  LDL.LU.64 R8, [R1+0x1418] ;  /* 0x0014180001087983 */ /* 0x000eda0000300a00 */
[----:B------:R-:W-:Y:S04]  /*1c2d0*/  STL.64 [R1+0x1308], R6 ;  /* 0x0013080601007387 */ /* 0x000fe80000100a00 */
[----:B------:R0:W-:Y:S04]  /*1c2e0*/  STL.64 [R1+0x1300], R4 ;  /* 0x0013000401007387 */ /* 0x0001e80000100a00 */
[----:B0-----:R-:W2:Y:S04]  /*1c2f0*/  LDL.LU.64 R4, [R1+0x90] ;  /* 0x0000900001047983 */ /* 0x001ea80000300a00 */
[----:B------:R-:W2:Y:S01]  /*1c300*/  LDL.64 R6, [R1+0x98] ;  /* 0x0000980001067983 */ /* 0x000ea20000100a00 */
[----:B---3--:R-:W-:-:S15]  /*1c310*/  HMMA.16816.F32.BF16 R24, R8, R12, R24 ;  /* 0x0000000c0818723c */ /* 0x008fde0000041818 */
[----:B------:R-:W-:-:S04]  /*1c320*/  NOP ;  /* 0x0000000000007918 */ /* 0x000fc80000000000 */
[----:B------:R0:W-:Y:S04]  /*1c330*/  STL.64 [R1+0x100], R24 ;  /* 0x0001001801007387 */ /* 0x0001e80000100a00 */
[----:B------:R2:W-:Y:S04]  /*1c340*/  STL.64 [R1+0x108], R26 ;  /* 0x0001081a01007387 */ /* 0x0005e80000100a00 */
[----:B0-----:R-:W2:Y:S02]  /*1c350*/  LDL.LU.64 R24, [R1+0x1410] ;  /* 0x0014100001187983 */ /* 0x001ea40000300a00 */
[----:B--2---:R-:W-:Y:S02]  /*1c360*/  HMMA.16816.F32.BF16 R24, R8, R24, R20 ;  /* 0x000000180818723c */ /* 0x004fe40000041814 */
[----:B------:R-:W2:Y:S04]  /*1c370*/  LDL.LU.64 R22, [R1+0x1408] ;  /* 0x0014080001167983 */ /* 0x000ea80000300a00 */
[----:B------:R-:W2:-:S13]  /*1c380*/  LDL.LU.64 R20, [R1+0x1400] ;  /* 0x0014000001147983 */ /* 0x000e9a0000300a00 */
[----:B------:R-:W-:Y:S04]  /*1c390*/  STL.64 [R1+0x120], R24 ;  /* 0x0001201801007387 */ /* 0x000fe80000100a00 */
[----:B------:R0:W-:Y:S04]  /*1c3a0*/  STL.64 [R1+0x128], R26 ;  /* 0x0001281a01007387 */ /* 0x0001e80000100a00 */
[----:B0-----:R-:W3:Y:S04]  /*1c3b0*/  LDL.LU.64 R26, [R1+0x13f8] ;  /* 0x0013f800011a7983 */ /* 0x001ee80000300a00 */
[----:B------:R-:W3:Y:S02]  /*1c3c0*/  LDL.LU.64 R24, [R1+0x13f0] ;  /* 0x0013f00001187983 */ /* 0x000ee40000300a00 */
[----:B---3--:R-:W-:-:S15]  /*1c3d0*/  HMMA.16816.F32.BF16 R24, R8, R4, R24 ;  /* 0x000000040818723c */ /* 0x008fde0000041818 */
[----:B------:R-:W-:-:S04]  /*1c3e0*/  NOP ;  /* 0x0000000000007918 */ /* 0x000fc80000000000 */
[----:B------:R-:W-:Y:S04]  /*1c3f0*/  STL.64 [R1+0x110], R24 ;  /* 0x0001101801007387 */ /* 0x000fe80000100a00 */
[----:B------:R0:W-:Y:S04]  /*1c400*/  STL.64 [R1+0x118], R26 ;  /* 0x0001181a01007387 */ /* 0x0001e80000100a00 */
[----:B0-----:R-:W3:Y:S04]  /*1c410*/  LDL.LU.64 R26, [R1+0x13e8] ;  /* 0x0013e800011a7983 */ /* 0x001ee80000300a00 */
[----:B------:R-:W3:Y:S02]  /*1c420*/  LDL.LU.64 R24, [R1+0x13e0] ;  /* 0x0013e00001187983 */ /* 0x000ee40000300a00 */
[----:B---3--:R-:W-:Y:S02]  /*1c430*/  HMMA.16816.F32.BF16 R8, R8, R16, R24 ;  /* 0x000000100808723c */ /* 0x008fe40000041818 */
[----:B------:R-:W2:Y:S04]  /*1c440*/  LDL.LU.64 R26, [R1+0x13d8] ;  /* 0x0013d800011a7983 */ /* 0x000ea80000300a00 */
[----:B------:R-:W2:Y:S04]  /*1c450*/  LDL.LU.64 R24, [R1+0x13d0] ;  /* 0x0013d00001187983 */ /* 0x000ea80000300a00 */
[----:B----4-:R0:W-:Y:S04]  /*1c460*/  STL.64 [R1+0x13b8], R18 ;  /* 0x0013b81201007387 */ /* 0x0101e80000100a00 */
[----:B0-----:R-:W3:Y:S05]  /*1c470*/  LDL.64 R18, [R1+0x48] ;  /* 0x0000480001127983 */ /* 0x001eea0000100a00 */
[----:B------:R0:W-:Y:S04]  /*1c480*/  STL.64 [R1+0xf0], R8 ;  /* 0x0000f00801007387 */ /* 0x0001e80000100a00 */
[----:B------:R-:W-:Y:S04]  /*1c490*/  STL.64 [R1+0xf8], R10 ;  /* 0x0000f80a01007387 */ /* 0x000fe80000100a00 */
[----:B0-----:R-:W4:Y:S04]  /*1c4a0*/  LDL.LU R8, [R1+0xc0] ;  /* 0x0000c00001087983 */ /* 0x001f280000300800 */
[----:B------:R-:W4:Y:S01]  /*1c4b0*/  LDL.LU R9, [R1+0xc4] ;  /* 0x0000c40001097983 */ /* 0x000f220000300800 */
[----:B--2---:R-:W-:-:S15]  /*1c4c0*/  HMMA.16816.F32.BF16 R20, R24, R14, R20 ;  /* 0x0000000e1814723c */ /* 0x004fde0000041814 */
[----:B------:R-:W-:-:S04]  /*1c4d0*/  NOP ;  /* 0x0000000000007918 */ /* 0x000fc80000000000 */
[----:B------:R-:W-:Y:S04]  /*1c4e0*/  STL.64 [R1+0x1b0], R20 ;  /* 0x0001b01401007387 */ /* 0x000fe80000100a00 */
[----:B------:R0:W-:Y:S04]  /*1c4f0*/  STL.64 [R1+0x1b8], R22 ;  /* 0x0001b81601007387 */ /* 0x0001e80000100a00 */
[----:B0-----:R-:W2:Y:S04]  /*1c500*/  LDL.LU.64 R22, [R1+0x13c8] ;  /* 0x0013c80001167983 */ /* 0x001ea80000300a00 */
[----:B------:R-:W2:Y:S01]  /*1c510*/  LDL.LU.64 R20, [R1+0x13c0] ;  /* 0x0013c00001147983 */ /* 0x000ea20000300a00 */
[----:B------:R-:W-:-:S02]  /*1c520*/  IMAD.MOV.U32 R11, RZ, RZ, R3 ;  /* 0x000000ffff0b7224 */ /* 0x000fc400078e0003 */
[----:B---3--:R-:W-:Y:S02]  /*1c530*/  IMAD.MOV.U32 R4, RZ, RZ, R18 ;  /* 0x000000ffff047224 */ /* 0x008fe400078e0012 */
[----:B------:R-:W-:Y:S02]  /*1c540*/  IMAD.MOV.U32 R3, RZ, RZ, R19 ;  /* 0x000000ffff037224 */ /* 0x000fe400078e0013 */
[----:B------:R-:W-:Y:S01]  /*1c550*/  IMAD.MOV.U32 R10, RZ, RZ, R29 ;  /* 0x000000ffff0a7224 */ /* 0x000fe200078e001d */
[----:B--2---:R-:W-:Y:S01]  /*1c560*/  HMMA.16816.F32.BF16 R20, R24, R18, R20 ;  /* 0x000000121814723c */ /* 0x004fe20000041814 */
[----:B------:R-:W2:-:S15]  /*1c570*/  LDL.LU.64 R18, [R1+0x13b8] ;  /* 0x0013b80001127983 */ /* 0x000e9e0000300a00 */
[----:B------:R-:W-:-:S03]  /*1c580*/  NOP ;  /* 0x0000000000007918 */ /* 0x000fc60000000000 */
[----:B------:R-:W-:Y:S04]  /*1c590*/  STL.64 [R1+0x1a0], R20 ;  /* 0x0001a01401007387 */ /* 0x000fe80000100a00 */
[----:B------:R0:W-:Y:S01]  /*1c5a0*/  STL [R1+0x1a8], R22 ;  /* 0x0001a81601007387 */ /* 0x0001e20000100800 */
[----:B------:R-:W-:-:S03]  /*1c5b0*/  IMAD.MOV.U32 R29, RZ, RZ, R23 ;  /* 0x000000ffff1d7224 */ /* 0x000fc600078e0017 */
[----:B0-----:R-:W3:Y:S04]  /*1c5c0*/  LDL.LU.64 R22, [R1+0x13b0] ;  /* 0x0013b00001167983 */ /* 0x001ee80000300a00 */
[----:B------:R-:W3:Y:S01]  /*1c5d0*/  LDL.LU.64 R20, [R1+0x13a8] ;  /* 0x0013a80001147983 */ /* 0x000ee20000300a00 */
[----:B----4-:R-:W-:Y:S03]  /*1c5e0*/  HMMA.16816.F32.BF16 R8, R24, R6, R8 ;  /* 0x000000061808723c */ /* 0x010fe60000041808 */
[----:B------:R-:W-:-:S15]  /*1c5f0*/  STL [R1+0x12f8], R29 ;  /* 0x0012f81d01007387 */ /* 0x000fde0000100800 */
[----:B------:R-:W-:Y:S01]  /*1c600*/  NOP ;  /* 0x0000000000007918 */ /* 0x000fe20000000000 */
[----:B------:R0:W-:Y:S04]  /*1c610*/  STL.64 [R1+0x190], R8 ;  /* 0x0001900801007387 */ /* 0x0001e80000100a00 */
[----:B------:R1:W-:Y:S04]  /*1c620*/  STL.64 [R1+0x198], R10 ;  /* 0x0001980a01007387 */ /* 0x0003e80000100a00 */
[----:B0-----:R-:W4:Y:S01]  /*1c630*/  LDL.LU R8, [R1+0x30] ;  /* 0x0000300001087983 */ /* 0x001f220000300800 */
[----:B-1----:R-:W-:Y:S02]  /*1c640*/  IMAD.MOV.U32 R10, RZ, RZ, R2 ;  /* 0x000000ffff0a7224 */ /* 0x002fe400078e0002 */
[----:B------:R-:W-:-:S02]  /*1c650*/  IMAD.MOV.U32 R11, RZ, RZ, R0 ;  /* 0x000000ffff0b7224 */ /* 0x000fc400078e0000 */
[----:B--2---:R-:W-:Y:S02]  /*1c660*/  IMAD.MOV.U32 R2, RZ, RZ, R18 ;  /* 0x000000ffff027224 */ /* 0x004fe400078e0012 */
[----:B------:R-:W-:Y:S01]  /*1c670*/  IMAD.MOV.U32 R0, RZ, RZ, R19 ;  /* 0x000000ffff007224 */ /* 0x000fe200078e0013 */
[----:B---3--:R-:W-:Y:S01]  /*1c680*/  HMMA.16816.F32.BF16 R24, R24, R18, R20 ;  /* 0x000000121818723c */ /* 0x008fe20000041814 */
[----:B------:R-:W2:Y:S04]  /*1c690*/  LDL.LU.64 R22, [R1+0x13a0] ;  /* 0x0013a00001167983 */ /* 0x000ea80000300a00 */
[----:B------:R-:W2:-:S14]  /*1c6a0*/  LDL.LU.64 R20, [R1+0x1398] ;  /* 0x0013980001147983 */ /* 0x000e9c0000300a00 */
[----:B------:R-:W-:Y:S04]  /*1c6b0*/  STL.64 [R1+0xe0], R24 ;  /* 0x0000e01801007387 */ /* 0x000fe80000100a00 */
[----:B------:R-:W-:Y:S04]  /*1c6c0*/  STL.64 [R1+0xe8], R26 ;  /* 0x0000e81a01007387 */ /* 0x000fe80000100a00 */
[----:B------:R-:W2:Y:S04]  /*1c6d0*/  LDL.LU.64 R18, [R1+0x1390] ;  /* 0x0013900001127983 */ /* 0x000ea80000300a00 */
[----:B------:R-:W2:Y:S02]  /*1c6e0*/  LDL.LU.64 R16, [R1+0x1388] ;  /* 0x0013880001107983 */ /* 0x000ea40000300a00 */
[----:B--2---:R-:W-:Y:S02]  /*1c6f0*/  HMMA.16816.F32.BF16 R12, R16, R14, R20 ;  /* 0x0000000e100c723c */ /* 0x004fe40000041814 */
[----:B------:R-:W2:Y:S04]  /*1c700*/  LDL.LU.64 R22, [R1+0x1380] ;  /* 0x0013800001167983 */ /* 0x000ea80000300a00 */
[----:B------:R-:W3:-:S13]  /*1c710*/  LDL.LU.64 R20, [R1+0x1378] ;  /* 0x0013780001147983 */ /* 0x000eda0000300a00 */
[----:B------:R-:W-:Y:S04]  /*1c720*/  STL.64 [R1+0xd0], R12 ;  /* 0x0000d00c01007387 */ /* 0x000fe80000100a00 */
[----:B------:R0:W-:Y:S04]  /*1c730*/  STL.64 [R1+0xd8], R14 ;  /* 0x0000d80e01007387 */ /* 0x0001e80000100a00 */
[----:B0-----:R-:W2:Y:S04]  /*1c740*/  LDL.LU.64 R14, [R1+0x1370] ;  /* 0x00137000010e7983 */ /* 0x001ea80000300a00 */
[----:B------:R-:W2:Y:S01]  /*1c750*/  LDL.LU.64 R12, [R1+0x1368] ;  /* 0x00136800010c7983 */ /* 0x000ea20000300a00 */
[----:B------:R-:W-:-:S02]  /*1c760*/  IMAD.MOV.U32 R26, RZ, RZ, R4 ;  /* 0x000000ffff1a7224 */ /* 0x000fc400078e0004 */
[----:B------:R-:W-:-:S07]  /*1c770*/  IMAD.MOV.U32 R27, RZ, RZ, R3 ;  /* 0x000000ffff1b7224 */ /* 0x000fce00078e0003 */
[----:B--2---:R-:W-:Y:S01]  /*1c780*/  HMMA.16816.F32.BF16 R24, R16, R26, R12 ;  /* 0x0000001a1018723c */ /* 0x004fe2000004180c */
[----:B------:R-:W2:Y:S04]  /*1c790*/  LDL.LU.64 R14, [R1+0x1360] ;  /* 0x00136000010e7983 */ /* 0x000ea80000300a00 */
[----:B------:R-:W2:-:S14]  /*1c7a0*/  LDL.LU.64 R12, [R1+0x1358] ;  /* 0x00135800010c7983 */ /* 0x000e9c0000300a00 */
[----:B------:R-:W-:Y:S04]  /*1c7b0*/  STL.64 [R1+0xc0], R24 ;  /* 0x0000c01801007387 */ /* 0x000fe80000100a00 */
[----:B------:R0:W-:Y:S04]  /*1c7c0*/  STL.64 [R1+0xc8], R26 ;  /* 0x0000c81a01007387 */ /* 0x0001e80000100a00 */
[----:B0-----:R-:W3:Y:S01]  /*1c7d0*/  LDL R26, [R1+0x1d4] ;  /* 0x0001d400011a7983 */ /* 0x001ee20000100800 */
[----:B------:R-:W-:Y:S02]  /*1c7e0*/  IMAD.MOV.U32 R27, RZ, RZ, R0 ;  /* 0x000000ffff1b7224 */ /* 0x000fe400078e0000 */
[----:B------:R-:W-:Y:S01]  /*1c7f0*/  IMAD.MOV.U32 R9, RZ, RZ, R28 ;  /* 0x000000ffff097224 */ /* 0x000fe200078e001c */
[----:B--2---:R-:W-:-:S15]  /*1c800*/  HMMA.16816.F32.BF16 R12, R16, R6, R12 ;  /* 0x00000006100c723c */ /* 0x004fde000004180c */
[----:B------:R-:W-:-:S04]  /*1c810*/  NOP ;  /* 0x0000000000007918 */ /* 0x000fc80000000000 */
[----:B------:R-:W-:Y:S02]  /*1c820*/  IMAD.MOV.U32 R0, RZ, RZ, R15 ;  /* 0x000000ffff007224 */ /* 0x000fe400078e000f */
[----:B------:R-:W-:Y:S02]  /*1c830*/  IMAD.MOV.U32 R28, RZ, RZ, R12 ;  /* 0x000000ffff1c7224 */ /* 0x000fe400078e000c */
[----:B------:R-:W-:Y:S01]  /*1c840*/  IMAD.MOV.U32 R3, RZ, RZ, R13 ;  /* 0x000000ffff037224 */ /* 0x000fe200078e000d */
[----:B---3--:R0:W-:Y:S02]  /*1c850*/  STL [R1+0x1328], R26 ;  /* 0x0013281a01007387 */ /* 0x0081e40000100800 */
[----:B0-----:R-:W-:Y:S02]  /*1c860*/  IMAD.MOV.U32 R26, RZ, RZ, R2 ;  /* 0x000000ffff1a7224 */ /* 0x001fe400078e0002 */
[----:B------:R-:W-:Y:S02]  /*1c870*/  IMAD.MOV.U32 R2, RZ, RZ, R14 ;  /* 0x000000ffff027224 */ /* 0x000fe400078e000e */
[----:B------:R-:W2:Y:S04]  /*1c880*/  LDL.LU.64 R14, [R1+0x1350] ;  /* 0x00135000010e7983 */ /* 0x000ea80000300a00 */
[----:B------:R-:W2:Y:S04]  /*1c890*/  LDL.LU.64 R12, [R1+0x1348] ;  /* 0x00134800010c7983 */ /* 0x000ea80000300a00 */
[----:B------:R0:W-:Y:S04]  /*1c8a0*/  STL.64 [R1+0x1310], R6 ;  /* 0x0013100601007387 */ /* 0x0001e80000100a00 */
[----:B0-----:R-:W3:Y:S01]  /*1c8b0*/  LDL.LU.64 R6, [R1+0x48] ;  /* 0x0000480001067983 */ /* 0x001ee20000300a00 */
[----:B--2---:R-:W-:Y:S01]  /*1c8c0*/  HMMA.16816.F32.BF16 R12, R16, R26, R12 ;  /* 0x0000001a100c723c */ /* 0x004fe2000004180c */
[----:B------:R-:W-:-:S02]  /*1c8d0*/  IMAD.MOV.U32 R16, RZ, RZ, R20 ;  /* 0x000000ffff107224 */ /* 0x000fc400078e0014 */
[----:B------:R-:W-:Y:S02]  /*1c8e0*/  IMAD.MOV.U32 R17, RZ, RZ, R21 ;  /* 0x000000ffff117224 */ /* 0x000fe400078e0015 */
[----:B------:R-:W-:Y:S01]  /*1c8f0*/  IMAD.MOV.U32 R18, RZ, RZ, R22 ;  /* 0x000000ffff127224 */ /* 0x000fe200078e0016 */
[----:B---3--:R0:W-:Y:S01]  /*1c900*/  STL.64 [R1+0x1330], R6 ;  /* 0x0013300601007387 */ /* 0x0081e20000100a00 */
[----:B------:R-:W-:-:S03]  /*1c910*/  IMAD.MOV.U32 R19, RZ, RZ, R23 ;  /* 0x000000ffff137224 */ /* 0x000fc600078e0017 */
[----:B0-----:R-:W4:Y:S04]  /*1c920*/  LDL.LU.64 R6, [R1+0x28] ;  /* 0x0000280001067983 */ /* 0x001f280000300a00 */
[----:B------:R-:W-:Y:S04]  /*1c930*/  STL [R1+0x1264], R0 ;  /* 0x0012640001007387 */ /* 0x000fe80000100800 */
[----:B------:R-:W-:Y:S04]  /*1c940*/  STL [R1+0x1260], R2 ;  /* 0x0012600201007387 */ /* 0x000fe80000100800 */
[----:B------:R-:W-:Y:S04]  /*1c950*/  STL [R1+0x125c], R3 ;  /* 0x00125c0301007387 */ /* 0x000fe80000100800 */
[----:B------:R-:W-:Y:S04]  /*1c960*/  STL [R1+0x1258], R28 ;  /* 0x0012581c01007387 */ /* 0x000fe80000100800 */
[----:B------:R-:W4:Y:S04]  /*1c970*/  LDL.LU R20, [R1+0x1344] ;  /* 0x0013440001147983 */ /* 0x000f280000300800 */
[----:B------:R-:W-:Y:S04]  /*1c980*/  STL.64 [R1+0x70], R12 ;  /* 0x0000700c01007387 */ /* 0x000fe80000100a00 */
[----:B------:R-:W-:Y:S04]  /*1c990*/  STL.64 [R1+0x78], R14 ;  /* 0x0000780e01007387 */ /* 0x000fe80000100a00 */
[----:B------:R-:W4:Y:S04]  /*1c9a0*/  LDL.LU R21, [R1+0x1340] ;  /* 0x0013400001157983 */ /* 0x000f280000300800 */
[----:B------:R-:W4:Y:S04]  /*1c9b0*/  LDL.LU R22, [R1+0x133c] ;  /* 0x00133c0001167983 */ /* 0x000f280000300800 */
[----:B------:R-:W4:Y:S04]  /*1c9c0*/  LDL.LU R23, [R1+0x1338] ;  /* 0x0013380001177983 */ /* 0x000f280000300800 */
[----:B------:R-:W-:Y:S04]  /*1c9d0*/  STL.64 [R1+0x1320], R18 ;  /* 0x0013201201007387 */ /* 0x000fe80000100a00 */
[----:B------:R0:W-:Y:S04]  /*1c9e0*/  STL.64 [R1+0x1318], R16 ;  /* 0x0013181001007387 */ /* 0x0001e80000100a00 */
[----:B0-----:R-:W2:Y:S04]  /*1c9f0*/  LDL.LU R16, [R1+0x10] ;  /* 0x0000100001107983 */ /* 0x001ea80000300800 */
[----:B------:R-:W2:Y:S04]  /*1ca00*/  LDL.LU R17, [R1+0x14] ;  /* 0x0000140001117983 */ /* 0x000ea80000300800 */
[----:B------:R-:W2:Y:S04]  /*1ca10*/  LDL.LU R18, [R1+0x18] ;  /* 0x0000180001127983 */ /* 0x000ea80000300800 */
[----:B------:R-:W2:Y:S04]  /*1ca20*/  LDL.LU R19, [R1+0x1c] ;  /* 0x00001c0001137983 */ /* 0x000ea80000300800 */
[----:B------:R-:W3:Y:S01]  /*1ca30*/  LDL.64 R14, [R1+0xa8] ;  /* 0x0000a800010e7983 */ /* 0x000ee20000100a00 */
[----:B----4-:R-:W-:Y:S01]  /*1ca40*/  HMMA.16816.F32.BF16 R24, R20, R6, R8 ;  /* 0x000000061418723c */ /* 0x010fe20000041808 */
[----:B------:R-:W-:-:S02]  /*1ca50*/  IMAD.MOV.U32 R9, RZ, RZ, R6 ;  /* 0x000000ffff097224 */ /* 0x000fc400078e0006 */
[----:B------:R-:W-:Y:S02]  /*1ca60*/  IMAD.MOV.U32 R8, RZ, RZ, R7 ;  /* 0x000000ffff087224 */ /* 0x000fe400078e0007 */
[----:B------:R-:W2:-:S14]  /*1ca70*/  LDL.LU.64 R6, [R1+0x1330] ;  /* 0x0013300001067983 */ /* 0x000e9c0000300a00 */
[----:B------:R-:W-:Y:S02]  /*1ca80*/  IMAD.MOV.U32 R28, RZ, RZ, R27 ;  /* 0x000000ffff1c7224 */ /* 0x000fe400078e001b */
[----:B------:R-:W-:Y:S02]  /*1ca90*/  IMAD.MOV.U32 R3, RZ, RZ, R26 ;  /* 0x000000ffff037224 */ /* 0x000fe400078e001a */
[----:B------:R-:W-:Y:S02]  /*1caa0*/  IMAD.MOV.U32 R2, RZ, RZ, R25 ;  /* 0x000000ffff027224 */ /* 0x000fe400078e0019 */
[----:B------:R-:W-:Y:S01]  /*1cab0*/  IMAD.MOV.U32 R0, RZ, RZ, R24 ;  /* 0x000000ffff007224 */ /* 0x000fe200078e0018 */
[----:B------:R-:W4:Y:S04]  /*1cac0*/  LDL.LU R26, [R1+0x1328] ;  /* 0x00132800011a7983 */ /* 0x000f280000300800 */
[----:B------:R-:W3:Y:S04]  /*1cad0*/  LDL R27, [R1+0xed8] ;  /* 0x000ed800011b7983 */ /* 0x000ee80000100800 */
[----:B------:R-:W-:Y:S04]  /*1cae0*/  STL [R1+0x1274], R28 ;  /* 0x0012741c01007387 */ /* 0x000fe80000100800 */
[----:B------:R-:W-:Y:S04]  /*1caf0*/  STL [R1+0x1270], R3 ;  /* 0x0012700301007387 */ /* 0x000fe80000100800 */
[----:B------:R-:W-:Y:S04]  /*1cb00*/  STL [R1+0x126c], R2 ;  /* 0x00126c0201007387 */ /* 0x000fe80000100800 */
[----:B------:R-:W-:Y:S01]  /*1cb10*/  STL [R1+0x1268], R0 ;  /* 0x0012680001007387 */ /* 0x000fe20000100800 */
[----:B--2---:R-:W-:Y:S01]  /*1cb20*/  HMMA.16816.F32.BF16 R16, R20, R6, R16 ;  /* 0x000000061410723c */ /* 0x004fe20000041810 */
[----:B------:R-:W-:-:S02]  /*1cb30*/  IMAD.MOV.U32 R25, RZ, RZ, R6 ;  /* 0x000000ffff197224 */ /* 0x000fc400078e0006 */
[----:B------:R-:W-:-:S15]  /*1cb40*/  IMAD.MOV.U32 R24, RZ, RZ, R7 ;  /* 0x000000ffff187224 */ /* 0x000fde00078e0007 */
[----:B------:R-:W-:Y:S01]  /*1cb50*/  NOP ;  /* 0x0000000000007918 */ /* 0x000fe20000000000 */
[----:B------:R-:W-:Y:S04]  /*1cb60*/  STL.64 [R1+0x170], R16 ;  /* 0x0001701001007387 */ /* 0x000fe80000100a00 */
[----:B------:R0:W-:Y:S04]  /*1cb70*/  STL.64 [R1+0x178], R18 ;  /* 0x0001781201007387 */ /* 0x0001e80000100a00 */
[----:B0-----:R-:W2:Y:S04]  /*1cb80*/  LDL.LU.64 R18, [R1+0x1320] ;  /* 0x0013200001127983 */ /* 0x001ea80000300a00 */
[----:B------:R-:W2:Y:S04]  /*1cb90*/  LDL.LU.64 R16, [R1+0x1318] ;  /* 0x0013180001107983 */ /* 0x000ea80000300a00 */
[----:B------:R-:W2:Y:S04]  /*1cba0*/  LDL.LU.64 R6, [R1+0x1310] ;  /* 0x0013100001067983 */ /* 0x000ea80000300a00 */
[----:B------:R3:W-:Y:S01]  /*1cbb0*/  STL [R1+0x12fc], R24 ;  /* 0x0012fc1801007387 */ /* 0x0007e20000100800 */
[----:B------:R-:W0:Y:S01]  /*1cbc0*/  S2R R10, SR_TID.X ;  /* 0x00000000000a7919 */ /* 0x000e220000002100 */
[----:B--2---:R-:W-:Y:S01]  /*1cbd0*/  HMMA.16816.F32.BF16 R16, R20, R6, R16 ;  /* 0x000000061410723c */ /* 0x004fe20000041810 */
[----:B------:R-:W-:-:S02]  /*1cbe0*/  IMAD.MOV.U32 R29, RZ, RZ, R7 ;  /* 0x000000ffff1d7224 */ /* 0x000fc400078e0007 */
[----:B------:R-:W2:Y:S04]  /*1cbf0*/  LDL.LU.64 R6, [R1+0x1308] ;  /* 0x0013080001067983 */ /* 0x000ea80000300a00 */
[----:B------:R-:W2:Y:S01]  /*1cc00*/  LDL.LU.64 R4, [R1+0x1300] ;  /* 0x0013000001047983 */ /* 0x000ea20000300a00 */
[----:B0-----:R-:W-:-:S11]  /*1cc10*/  IMAD.SHL.U32 R11, R10, 0x2, RZ ;  /* 0x000000020a0b7824 */ /* 0x001fd600078e00ff */
[----:B------:R-:W-:Y:S01]  /*1cc20*/  IMAD.MOV.U32 R0, RZ, RZ, R19 ;  /* 0x000000ffff007224 */ /* 0x000fe200078e0013 */
[----:B------:R-:W-:Y:S01]  /*1cc30*/  LOP3.LUT R19, R10, 0x7, RZ, 0xc0, !PT ;  /* 0x000000070a137812 */ /* 0x000fe200078ec0ff */
[----:B------:R-:W-:-:S04]  /*1cc40*/  IMAD.MOV.U32 R2, RZ, RZ, R18 ;  /* 0x000000ffff027224 */ /* 0x000fc800078e0012 */
[----:B------:R-:W-:Y:S02]  /*1cc50*/  IMAD R19, R19, 0x110, RZ ;  /* 0x0000011013137824 */ /* 0x000fe400078e02ff */
[----:B------:R-:W-:Y:S02]  /*1cc60*/  IMAD.MOV.U32 R3, RZ, RZ, R17 ;  /* 0x000000ffff037224 */ /* 0x000fe400078e0011 */
[----:B------:R-:W-:Y:S01]  /*1cc70*/  IMAD.MOV.U32 R28, RZ, RZ, R16 ;  /* 0x000000ffff1c7224 */ /* 0x000fe200078e0010 */
[----:B------:R-:W-:Y:S01]  /*1cc80*/  LOP3.LUT R19, R19, 0x30, R11, 0x78, !PT ;  /* 0x0000003013137812 */ /* 0x000fe200078e780b */
[----:B------:R-:W-:Y:S04]  /*1cc90*/  STL [R1+0x1284], R0 ;  /* 0x0012840001007387 */ /* 0x000fe80000100800 */
[----:B------:R-:W-:Y:S04]  /*1cca0*/  STL [R1+0x1280], R2 ;  /* 0x0012800201007387 */ /* 0x000fe80000100800 */
[----:B------:R-:W-:Y:S01]  /*1ccb0*/  STL [R1+0x127c], R3 ;  /* 0x00127c0301007387 */ /* 0x000fe20000100800 */
[----:B------:R-:W-:-:S03]  /*1ccc0*/  LOP3.LUT R19, R19, 0x40, RZ, 0x3c, !PT ;  /* 0x0000004013137812 */ /* 0x000fc600078e3cff */
[----:B------:R-:W-:Y:S01]  /*1ccd0*/  STL [R1+0x1278], R28 ;  /* 0x0012781c01007387 */ /* 0x000fe20000100800 */
[----:B---3--:R-:W-:Y:S01]  /*1cce0*/  IMAD.MOV.U32 R24, RZ, RZ, R14 ;  /* 0x000000ffff187224 */ /* 0x008fe200078e000e */
[----:B--2---:R-:W-:Y:S01]  /*1ccf0*/  HMMA.16816.F32.BF16 R4, R20, R14, R4 ;  /* 0x0000000e1404723c */ /* 0x004fe20000041804 */
[----:B------:R-:W-:Y:S02]  /*1cd00*/  IMAD.MOV.U32 R22, RZ, RZ, R9 ;  /* 0x000000ffff167224 */ /* 0x000fe400078e0009 */
[----:B------:R-:W-:Y:S01]  /*1cd10*/  IMAD.MOV.U32 R23, RZ, RZ, R8 ;  /* 0x000000ffff177224 */ /* 0x000fe200078e0008 */
[----:B------:R-:W-:Y:S04]  /*1cd20*/  LDSM.16.M88.4 R12, [R19+UR5+0x9080] ;  /* 0x00908005130c783b */ /* 0x000fe80008000200 */
[----:B----4-:R-:W-:Y:S11]  /*1cd30*/  LDSM.16.MT88.4 R8, [R26+UR5+0x6000] ;  /* 0x006000051a08783b */ /* 0x010ff60008004200 */
[----:B------:R-:W-:Y:S04]  /*1cd40*/  STL.64 [R1+0x160], R4 ;  /* 0x0001600401007387 */ /* 0x000fe80000100a00 */
[----:B------:R-:W-:Y:S04]  /*1cd50*/  STL.64 [R1+0x168], R6 ;  /* 0x0001680601007387 */ /* 0x000fe80000100a00 */
[----:B------:R-:W0:Y:S04]  /*1cd60*/  LDSM.16.M88.4 R4, [R19+UR5+0x8080] ;  /* 0x008080051304783b */ /* 0x000e280008000200 */
[----:B0-----:R-:W-:Y:S04]  /*1cd70*/  STL.64 [R1+0x12d0], R6 ;  /* 0x0012d00601007387 */ /* 0x001fe80000100a00 */
[----:B------:R-:W-:Y:S04]  /*1cd80*/  STL.64 [R1+0x50], R8 ;  /* 0x0000500801007387 */ /* 0x000fe80000100a00 */
[----:B------:R-:W-:Y:S04]  /*1cd90*/  STL.64 [R1+0x58], R10 ;  /* 0x0000580a01007387 */ /* 0x000fe80000100a00 */
[----:B------:R-:W0:Y:S04]  /*1cda0*/  LDSM.16.M88.4 R8, [R19+UR5+0x8880] ;  /* 0x008880051308783b */ /* 0x000e280008000200 */
[----:B------:R1:W-:Y:S04]  /*1cdb0*/  STL.64 [R1+0x12c8], R4 ;  /* 0x0012c80401007387 */ /* 0x0003e80000100a00 */
[----:B------:R-:W2:Y:S04]  /*1cdc0*/  LDSM.16.M88.4 R16, [R19+UR5+0x9880] ;  /* 0x009880051310783b */ /* 0x000ea80008000200 */
[----:B-1----:R-:W3:Y:S04]  /*1cdd0*/  LDL.LU R4, [R1+0x60] ;  /* 0x0000600001047983 */ /* 0x002ee80000300800 */
[----:B------:R-:W3:Y:S04]  /*1cde0*/  LDL.LU R5, [R1+0x64] ;  /* 0x0000640001057983 */ /* 0x000ee80000300800 */
[----:B------:R-:W3:Y:S04]  /*1cdf0*/  LDL.LU R6, [R1+0x68] ;  /* 0x0000680001067983 */ /* 0x000ee80000300800 */
[----:B------:R-:W3:Y:S04]  /*1ce00*/  LDL.LU R7, [R1+0x6c] ;  /* 0x00006c0001077983 */ /* 0x000ee80000300800 */
[----:B0-----:R-:W-:Y:S04]  /*1ce10*/  STL [R1+0x114c], R10 ;  /* 0x00114c0a01007387 */ /* 0x001fe80000100800 */
[----:B------:R-:W-:Y:S04]  /*1ce20*/  STL [R1+0x1148], R11 ;  /* 0x0011480b01007387 */ /* 0x000fe80000100800 */
[----:B------:R-:W-:Y:S04]  /*1ce30*/  STL [R1+0x1144], R14 ;  /* 0x0011440e01007387 */ /* 0x000fe80000100800 */
[----:B------:R-:W-:Y:S04]  /*1ce40*/  STL [R1+0x1140], R15 ;  /* 0x0011400f01007387 */ /* 0x000fe80000100800 */
[----:B------:R0:W-:Y:S04]  /*1ce50*/  STL.64 [R1+0x12d8], R12 ;  /* 0x0012d80c01007387 */ /* 0x0001e80000100a00 */
[----:B0-----:R-:W3:Y:S04]  /*1ce60*/  LDL.LU R12, [R1+0x100] ;  /* 0x00010000010c7983 */ /* 0x001ee80000300800 */
[----:B------:R-:W3:Y:S04]  /*1ce70*/  LDL.LU R13, [R1+0x104] ;  /* 0x00010400010d7983 */ /* 0x000ee80000300800 */
[----:B------:R-:W3:Y:S04]  /*1ce80*/  LDL.LU R14, [R1+0x108] ;  /* 0x00010800010e7983 */ /* 0x000ee80000300800 */
[----:B------:R-:W3:Y:S04]  /*1ce90*/  LDL.LU R15, [R1+0x10c] ;  /* 0x00010c00010f7983 */ /* 0x000ee80000300800 */
[----:B--2---:R-:W-:Y:S04]  /*1cea0*/  STL [R1+0x128c], R16 ;  /* 0x00128c1001007387 */ /* 0x004fe80000100800 */
[----:B------:R-:W-:Y:S04]  /*1ceb0*/  STL [R1+0x1288], R17 ;  /* 0x0012881101007387 */ /* 0x000fe80000100800 */
[----:B------:R-:W-:Y:S04]  /*1cec0*/  STL [R1+0x1114], R18 ;  /* 0x0011141201007387 */ /* 0x000fe80000100800 */
[----:B------:R-:W-:Y:S04]  /*1ced0*/  STL [R1+0x1110], R19 ;  /* 0x0011101301007387 */ /* 0x000fe80000100800 */
[----:B------:R-:W0:Y:S02]  /*1cee0*/  LDSM.16.MT88.4 R16, [R26+UR5+0x6080] ;  /* 0x006080051a10783b */ /* 0x000e240008004200 */
[----:B0-----:R-:W-:-:S02]  /*1cef0*/  IMAD.MOV.U32 R0, RZ, RZ, R18 ;  /* 0x000000ffff007224 */ /* 0x001fc400078e0012 */
[----:B------:R-:W-:Y:S01]  /*1cf00*/  STL.64 [R1+0x30], R16 ;  /* 0x0000301001007387 */ /* 0x000fe20000100a00 */
[----:B------:R-:W-:-:S03]  /*1cf10*/  IMAD.MOV.U32 R2, RZ, RZ, R19 ;  /* 0x000000ffff027224 */ /* 0x000fc600078e0013 */
[----:B------:R-:W0:Y:S04]  /*1cf20*/  LDSM.16.MT88.4 R16, [R27+UR5+0x6000] ;  /* 0x006000051b10783b */ /* 0x000e280008004200 */
[----:B------:R-:W-:Y:S04]  /*1cf30*/  STL [R1+0x1294], R0 ;  /* 0x0012940001007387 */ /* 0x000fe80000100800 */
[----:B------:R-:W-:Y:S04]  /*1cf40*/  STL [R1+0x1290], R2 ;  /* 0x0012900201007387 */ /* 0x000fe80000100800 */
[----:B0-----:R-:W-:Y:S04]  /*1cf50*/  STL.64 [R1+0x10], R16 ;  /* 0x0000101001007387 */ /* 0x001fe80000100a00 */
[----:B------:R0:W-:Y:S01]  /*1cf60*/  STL.64 [R1+0x18], R18 ;  /* 0x0000181201007387 */ /* 0x0001e20000100a00 */
[----:B---3--:R-:W-:Y:S03]  /*1cf70*/  HMMA.16816.F32.BF16 R12, R4, R22, R12 ;  /* 0x00000016040c723c */ /* 0x008fe6000004180c */
[----:B------:R-:W1:-:S15]  /*1cf80*/  LDSM.16.MT88.4 R20, [R27+UR5+0x6080] ;  /* 0x006080051b14783b */ /* 0x000e5e0008004200 */
[----:B------:R-:W-:Y:S01]  /*1cf90*/  NOP ;  /* 0x0000000000007918 */ /* 0x000fe20000000000 */
[----:B0-----:R-:W-:Y:S02]  /*1cfa0*/  IMAD.MOV.U32 R19, RZ, RZ, R14 ;  /* 0x000000ffff137224 */ /* 0x001fe400078e000e */
[----:B------:R-:W-:Y:S02]  /*1cfb0*/  IMAD.MOV.U32 R14, RZ, RZ, R24 ;  /* 0x000000ffff0e7224 */ /* 0x000fe400078e0018 */
[----:B------:R-:W-:Y:S01]  /*1cfc0*/  IMAD.MOV.U32 R18, RZ, RZ, R15 ;  /* 0x000000ffff127224 */ /* 0x000fe200078e000f */
[----:B------:R-:W2:Y:S04]  /*1cfd0*/  LDL.LU R24, [R1+0x12fc] ;  /* 0x0012fc0001187983 */ /* 0x000ea80000300800 */
[----:B------:R-:W3:Y:S01]  /*1cfe0*/  LDL.LU R15, [R1+0xac] ;  /* 0x0000ac00010f7983 */ /* 0x000ee20000300800 */
[----:B------:R-:W-:-:S02]  /*1cff0*/  IMAD.MOV.U32 R28, RZ, RZ, R13 ;  /* 0x000000ffff1c7224 */ /* 0x000fc400078e000d */
[----:B------:R-:W-:Y:S01]  /*1d000*/  IMAD.MOV.U32 R3, RZ, RZ, R12 ;  /* 0x000000ffff037224 */ /* 0x000fe200078e000c */
[----:B---3--:R0:W-:Y:S04]  /*1d010*/  STL.64 [R1+0x12f0], R14 ;  /* 0x0012f00e01007387 */ /* 0x0081e80000100a00 */
[----:B0-----:R-:W3:Y:S01]  /*1d020*/  LDL.LU R14, [R1+0x98] ;  /* 0x00009800010e7983 */ /* 0x001ee20000300800 */
[----:B------:R-:W-:-:S03]  /*1d030*/  IMAD.MOV.U32 R15, RZ, RZ, R29 ;  /* 0x000000ffff0f7224 */ /* 0x000fc600078e001d */
[----:B------:R-:W4:Y:S04]  /*1d040*/  LDL.LU R29, [R1+0x12f8] ;  /* 0x0012f800011d7983 */ /* 0x000f280000300800 */
[----:B------:R-:W-:Y:S04]  /*1d050*/  STL [R1+0x12a4], R18 ;  /* 0x0012a41201007387 */ /* 0x000fe80000100800 */
[----:B------:R-:W-:Y:S04]  /*1d060*/  STL [R1+0x12a0], R19 ;  /* 0x0012a01301007387 */ /* 0x000fe80000100800 */
[----:B------:R-:W-:Y:S04]  /*1d070*/  STL [R1+0x129c], R28 ;  /* 0x00129c1c01007387 */ /* 0x000fe80000100800 */
[----:B------:R-:W-:Y:S04]  /*1d080*/  STL [R1+0x1298], R3 ;  /* 0x0012980301007387 */ /* 0x000fe80000100800 */
[----:B-1----:R-:W-:Y:S04]  /*1d090*/  STL.64 [R1+0x11a0], R22 ;  /* 0x0011a01601007387 */ /* 0x002fe80000100a00 */
[----:B------:R0:W-:Y:S04]  /*1d0a0*/  STL.64 [R1+0x1198], R20 ;  /* 0x0011981401007387 */ /* 0x0001e80000100a00 */
[----:B0-----:R-:W3:Y:S04]  /*1d0b0*/  LDL.LU R20, [R1+0x120] ;  /* 0x0001200001147983 */ /* 0x001ee80000300800 */
[----:B------:R-:W3:Y:S04]  /*1d0c0*/  LDL.LU R21, [R1+0x124] ;  /* 0x0001240001157983 */ /* 0x000ee80000300800 */
[----:B------:R-:W3:Y:S04]  /*1d0d0*/  LDL.LU R22, [R1+0x128] ;  /* 0x0001280001167983 */ /* 0x000ee80000300800 */
[----:B------:R-:W3:Y:S01]  /*1d0e0*/  LDL.LU R23, [R1+0x12c] ;  /* 0x00012c0001177983 */ /* 0x000ee20000300800 */
[----:B------:R-:W-:-:S02]  /*1d0f0*/  IMAD.MOV.U32 R18, RZ, RZ, R25 ;  /* 0x000000ffff127224 */ /* 0x000fc400078e0019 */
[----:B--2---:R-:W-:-:S07]  /*1d100*/  IMAD.MOV.U32 R19, RZ, RZ, R24 ;  /* 0x000000ffff137224 */ /* 0x004fce00078e0018 */
[----:B---3--:R-:W-:-:S15]  /*1d110*/  HMMA.16816.F32.BF16 R20, R4, R18, R20 ;  /* 0x000000120414723c */ /* 0x008fde0000041814 */
[----:B------:R-:W-:-:S04]  /*1d120*/  NOP ;  /* 0x0000000000007918 */ /* 0x000fc80000000000 */
[----:B------:R-:W-:Y:S02]  /*1d130*/  IMAD.MOV.U32 R0, RZ, RZ, R20 ;  /* 0x000000ffff007224 */ /* 0x000fe400078e0014 */
[----:B------:R-:W-:Y:S02]  /*1d140*/  IMAD.MOV.U32 R2, RZ, RZ, R21 ;  /* 0x000000ffff027224 */ /* 0x000fe400078e0015 */
[----:B------:R-:W-:Y:S02]  /*1d150*/  IMAD.MOV.U32 R16, RZ, RZ, R22 ;  /* 0x000000ffff107224 */ /* 0x000fe400078e0016 */
[----:B------:R-:W-:Y:S02]  /*1d160*/  IMAD.MOV.U32 R17, RZ, RZ, R23 ;  /* 0x000000ffff117224 */ /* 0x000fe400078e0017 */
[----:B------:R-:W0:Y:S04]  /*1d170*/  LDSM.16.MT88.4 R20, [R26+UR5+0x7000] ;  /* 0x007000051a14783b */ /* 0x000e280008004200 */
[----:B------:R-:W-:Y:S04]  /*1d180*/  STL [R1+0x12b4], R17 ;  /* 0x0012b41101007387 */ /* 0x000fe80000100800 */
[----:B------:R1:W-:Y:S04]  /*1d190*/  STL [R1+0x12b0], R16 ;  /* 0x0012b01001007387 */ /* 0x0003e80000100800 */
[----:B-1----:R-:W2:Y:S04]  /*1d1a0*/  LDL.LU R16, [R1+0x110] ;  /* 0x0001100001107983 */ /* 0x002ea80000300800 */
[----:B------:R-:W2:Y:S04]  /*1d1b0*/  LDL.LU R17, [R1+0x114] ;  /* 0x0001140001117983 */ /* 0x000ea80000300800 */
[----:B------:R-:W2:Y:S04]  /*1d1c0*/  LDL.LU R18, [R1+0x118] ;  /* 0x0001180001127983 */ /* 0x000ea80000300800 */
[----:B------:R-:W2:Y:S04]  /*1d1d0*/  LDL.LU R19, [R1+0x11c] ;  /* 0x00011c0001137983 */ /* 0x000ea80000300800 */
[----:B------:R-:W-:Y:S04]  /*1d1e0*/  STL [R1+0x12ac], R2 ;  /* 0x0012ac0201007387 */ /* 0x000fe80000100800 */
[----:B------:R-:W-:Y:S04]  /*1d1f0*/  STL [R1+0x12a8], R0 ;  /* 0x0012a80001007387 */ /* 0x000fe80000100800 */
[----:B0-----:R0:W-:Y:S04]  /*1d200*/  STL.64 [R1+0x40], R20 ;  /* 0x0000401401007387 */ /* 0x0011e80000100a00 */
[----:B------:R1:W-:Y:S04]  /*1d210*/  STL.64 [R1+0x48], R22 ;  /* 0x0000481601007387 */ /* 0x0003e80000100a00 */
[----:B0-----:R-:W3:Y:S04]  /*1d220*/  LDL.LU R20, [R1+0x190] ;  /* 0x0001900001147983 */ /* 0x001ee80000300800 */
[----:B------:R-:W3:Y:S04]  /*1d230*/  LDL.LU R21, [R1+0x194] ;  /* 0x0001940001157983 */ /* 0x000ee80000300800 */
[----:B-1----:R-:W2:Y:S04]  /*1d240*/  LDL.LU R22, [R1+0x198] ;  /* 0x0001980001167983 */ /* 0x002ea80000300800 */
[----:B------:R-:W2:Y:S04]  /*1d250*/  LDL.LU R23, [R1+0x19c] ;  /* 0x00019c0001177983 */ /* 0x000ea80000300800 */
[----:B--2---:R-:W-:Y:S04]  /*1d260*/  STL.64 [R1+0x12c0], R22 ;  /* 0x0012c01601007387 */ /* 0x004fe80000100a00 */
[----:B---3--:R0:W-:Y:S04]  /*1d270*/  STL.64 [R1+0x12b8], R20 ;  /* 0x0012b81401007387 */ /* 0x0081e80000100a00 */
[----:B0-----:R-:W2:Y:S04]  /*1d280*/  LDL.LU.64 R20, [R1+0x50] ;  /* 0x0000500001147983 */ /* 0x001ea80000300a00 */
[----:B------:R-:W3:Y:S01]  /*1d290*/  LDL.LU.64 R22, [R1+0x58] ;  /* 0x0000580001167983 */ /* 0x000ee20000300a00 */
[----:B------:R-:W-:-:S15]  /*1d2a0*/  HMMA.16816.F32.BF16 R12, R4, R14, R16 ;  /* 0x0000000e040c723c */ /* 0x000fde0000041810 */
[----:B------:R-:W-:-:S04]  /*1d2b0*/  NOP ;  /* 0x0000000000007918 */ /* 0x000fc80000000000 */
[----:B------:R-:W-:Y:S02]  /*1d2c0*/  IMAD.MOV.U32 R18, RZ, RZ, R12 ;  /* 0x000000ffff127224 */ /* 0x000fe400078e000c */
[----:B------:R-:W-:Y:S02]  /*1d2d0*/  IMAD.MOV.U32 R19, RZ, RZ, R13 ;  /* 0x000000ffff137224 */ /* 0x000fe400078e000d */
[----:B------:R-:W-:Y:S02]  /*1d2e0*/  IMAD.MOV.U32 R28, RZ, RZ, R14 ;  /* 0x000000ffff1c7224 */ /* 0x000fe400078e000e */
[----:B------:R-:W-:Y:S02]  /*1d2f0*/  IMAD.MOV.U32 R3, RZ, RZ, R15 ;  /* 0x000000ffff037224 */ /* 0x000fe400078e000f */
[----:B------:R-:W0:Y:S04]  /*1d300*/  LDSM.16.MT88.4 R12, [R26+UR5+0x7080] ;  /* 0x007080051a0c783b */ /* 0x000e280008004200 */
[----:B---3--:R-:W-:Y:S04]  /*1d310*/  STL.64 [R1+0x12e8], R22 ;  /* 0x0012e81601007387 */ /* 0x008fe80000100a00 */
[----:B--2---:R1:W-:Y:S04]  /*1d320*/  STL.64 [R1+0x12e0], R20 ;  /* 0x0012e01401007387 */ /* 0x0043e80000100a00 */
[----:B-1----:R-:W2:Y:S04]  /*1d330*/  LDL.LU R20, [R1+0xf0] ;  /* 0x0000f00001147983 */ /* 0x002ea80000300800 */
[----:B------:R-:W2:Y:S04]  /*1d340*/  LDL.LU R21, [R1+0xf4] ;  /* 0x0000f40001157983 */ /* 0x000ea80000300800 */
[----:B------:R-:W2:Y:S04]  /*1d350*/  LDL.LU R22, [R1+0xf8] ;  /* 0x0000f80001167983 */ /* 0x000ea80000300800 */
[----:B------:R-:W2:Y:S04]  /*1d360*/  LDL.LU R23, [R1+0xfc] ;  /* 0x0000fc0001177983 */ /* 0x000ea80000300800 */
[----:B0-----:R-:W-:Y:S04]  /*1d370*/  STL.64 [R1+0x20], R12 ;  /* 0x0000200c01007387 */ /* 0x001fe80000100a00 */
[----:B------:R-:W-:Y:S04]  /*1d380*/  STL.64 [R1+0x28], R14 ;  /* 0x0000280e01007387 */ /* 0x000fe80000100a00 */
[----:B------:R-:W0:Y:S04]  /*1d390*/  LDSM.16.MT88.4 R12, [R27+UR5+0x7000] ;  /* 0x007000051b0c783b */ /* 0x000e280008004200 */
[----:B------:R-:W1:Y:S01]  /*1d3a0*/  LDSM.16.MT88.4 R24, [R27+UR5+0x7080] ;  /* 0x007080051b18783b */ /* 0x000e620008004200 */
[----:B0-----:R-:W-:-:S03]  /*1d3b0*/  IMAD.MOV.U32 R10, RZ, RZ, R14 ;  /* 0x000000ffff0a7224 */ /* 0x001fc600078e000e */
[----:B------:R0:W-:Y:S01]  /*1d3c0*/  STL.64 [R1], R12 ;  /* 0x0000000c01007387 */ /* 0x0001e20000100a00 */
[----:B------:R-:W-:-:S03]  /*1d3d0*/  IMAD.MOV.U32 R11, RZ, RZ, R15 ;  /* 0x000000ffff0b7224 */ /* 0x000fc600078e000f */
[----:B------:R-:W2:Y:S04]  /*1d3e0*/  LDL.LU.64 R14, [R1+0x12f0] ;  /* 0x0012f000010e7983 */ /* 0x000ea80000300a00 */
[----:B------:R-:W-:Y:S04]  /*1d3f0*/  STL [R1+0x1154], R10 ;  /* 0x0011540a01007387 */ /* 0x000fe80000100800 */
[----:B------:R-:W-:Y:S01]  /*1d400*/  STL [R1+0x1150], R11 ;  /* 0x0011500b01007387 */ /* 0x000fe20000100800 */
[----:B--2---:R-:W-:Y:S03]  /*1d410*/  HMMA.16816.F32.BF16 R4, R4, R14, R20 ;  /* 0x0000000e0404723c */ /* 0x004fe60000041814 */
[----:B------:R-:W2:Y:S04]  /*1d420*/  LDL.LU.64 R22, [R1+0x12e8] ;  /* 0x0012e80001167983 */ /* 0x000ea80000300a00 */
[----:B------:R-:W3:Y:S04]  /*1d430*/  LDL.LU.64 R20, [R1+0x12e0] ;  /* 0x0012e00001147983 */ /* 0x000ee80000300a00 */
[----:B0-----:R-:W4:Y:S08]  /*1d440*/  LDL.LU.64 R12, [R1+0x12d8] ;  /* 0x0012d800010c7983 */ /* 0x001f300000300a00 */
[----:B------:R-:W-:-:S02]  /*1d450*/  IMAD.MOV.U32 R2, RZ, RZ, R6 ;  /* 0x000000ffff027224 */ /* 0x000fc400078e0006 */
[----:B------:R-:W-:Y:S02]  /*1d460*/  IMAD.MOV.U32 R0, RZ, RZ, R7 ;  /* 0x000000ffff007224 */ /* 0x000fe400078e0007 */
[----:B------:R-:W-:Y:S02]  /*1d470*/  IMAD.MOV.U32 R17, RZ, RZ, R4 ;  /* 0x000000ffff117224 */ /* 0x000fe400078e0004 */
[----:B------:R-:W-:Y:S01]  /*1d480*/  IMAD.MOV.U32 R16, RZ, RZ, R5 ;  /* 0x000000ffff107224 */ /* 0x000fe200078e0005 */
[----:B------:R-:W4:Y:S04]  /*1d490*/  LDL.LU.64 R6, [R1+0x12d0] ;  /* 0x0012d00001067983 */ /* 0x000f280000300a00 */
[----:B------:R-:W4:Y:S04]  /*1d4a0*/  LDL.LU.64 R4, [R1+0x12c8] ;  /* 0x0012c80001047983 */ /* 0x000f280000300a00 */
[----:B-1----:R-:W-:Y:S04]  /*1d4b0*/  STL.64 [R1+0x1068], R26 ;  /* 0x0010681a01007387 */ /* 0x002fe80000100a00 */
[----:B------:R0:W-:Y:S04]  /*1d4c0*/  STL.64 [R1+0x1060], R24 ;  /* 0x0010601801007387 */ /* 0x0001e80000100a00 */
[----:B0-----:R-:W4:Y:S04]  /*1d4d0*/  LDL.LU R24, [R1+0x1b0] ;  /* 0x0001b00001187983 */ /* 0x001f280000300800 */
[----:B------:R-:W4:Y:S04]  /*1d4e0*/  LDL.LU R25, [R1+0x1b4] ;  /* 0x0001b40001197983 */ /* 0x000f280000300800 */
[----:B------:R-:W4:Y:S04]  /*1d4f0*/  LDL.LU R26, [R1+0x1b8] ;  /* 0x0001b800011a7983 */ /* 0x000f280000300800 */
[----:B------:R-:W4:Y:S01]  /*1d500*/  LDL.LU R27, [R1+0x1bc] ;  /* 0x0001bc00011b7983 */ /* 0x000f220000300800 */
[----:B--2---:R-:W-:-:S02]  /*1d510*/  IMAD.MOV.U32 R11, RZ, RZ, R22 ;  /* 0x000000ffff0b7224 */ /* 0x004fc400078e0016 */
[----:B------:R-:W-:Y:S02]  /*1d520*/  IMAD.MOV.U32 R10, RZ, RZ, R23 ;  /* 0x000000ffff0a7224 */ /* 0x000fe400078e0017 */
[----:B---3--:R-:W-:Y:S02]  /*1d530*/  IMAD.MOV.U32 R15, RZ, RZ, R20 ;  /* 0x000000ffff0f7224 */ /* 0x008fe400078e0014 */
[----:B------:R-:W-:Y:S01]  /*1d540*/  IMAD.MOV.U32 R14, RZ, RZ, R21 ;  /* 0x000000ffff0e7224 */ /* 0x000fe200078e0015 */
[----:B----4-:R-:W-:Y:S01]  /*1d550*/  HMMA.16816.F32.BF16 R24, R20, R4, R24 ;  /* 0x000000041418723c */ /* 0x010fe20000041818 */
[----:B------:R-:W2:Y:S04]  /*1d560*/  LDL.LU.64 R22, [R1+0x12c0] ;  /* 0x0012c00001167983 */ /* 0x000ea80000300a00 */
[----:B------:R-:W2:Y:S04]  /*1d570*/  LDL.LU.64 R20, [R1+0x12b8] ;  /* 0x0012b80001147983 */ /* 0x000ea80000300a00 */
[----:B------:R-:W-:Y:S04]  /*1d580*/  STL.64 [R1+0x1240], R6 ;  /* 0x0012400601007387 */ /* 0x000fe80000100a00 */
[----:B------:R-:W-:Y:S06]  /*1d590*/  STL.64 [R1+0x1238], R4 ;  /* 0x0012380401007387 */ /* 0x000fec0000100a00 */
[----:B------:R-:W-:Y:S04]  /*1d5a0*/  STL.64 [R1+0x1160], R26 ;  /* 0x0011601a01007387 */ /* 0x000fe80000100a00 */
[----:B------:R0:W-:Y:S04]  /*1d5b0*/  STL.64 [R1+0x1158], R24 ;  /* 0x0011581801007387 */ /* 0x0001e80000100a00 */
[----:B0-----:R-:W3:Y:S04]  /*1d5c0*/  LDL.LU R24, [R1+0x1a0] ;  /* 0x0001a00001187983 */ /* 0x001ee80000300800 */
[----:B------:R-:W3:Y:S04]  /*1d5d0*/  LDL.LU R25, [R1+0x1a4] ;  /* 0x0001a40001197983 */ /* 0x000ee80000300800 */
[----:B------:R-:W3:Y:S01]  /*1d5e0*/  LDL.LU R26, [R1+0x1a8] ;  /* 0x0001a800011a7983 */ /* 0x000ee20000300800 */
[----:B------:R-:W-:-:S02]  /*1d5f0*/  IMAD.MOV.U32 R4, RZ, RZ, R15 ;  /* 0x000000ffff047224 */ /* 0x000fc400078e000f */
[----:B------:R-:W-:Y:S02]  /*1d600*/  IMAD.MOV.U32 R5, RZ, RZ, R14 ;  /* 0x000000ffff057224 */ /* 0x000fe400078e000e */
[----:B------:R-:W-:Y:S02]  /*1d610*/  IMAD.MOV.U32 R6, RZ, RZ, R11 ;  /* 0x000000ffff067224 */ /* 0x000fe400078e000b */
[----:B------:R-:W-:Y:S02]  /*1d620*/  IMAD.MOV.U32 R7, RZ, RZ, R10 ;  /* 0x000000ffff077224 */ /* 0x000fe400078e000a */
[----:B------:R-:W-:-:S05]  /*1d630*/  IMAD.MOV.U32 R27, RZ, RZ, R29 ;  /* 0x000000ffff1b7224 */ /* 0x000fca00078e001d */
[C---:B--2---:R-:W-:Y:S08]  /*1d640*/  HMMA.16816.F32.BF16 R20, R4.reuse, R12, R20 ;  /* 0x0000000c0414723c */ /* 0x044ff00000041814 */
[----:B---3--:R-:W-:Y:S11]  /*1d650*/  HMMA.16816.F32.BF16 R24, R4, R8, R24 ;  /* 0x000000080418723c */ /* 0x008ff60000041818 */
[----:B------:R-:W-:-:S02]  /*1d660*/  IMAD.MOV.U32 R14, RZ, RZ, R22 ;  /* 0x000000ffff0e7224 */ /* 0x000fc400078e0016 */
[----:B------:R-:W-:-:S06]  /*1d670*/  IMAD.MOV.U32 R15, RZ, RZ, R23 ;  /* 0x000000ffff0f7224 */ /* 0x000fcc00078e0017 */
[----:B------:R-:W-:Y:S02]  /*1d680*/  IMAD.MOV.U32 R10, RZ, RZ, R25 ;  /* 0x000000ffff0a7224 */ /* 0x000fe400078e0019 */
[----:B------:R-:W-:Y:S01]  /*1d690*/  IMAD.MOV.U32 R11, RZ, RZ, R26 ;  /* 0x000000ffff0b7224 */ /* 0x000fe200078e001a */
[----:B------:R-:W-:Y:S04]  /*1d6a0*/  STL [R1+0x110], R24 ;  /* 0x0001101801007387 */ /* 0x000fe80000100800 */
[----:B------:R-:W-:Y:S04]  /*1d6b0*/  STL.64 [R1+0x1230], R10 ;  /* 0x0012300a01007387 */ /* 0x000fe80000100a00 */
[----:B------:R-:W-:Y:S04]  /*1d6c0*/  STL.64 [R1+0x1228], R8 ;  /* 0x0012280801007387 */ /* 0x000fe80000100a00 */
[----:B------:R0:W-:Y:S04]  /*1d6d0*/  STL.64 [R1+0x100], R20 ;  /* 0x0001001401007387 */ /* 0x0001e80000100a00 */
[----:B------:R-:W-:Y:S04]  /*1d6e0*/  STL.64 [R1+0x1220], R14 ;  /* 0x0012200e01007387 */ /* 0x000fe80000100a00 */
[----:B------:R-:W-:Y:S04]  /*1d6f0*/  STL.64 [R1+0x1218], R12 ;  /* 0x0012180c01007387 */ /* 0x000fe80000100a00 */
[----:B0-----:R-:W2:Y:S04]  /*1d700*/  LDL.LU R20, [R1+0x10] ;  /* 0x0000100001147983 */ /* 0x001ea80000300800 */
[----:B------:R-:W2:Y:S04]  /*1d710*/  LDL.LU R21, [R1+0x14] ;  /* 0x0000140001157983 */ /* 0x000ea80000300800 */
[----:B------:R-:W3:Y:S04]  /*1d720*/  LDL.LU R22, [R1+0x18] ;  /* 0x0000180001167983 */ /* 0x000ee80000300800 */
[----:B------:R-:W3:Y:S01]  /*1d730*/  LDL.LU R23, [R1+0x1c] ;  /* 0x00001c0001177983 */ /* 0x000ee20000300800 */
[----:B------:R-:W-:-:S02]  /*1d740*/  IMAD.MOV.U32 R24, RZ, RZ, R17 ;  /* 0x000000ffff187224 */ /* 0x000fc400078e0011 */
[----:B------:R-:W-:Y:S02]  /*1d750*/  IMAD.MOV.U32 R25, RZ, RZ, R16 ;  /* 0x000000ffff197224 */ /* 0x000fe400078e0010 */
[----:B------:R-:W-:Y:S02]  /*1d760*/  IMAD.MOV.U32 R29, RZ, RZ, R27 ;  /* 0x000000ffff1d7224 */ /* 0x000fe400078e001b */
[----:B------:R-:W-:Y:S02]  /*1d770*/  IMAD.MOV.U32 R26, RZ, RZ, R2 ;  /* 0x000000ffff1a7224 */ /* 0x000fe400078e0002 */
[----:B------:R-:W-:Y:S01]  /*1d780*/  IMAD.MOV.U32 R27, RZ, RZ, R0 ;  /* 0x000000ffff1b7224 */ /* 0x000fe200078e0000 */
[----:B---3--:R-:W-:Y:S04]  /*1d790*/  STL.64 [R1+0x11f0], R22 ;  /* 0x0011f01601007387 */ /* 0x008fe80000100a00 */
[----:B--2---:R-:W-:Y:S04]  /*1d7a0*/  STL.64 [R1+0x11e8], R20 ;  /* 0x0011e81401007387 */ /* 0x004fe80000100a00 */
[----:B------:R-:W2:Y:S04]  /*1d7b0*/  LDL.LU R17, [R1+0x12b4] ;  /* 0x0012b40001117983 */ /* 0x000ea80000300800 */
[----:B------:R-:W3:Y:S04]  /*1d7c0*/  LDL.LU R16, [R1+0x12b0] ;  /* 0x0012b00001107983 */ /* 0x000ee80000300800 */
[----:B------:R-:W4:Y:S04]  /*1d7d0*/  LDL.LU R2, [R1+0x12ac] ;  /* 0x0012ac0001027983 */ /* 0x000f280000300800 */
[----:B------:R-:W2:Y:S04]  /*1d7e0*/  LDL.LU R0, [R1+0x12a8] ;  /* 0x0012a80001007983 */ /* 0x000ea80000300800 */
[----:B------:R0:W-:Y:S04]  /*1d7f0*/  STL.64 [R1+0x1170], R26 ;  /* 0x0011701a01007387 */ /* 0x0001e80000100a00 */
[----:B------:R1:W-:Y:S01]  /*1d800*/  STL.64 [R1+0x1168], R24 ;  /* 0x0011681801007387 */ /* 0x0003e20000100a00 */
[----:B0-----:R-:W-:-:S02]  /*1d810*/  IMAD.MOV.U32 R26, RZ, RZ, R28 ;  /* 0x000000ffff1a7224 */ /* 0x001fc400078e001c */
[----:B-1----:R-:W-:Y:S02]  /*1d820*/  IMAD.MOV.U32 R24, RZ, RZ, R18 ;  /* 0x000000ffff187224 */ /* 0x002fe400078e0012 */
[----:B------:R-:W-:Y:S01]  /*1d830*/  IMAD.MOV.U32 R27, RZ, RZ, R3 ;  /* 0x000000ffff1b7224 */ /* 0x000fe200078e0003 */
[----:B------:R-:W3:Y:S01]  /*1d840*/  LDL.LU R18, [R1+0x12a4] ;  /* 0x0012a40001127983 */ /* 0x000ee20000300800 */
[----:B------:R-:W-:-:S03]  /*1d850*/  IMAD.MOV.U32 R25, RZ, RZ, R19 ;  /* 0x000000ffff197224 */ /* 0x000fc600078e0013 */
[----:B------:R-:W3:Y:S04]  /*1d860*/  LDL.LU R19, [R1+0x12a0] ;  /* 0x0012a00001137983 */ /* 0x000ee80000300800 */
[----:B------:R-:W3:Y:S04]  /*1d870*/  LDL.LU R28, [R1+0x129c] ;  /* 0x00129c00011c7983 */ /* 0x000ee80000300800 */
[----:B------:R-:W3:Y:S04]  /*1d880*/  LDL.LU R3, [R1+0x1298] ;  /* 0x0012980001037983 */ /* 0x000ee80000300800 */
[----:B------:R-:W-:Y:S04]  /*1d890*/  STL.64 [R1+0x1180], R26 ;  /* 0x0011801a01007387 */ /* 0x000fe80000100a00 */
[----:B------:R4:W-:Y:S02]  /*1d8a0*/  STL.64 [R1+0x1178], R24 ;  /* 0x0011781801007387 */ /* 0x0009e40000100a00 */
[----:B----4-:R-:W-:-:S02]  /*1d8b0*/  IMAD.MOV.U32 R25, RZ, RZ, R2 ;  /* 0x000000ffff197224 */ /* 0x010fc400078e0002 */
[----:B--2---:R-:W-:Y:S02]  /*1d8c0*/  IMAD.MOV.U32 R24, RZ, RZ, R0 ;  /* 0x000000ffff187224 */ /* 0x004fe400078e0000 */
[----:B------:R-:W2:Y:S04]  /*1d8d0*/  LDL.LU R0, [R1+0x1294] ;  /* 0x0012940001007983 */ /* 0x000ea80000300800 */
[----:B------:R-:W4:Y:S01]  /*1d8e0*/  LDL.LU R2, [R1+0x1290] ;  /* 0x0012900001027983 */ /* 0x000f220000300800 */
[----:B---3--:R-:W-:Y:S02]  /*1d8f0*/  IMAD.MOV.U32 R26, RZ, RZ, R16 ;  /* 0x000000ffff1a7224 */ /* 0x008fe400078e0010 */
[----:B------:R-:W-:Y:S01]  /*1d900*/  IMAD.MOV.U32 R27, RZ, RZ, R17 ;  /* 0x000000ffff1b7224 */ /* 0x000fe200078e0011 */
[----:B------:R-:W3:Y:S04]  /*1d910*/  LDL.LU R16, [R1+0x128c] ;  /* 0x00128c0001107983 */ /* 0x000ee80000300800 */
[----:B------:R-:W3:Y:S04]  /*1d920*/  LDL.LU R17, [R1+0x1288] ;  /* 0x0012880001117983 */ /* 0x000ee80000300800 */
[----:B------:R-:W3:Y:S04]  /*1d930*/  LDL.LU R20, [R1+0x30] ;  /* 0x0000300001147983 */ /* 0x000ee80000300800 */
[----:B------:R-:W3:Y:S01]  /*1d940*/  LDL.LU R21, [R1+0x34] ;  /* 0x0000340001157983 */ /* 0x000ee20000300800 */
[----:B--2---:R-:W-:-:S02]  /*1d950*/  IMAD.MOV.U32 R22, RZ, RZ, R0 ;  /* 0x000000ffff167224 */ /* 0x004fc400078e0000 */
[----:B----4-:R-:W-:Y:S01]  /*1d960*/  IMAD.MOV.U32 R23, RZ, RZ, R2 ;  /* 0x000000ffff177224 */ /* 0x010fe200078e0002 */
[----:B------:R-:W2:Y:S04]  /*1d970*/  LDL.LU R0, [R1+0x1284] ;  /* 0x0012840001007983 */ /* 0x000ea80000300800 */
[----:B------:R-:W4:Y:S04]  /*1d980*/  LDL.LU R2, [R1+0x1280] ;  /* 0x0012800001027983 */ /* 0x000f280000300800 */
[----:B------:R-:W-:Y:S04]  /*1d990*/  STL.64 [R1+0x1250], R22 ;  /* 0x0012501601007387 */ /* 0x000fe80000100a00 */
[----:B---3--:R-:W-:Y:S04]  /*1d9a0*/  STL.64 [R1+0x1248], R20 ;  /* 0x0012481401007387 */ /* 0x008fe80000100a00 */
[----:B------:R0:W-:Y:S04]  /*1d9b0*/  STL.64 [R1+0x1190], R26 ;  /* 0x0011901a01007387 */ /* 0x0001e80000100a00 */
[----:B------:R1:W-:Y:S01]  /*1d9c0*/  STL.64 [R1+0x1188], R24 ;  /* 0x0011881801007387 */ /* 0x0003e20000100a00 */
[----:B0-----:R-:W-:-:S02]  /*1d9d0*/  IMAD.MOV.U32 R26, RZ, RZ, R19 ;  /* 0x000000ffff1a7224 */ /* 0x001fc400078e0013 */
[----:B------:R-:W-:Y:S02]  /*1d9e0*/  IMAD.MOV.U32 R27, RZ, RZ, R18 ;  /* 0x000000ffff1b7224 */ /* 0x000fe400078e0012 */
[----:B-1----:R-:W-:Y:S02]  /*1d9f0*/  IMAD.MOV.U32 R24, RZ, RZ, R3 ;  /* 0x000000ffff187224 */ /* 0x002fe400078e0003 */
[----:B------:R-:W-:Y:S01]  /*1da00*/  IMAD.MOV.U32 R25, RZ, RZ, R28 ;  /* 0x000000ffff197224 */ /* 0x000fe200078e001c */
[----:B------:R-:W3:Y:S04]  /*1da10*/  LDL.LU R3, [R1+0x127c] ;  /* 0x00127c0001037983 */ /* 0x000ee80000300800 */
[----:B------:R-:W2:Y:S04]  /*1da20*/  LDL.LU R28, [R1+0x1278] ;  /* 0x00127800011c7983 */ /* 0x000ea80000300800 */
[----:B------:R-:W-:Y:S04]  /*1da30*/  STL.64 [R1+0x11b0], R26 ;  /* 0x0011b01a01007387 */ /* 0x000fe80000100a00 */
[----:B------:R0:W-:Y:S04]  /*1da40*/  STL.64 [R1+0x11a8], R24 ;  /* 0x0011a81801007387 */ /* 0x0001e80000100a00 */
[----:B0-----:R-:W2:Y:S04]  /*1da50*/  LDL.LU R24, [R1+0x160] ;  /* 0x0001600001187983 */ /* 0x001ea80000300800 */
[----:B------:R-:W2:Y:S04]  /*1da60*/  LDL.LU R25, [R1+0x164] ;  /* 0x0001640001197983 */ /* 0x000ea80000300800 */
[----:B------:R-:W2:Y:S04]  /*1da70*/  LDL.LU R26, [R1+0x168] ;  /* 0x00016800011a7983 */ /* 0x000ea80000300800 */
[----:B------:R-:W2:Y:S04]  /*1da80*/  LDL.LU R27, [R1+0x16c] ;  /* 0x00016c00011b7983 */ /* 0x000ea80000300800 */
        /* <DEDUP_REMOVED lines=12> */
[----:B--2---:R4:W-:Y:S04]  /*1db50*/  STL.64 [R1+0x11c0], R26 ;  /* 0x0011c01a01007387 */ /* 0x0049e80000100a00 */
[----:B------:R0:W-:Y:S01]  /*1db60*/  STL.64 [R1+0x11b8], R24 ;  /* 0x0011b81801007387 */ /* 0x0001e20000100a00 */
[----:B----4-:R-:W-:-:S02]  /*1db70*/  IMAD.MOV.U32 R26, RZ, RZ, R2 ;  /* 0x000000ffff1a7224 */ /* 0x010fc400078e0002 */
[----:B0-----:R-:W-:Y:S02]  /*1db80*/  IMAD.MOV.U32 R24, RZ, RZ, R28 ;  /* 0x000000ffff187224 */ /* 0x001fe400078e001c */
[----:B------:R-:W-:Y:S01]  /*1db90*/  IMAD.MOV.U32 R27, RZ, RZ, R0 ;  /* 0x000000ffff1b7224 */ /* 0x000fe200078e0000 */
[----:B------:R-:W2:Y:S01]  /*1dba0*/  LDL.LU R28, [R1+0x1274] ;  /* 0x00127400011c7983 */ /* 0x000ea20000300800 */
[----:B---3--:R-:W-:-:S03]  /*1dbb0*/  IMAD.MOV.U32 R25, RZ, RZ, R3 ;  /* 0x000000ffff197224 */ /* 0x008fc600078e0003 */
[----:B------:R-:W3:Y:S04]  /*1dbc0*/  LDL.LU R3, [R1+0x1270] ;  /* 0x0012700001037983 */ /* 0x000ee80000300800 */
[----:B------:R-:W4:Y:S04]  /*1dbd0*/  LDL.LU R2, [R1+0x126c] ;  /* 0x00126c0001027983 */ /* 0x000f280000300800 */
        /* <DEDUP_REMOVED lines=10> */
[----:B---3--:R-:W-:-:S02]  /*1dc80*/  IMAD.MOV.U32 R26, RZ, RZ, R3 ;  /* 0x000000ffff1a7224 */ /* 0x008fc400078e0003 */
[----:B0-----:R-:W-:Y:S02]  /*1dc90*/  IMAD.MOV.U32 R24, RZ, RZ, R0 ;  /* 0x000000ffff187224 */ /* 0x001fe400078e0000 */
[----:B------:R-:W-:Y:S01]  /*1dca0*/  IMAD.MOV.U32 R27, RZ, RZ, R28 ;  /* 0x000000ffff1b7224 */ /* 0x000fe200078e001c */
[----:B------:R-:W2:Y:S01]  /*1dcb0*/  LDL.LU R0, [R1+0x1264] ;  /* 0x0012640001007983 */ /* 0x000ea20000300800 */
[----:B----4-:R-:W-:-:S03]  /*1dcc0*/  IMAD.MOV.U32 R25, RZ, RZ, R2 ;  /* 0x000000ffff197224 */ /* 0x010fc600078e0002 */
        /* <DEDUP_REMOVED lines=8> */
[----:B------:R-:W2:Y:S04]  /*1dd50*/  LDL.LU R27, [R1+0x7c] ;  /* 0x00007c00011b7983 */ /* 0x000ea80000300800 */
[----:B--2---:R-:W-:Y:S04]  /*1dd60*/  STL.64 [R1+0x1210], R26 ;  /* 0x0012101a01007387 */ /* 0x004fe80000100a00 */
[----:B------:R-:W-:Y:S04]  /*1dd70*/  STL.64 [R1+0x1208], R24 ;  /* 0x0012081801007387 */ /* 0x000fe80000100a00 */
[----:B------:R-:W2:Y:S04]  /*1dd80*/  LDL.LU.64 R22, [R1+0x1250] ;  /* 0x0012500001167983 */ /* 0x000ea80000300a00 */
[----:B------:R-:W2:Y:S04]  /*1dd90*/  LDL.LU.64 R20, [R1+0x1248] ;  /* 0x0012480001147983 */ /* 0x000ea80000300a00 */
        /* <DEDUP_REMOVED lines=15> */
[----:B------:R-:W2:Y:S01]  /*1de90*/  LDL.LU.64 R12, [R1+0x1218] ;  /* 0x00121800010c7983 */ /* 0x000ea20000300a00 */
[----:B------:R-:W-:-:S02]  /*1dea0*/  IMAD.MOV.U32 R24, RZ, RZ, R28 ;  /* 0x000000ffff187224 */ /* 0x000fc400078e001c */
[----:B----4-:R-:W-:Y:S02]  /*1deb0*/  IMAD.MOV.U32 R25, RZ, RZ, R3 ;  /* 0x000000ffff197224 */ /* 0x010fe400078e0003 */
[----:B---3--:R-:W-:Y:S02]  /*1dec0*/  IMAD.MOV.U32 R26, RZ, RZ, R2 ;  /* 0x000000ffff1a7224 */ /* 0x008fe400078e0002 */
[----:B------:R-:W-:-:S07]  /*1ded0*/  IMAD.MOV.U32 R27, RZ, RZ, R0 ;  /* 0x000000ffff1b7224 */ /* 0x000fce00078e0000 */
[----:B--2---:R-:W-:-:S15]  /*1dee0*/  HMMA.16816.F32.BF16 R24, R20, R12, R24 ;  /* 0x0000000c1418723c */ /* 0x004fde0000041818 */
[----:B------:R-:W-:-:S04]  /*1def0*/  NOP ;  /* 0x0000000000007918 */ /* 0x000fc80000000000 */
[----:B------:R-:W-:Y:S04]  /*1df00*/  STL.64 [R1+0xb0], R24 ;  /* 0x0000b01801007387 */ /* 0x000fe80000100a00 */
[----:B------:R0:W-:Y:S04]  /*1df10*/  STL.64 [R1+0xb8], R26 ;  /* 0x0000b81a01007387 */ /* 0x0001e80000100a00 */
[----:B0-----:R-:W2:Y:S04]  /*1df20*/  LDL.LU.64 R26, [R1+0x1210] ;  /* 0x00121000011a7983 */ /* 0x001ea80000300a00 */
[----:B------:R-:W2:Y:S02]  /*1df30*/  LDL.LU.64 R24, [R1+0x1208] ;  /* 0x0012080001187983 */ /* 0x000ea40000300a00 */
[----:B--2---:R-:W-:Y:S02]  /*1df40*/  HMMA.16816.F32.BF16 R20, R20, R16, R24 ;  /* 0x000000101414723c */ /* 0x004fe40000041818 */
[----:B------:R-:W2:Y:S04]  /*1df50*/  LDL.LU.64 R26, [R1+0x1200] ;  /* 0x00120000011a7983 */ /* 0x000ea80000300a00 */
[----:B------:R-:W2:-:S13]  /*1df60*/  LDL.LU.64 R24, [R1+0x11f8] ;  /* 0x0011f80001187983 */ /* 0x000e9a0000300a00 */
        /* <DEDUP_REMOVED lines=50> */
[----:B0-----:R-:W2:Y:S02]  /*1e290*/  LDL.LU.64 R24, [R1+0x1178] ;  /* 0x0011780001187983 */ /* 0x001ea40000300a00 */
[----:B--2---:R-:W-:-:S15]  /*1e2a0*/  HMMA.16816.F32.BF16 R24, R20, R12, R24 ;  /* 0x0000000c1418723c */ /* 0x004fde0000041818 */
[----:B------:R-:W-:-:S04]  /*1e2b0*/  NOP ;  /* 0x0000000000007918 */ /* 0x000fc80000000000 */
[----:B------:R-:W-:Y:S02]  /*1e2c0*/  IMAD.MOV.U32 R3, RZ, RZ, R26 ;  /* 0x000000ffff037224 */ /* 0x000fe400078e001a */
[----:B------:R-:W-:Y:S02]  /*1e2d0*/  IMAD.MOV.U32 R2, RZ, RZ, R27 ;  /* 0x000000ffff027224 */ /* 0x000fe400078e001b */
[----:B------:R-:W-:Y:S02]  /*1e2e0*/  IMAD.MOV.U32 R0, RZ, RZ, R24 ;  /* 0x000000ffff007224 */ /* 0x000fe400078e0018 */
[----:B------:R-:W-:Y:S01]  /*1e2f0*/  IMAD.MOV.U32 R28, RZ, RZ, R25 ;  /* 0x000000ffff1c7224 */ /* 0x000fe200078e0019 */
[----:B------:R-:W2:Y:S04]  /*1e300*/  LDL.LU.64 R26, [R1+0x1170] ;  /* 0x00117000011a7983 */ /* 0x000ea80000300a00 */
[----:B------:R-:W2:Y:S02]  /*1e310*/  LDL.LU.64 R24, [R1+0x1168] ;  /* 0x0011680001187983 */ /* 0x000ea40000300a00 */
[----:B--2---:R-:W-:Y:S02]  /*1e320*/  HMMA.16816.F32.BF16 R20, R20, R16, R24 ;  /* 0x000000101414723c */ /* 0x004fe40000041818 */
[----:B------:R-:W2:Y:S04]  /*1e330*/  LDL.LU.64 R26, [R1+0x1160] ;  /* 0x00116000011a7983 */ /* 0x000ea80000300a00 */
[----:B------:R-:W2:Y:S04]  /*1e340*/  LDL.LU.64 R24, [R1+0x1158] ;  /* 0x0011580001187983 */ /* 0x000ea80000300a00 */
[----:B------:R0:W-:Y:S04]  /*1e350*/  STL.64 [R1+0x1130], R18 ;  /* 0x0011301201007387 */ /* 0x0001e80000100a00 */
[----:B------:R-:W2:Y:S04]  /*1e360*/  LDL.LU.64 R16, [R1+0x40] ;  /* 0x0000400001107983 */ /* 0x000ea80000300a00 */
[----:B0-----:R-:W2:Y:S04]  /*1e370*/  LDL.LU.64 R18, [R1+0x48] ;  /* 0x0000480001127983 */ /* 0x001ea80000300a00 */
[----:B------:R0:W-:Y:S04]  /*1e380*/  STL.64 [R1+0x1030], R22 ;  /* 0x0010301601007387 */ /* 0x0001e80000100a00 */
[----:B------:R1:W-:Y:S01]  /*1e390*/  STL.64 [R1+0x1138], R20 ;  /* 0x0011381401007387 */ /* 0x0003e20000100a00 */
[----:B0-----:R-:W-:-:S03]  /*1e3a0*/  IMAD.MOV.U32 R22, RZ, RZ, R11 ;  /* 0x000000ffff167224 */ /* 0x001fc600078e000b */
[----:B-1----:R-:W3:Y:S01]  /*1e3b0*/  LDL.LU R20, [R1+0x110] ;  /* 0x0001100001147983 */ /* 0x002ee20000300800 */
[----:B------:R-:W-:-:S03]  /*1e3c0*/  IMAD.MOV.U32 R21, RZ, RZ, R10 ;  /* 0x000000ffff157224 */ /* 0x000fc600078e000a */
[----:B------:R-:W4:Y:S04]  /*1e3d0*/  LDL.LU R10, [R1+0x1154] ;  /* 0x00115400010a7983 */ /* 0x000f280000300800 */
[----:B------:R-:W3:Y:S01]  /*1e3e0*/  LDL.LU R11, [R1+0x1150] ;  /* 0x00115000010b7983 */ /* 0x000ee20000300800 */
[----:B------:R-:W-:Y:S01]  /*1e3f0*/  IMAD.MOV.U32 R23, RZ, RZ, R29 ;  /* 0x000000ffff177224 */ /* 0x000fe200078e001d */
[----:B--2---:R-:W-:-:S15]  /*1e400*/  HMMA.16816.F32.BF16 R24, R16, R6, R24 ;  /* 0x000000061018723c */ /* 0x004fde0000041818 */
[----:B------:R-:W-:-:S04]  /*1e410*/  NOP ;  /* 0x0000000000007918 */ /* 0x000fc80000000000 */
[----:B------:R0:W-:Y:S04]  /*1e420*/  STL.64 [R1+0x230], R24 ;  /* 0x0002301801007387 */ /* 0x0001e80000100a00 */
[----:B------:R4:W-:Y:S01]  /*1e430*/  STL.64 [R1+0x238], R26 ;  /* 0x0002381a01007387 */ /* 0x0009e20000100a00 */
[----:B------:R-:W-:-:S03]  /*1e440*/  IMAD.MOV.U32 R29, RZ, RZ, R24 ;  /* 0x000000ffff1d7224 */ /* 0x000fc600078e0018 */
[----:B0-----:R-:W2:Y:S04]  /*1e450*/  LDL.LU R24, [R1] ;  /* 0x0000000001187983 */ /* 0x001ea80000300800 */
[----:B------:R-:W2:Y:S01]  /*1e460*/  LDL.LU R25, [R1+0x4] ;  /* 0x0000040001197983 */ /* 0x000ea20000300800 */
[----:B----4-:R-:W-:Y:S02]  /*1e470*/  IMAD.MOV.U32 R26, RZ, RZ, R10 ;  /* 0x000000ffff1a7224 */ /* 0x010fe400078e000a */
[----:B---3--:R-:W-:Y:S01]  /*1e480*/  IMAD.MOV.U32 R27, RZ, RZ, R11 ;  /* 0x000000ffff1b7224 */ /* 0x008fe200078e000b */
[----:B------:R-:W3:Y:S04]  /*1e490*/  LDL.LU R10, [R1+0x114c] ;  /* 0x00114c00010a7983 */ /* 0x000ee80000300800 */
[----:B------:R-:W3:Y:S04]  /*1e4a0*/  LDL.LU R11, [R1+0x1148] ;  /* 0x00114800010b7983 */ /* 0x000ee80000300800 */
[----:B------:R0:W-:Y:S02]  /*1e4b0*/  STL.64 [R1+0x10b8], R26 ;  /* 0x0010b81a01007387 */ /* 0x0001e40000100a00 */
[----:B0-----:R-:W-:-:S02]  /*1e4c0*/  IMAD.MOV.U32 R26, RZ, RZ, R14 ;  /* 0x000000ffff1a7224 */ /* 0x001fc400078e000e */
[----:B------:R-:W-:Y:S01]  /*1e4d0*/  IMAD.MOV.U32 R27, RZ, RZ, R15 ;  /* 0x000000ffff1b7224 */ /* 0x000fe200078e000f */
[----:B--2---:R0:W-:Y:S04]  /*1e4e0*/  STL.64 [R1+0x10b0], R24 ;  /* 0x0010b01801007387 */ /* 0x0041e80000100a00 */
[----:B0-----:R-:W2:Y:S04]  /*1e4f0*/  LDL.LU R24, [R1+0x100] ;  /* 0x0001000001187983 */ /* 0x001ea80000300800 */
[----:B------:R-:W2:Y:S04]  /*1e500*/  LDL.LU R25, [R1+0x104] ;  /* 0x0001040001197983 */ /* 0x000ea80000300800 */
[----:B------:R-:W2:Y:S04]  /*1e510*/  LDL.LU R14, [R1+0x1144] ;  /* 0x00114400010e7983 */ /* 0x000ea80000300800 */
[----:B------:R-:W2:Y:S01]  /*1e520*/  LDL.LU R15, [R1+0x1140] ;  /* 0x00114000010f7983 */ /* 0x000ea20000300800 */
[----:B---3--:R-:W-:Y:S03]  /*1e530*/  HMMA.16816.F32.BF16 R20, R16, R10, R20 ;  /* 0x0000000a1014723c */ /* 0x008fe60000041814 */
[----:B------:R0:W-:-:S15]  /*1e540*/  STL [R1+0xee0], R29 ;  /* 0x000ee01d01007387 */ /* 0x0001de0000100800 */
[----:B------:R-:W-:Y:S01]  /*1e550*/  NOP ;  /* 0x0000000000007918 */ /* 0x000fe20000000000 */
[----:B------:R-:W-:Y:S02]  /*1e560*/  IMAD.MOV.U32 R8, RZ, RZ, R20 ;  /* 0x000000ffff087224 */ /* 0x000fe400078e0014 */
[----:B------:R-:W-:Y:S01]  /*1e570*/  IMAD.MOV.U32 R9, RZ, RZ, R22 ;  /* 0x000000ffff097224 */ /* 0x000fe200078e0016 */
[----:B------:R1:W-:Y:S01]  /*1e580*/  STL.64 [R1+0x210], R20 ;  /* 0x0002101401007387 */ /* 0x0003e20000100a00 */
[----:B------:R-:W-:-:S03]  /*1e590*/  IMAD.MOV.U32 R12, RZ, RZ, R21 ;  /* 0x000000ffff0c7224 */ /* 0x000fc600078e0015 */
[----:B------:R-:W-:Y:S01]  /*1e5a0*/  STL.64 [R1+0x218], R22 ;  /* 0x0002181601007387 */ /* 0x000fe20000100a00 */
[----:B------:R-:W-:Y:S02]  /*1e5b0*/  IMAD.MOV.U32 R13, RZ, RZ, R23 ;  /* 0x000000ffff0d7224 */ /* 0x000fe400078e0017 */
[----:B0-----:R-:W-:Y:S01]  /*1e5c0*/  IMAD.MOV.U32 R29, RZ, RZ, R19 ;  /* 0x000000ffff1d7224 */ /* 0x001fe200078e0013 */
[----:B-1----:R-:W3:Y:S04]  /*1e5d0*/  LDL.LU.64 R20, [R1+0x1138] ;  /* 0x0011380001147983 */ /* 0x002ee80000300a00 */
[----:B------:R-:W-:Y:S04]  /*1e5e0*/  STL [R1+0xef0], R8 ;  /* 0x000ef00801007387 */ /* 0x000fe80000100800 */
[----:B------:R0:W-:Y:S04]  /*1e5f0*/  STL [R1+0xeec], R9 ;  /* 0x000eec0901007387 */ /* 0x0001e80000100800 */
[----:B------:R1:W-:Y:S04]  /*1e600*/  STL.64 [R1+0x10e8], R10 ;  /* 0x0010e80a01007387 */ /* 0x0003e80000100a00 */
[----:B------:R-:W-:Y:S04]  /*1e610*/  STL [R1+0xee8], R12 ;  /* 0x000ee80c01007387 */ /* 0x000fe80000100800 */
[----:B------:R-:W-:Y:S01]  /*1e620*/  STL [R1+0xee4], R13 ;  /* 0x000ee40d01007387 */ /* 0x000fe20000100800 */
[----:B0-----:R-:W-:Y:S01]  /*1e630*/  IMAD.MOV.U32 R9, RZ, RZ, R18 ;  /* 0x000000ffff097224 */ /* 0x001fe200078e0012 */
[----:B--2---:R-:W-:Y:S02]  /*1e640*/  HMMA.16816.F32.BF16 R24, R16, R14, R24 ;  /* 0x0000000e1018723c */ /* 0x004fe40000041818 */
[----:B------:R-:W2:-:S15]  /*1e650*/  LDL.LU.64 R18, [R1+0x1130] ;  /* 0x0011300001127983 */ /* 0x000e9e0000300a00 */
[----:B------:R-:W-:Y:S02]  /*1e660*/  NOP ;  /* 0x0000000000007918 */ /* 0x000fe40000000000 */
[----:B------:R-:W-:Y:S04]  /*1e670*/  STL.64 [R1+0x1c0], R24 ;  /* 0x0001c01801007387 */ /* 0x000fe80000100a00 */
[----:B------:R-:W-:Y:S04]  /*1e680*/  STL.64 [R1+0x1c8], R26 ;  /* 0x0001c81a01007387 */ /* 0x000fe80000100a00 */
[----:B------:R-:W-:Y:S04]  /*1e690*/  STL.64 [R1+0x10e0], R14 ;  /* 0x0010e00e01007387 */ /* 0x000fe80000100a00 */
[----:B------:R-:W4:Y:S04]  /*1e6a0*/  LDL.LU.64 R4, [R1+0x1e0] ;  /* 0x0001e00001047983 */ /* 0x000f280000300a00 */
[----:B------:R-:W-:Y:S04]  /*1e6b0*/  STL.64 [R1+0x10f8], R6 ;  /* 0x0010f80601007387 */ /* 0x000fe80000100a00 */
[----:B----4-:R-:W-:Y:S04]  /*1e6c0*/  STL.64 [R1+0x10f0], R4 ;  /* 0x0010f00401007387 */ /* 0x010fe80000100a00 */
[----:B------:R-:W4:Y:S01]  /*1e6d0*/  LDL.LU.64 R22, [R1+0x1d8] ;  /* 0x0001d80001167983 */ /* 0x000f220000300a00 */
[----:B------:R-:W-:-:S02]  /*1e6e0*/  IMAD.MOV.U32 R8, RZ, RZ, R16 ;  /* 0x000000ffff087224 */ /* 0x000fc400078e0010 */
[----:B------:R-:W-:Y:S02]  /*1e6f0*/  IMAD.MOV.U32 R16, RZ, RZ, R24 ;  /* 0x000000ffff107224 */ /* 0x000fe400078e0018 */
[----:B-1----:R-:W-:Y:S02]  /*1e700*/  IMAD.MOV.U32 R10, RZ, RZ, R17 ;  /* 0x000000ffff0a7224 */ /* 0x002fe400078e0011 */
[----:B------:R-:W-:Y:S01]  /*1e710*/  IMAD.MOV.U32 R17, RZ, RZ, R26 ;  /* 0x000000ffff117224 */ /* 0x000fe200078e001a */
[----:B----4-:R2:W-:Y:S04]  /*1e720*/  STL.64 [R1+0x1048], R22 ;  /* 0x0010481601007387 */ /* 0x0105e80000100a00 */
[----:B---3--:R0:W-:Y:S01]  /*1e730*/  STL.64 [R1+0x1040], R20 ;  /* 0x0010401401007387 */ /* 0x0081e20000100a00 */
[----:B--2---:R-:W-:-:S03]  /*1e740*/  IMAD.MOV.U32 R22, RZ, RZ, R19 ;  /* 0x000000ffff167224 */ /* 0x004fc600078e0013 */
[----:B0-----:R-:W2:Y:S04]  /*1e750*/  LDL.LU R20, [R1+0x30] ;  /* 0x0000300001147983 */ /* 0x001ea80000300800 */
[----:B------:R-:W2:Y:S04]  /*1e760*/  LDL.LU R21, [R1+0x34] ;  /* 0x0000340001157983 */ /* 0x000ea80000300800 */
[----:B------:R-:W3:Y:S01]  /*1e770*/  LDL.LU R19, [R1+0x112c] ;  /* 0x00112c0001137983 */ /* 0x000ee20000300800 */
[----:B------:R-:W-:-:S03]  /*1e780*/  IMAD.MOV.U32 R23, RZ, RZ, R18 ;  /* 0x000000ffff177224 */ /* 0x000fc600078e0012 */
[----:B------:R-:W4:Y:S04]  /*1e790*/  LDL.LU R18, [R1+0x1128] ;  /* 0x0011280001127983 */ /* 0x000f280000300800 */
[----:B------:R-:W2:Y:S04]  /*1e7a0*/  LDL.LU R24, [R1+0x20] ;  /* 0x0000200001187983 */ /* 0x000ea80000300800 */
[----:B------:R-:W2:Y:S04]  /*1e7b0*/  LDL.LU R25, [R1+0x24] ;  /* 0x0000240001197983 */ /* 0x000ea80000300800 */
[----:B------:R-:W2:Y:S04]  /*1e7c0*/  LDL.LU R26, [R1+0x28] ;  /* 0x00002800011a7983 */ /* 0x000ea80000300800 */
[----:B------:R-:W2:Y:S04]  /*1e7d0*/  LDL.LU R27, [R1+0x2c] ;  /* 0x00002c00011b7983 */ /* 0x000ea80000300800 */
[----:B--2---:R-:W-:Y:S04]  /*1e7e0*/  STL.64 [R1+0x1108], R26 ;  /* 0x0011081a01007387 */ /* 0x004fe80000100a00 */
[----:B------:R-:W-:Y:S04]  /*1e7f0*/  STL.64 [R1+0x1100], R24 ;  /* 0x0011001801007387 */ /* 0x000fe80000100a00 */
[----:B------:R-:W-:Y:S04]  /*1e800*/  STL.64 [R1+0x1058], R22 ;  /* 0x0010581601007387 */ /* 0x000fe80000100a00 */
[----:B------:R0:W-:Y:S04]  /*1e810*/  STL.64 [R1+0x1050], R20 ;  /* 0x0010501401007387 */ /* 0x0001e80000100a00 */
[----:B0-----:R-:W2:Y:S04]  /*1e820*/  LDL.LU R20, [R1+0x50] ;  /* 0x0000500001147983 */ /* 0x001ea80000300800 */
[----:B------:R-:W2:Y:S04]  /*1e830*/  LDL.LU R21, [R1+0x54] ;  /* 0x0000540001157983 */ /* 0x000ea80000300800 */
[----:B------:R-:W2:Y:S04]  /*1e840*/  LDL.LU R22, [R1+0x58] ;  /* 0x0000580001167983 */ /* 0x000ea80000300800 */
[----:B------:R-:W2:Y:S01]  /*1e850*/  LDL.LU R23, [R1+0x5c] ;  /* 0x00005c0001177983 */ /* 0x000ea20000300800 */
[----:B------:R-:W-:-:S02]  /*1e860*/  IMAD.MOV.U32 R5, RZ, RZ, R8 ;  /* 0x000000ffff057224 */ /* 0x000fc400078e0008 */
[----:B------:R-:W-:Y:S02]  /*1e870*/  IMAD.MOV.U32 R7, RZ, RZ, R9 ;  /* 0x000000ffff077224 */ /* 0x000fe400078e0009 */
[----:B------:R-:W-:Y:S01]  /*1e880*/  IMAD.MOV.U32 R6, RZ, RZ, R10 ;  /* 0x000000ffff067224 */ /* 0x000fe200078e000a */
[----:B--2---:R-:W-:Y:S04]  /*1e890*/  STL.64 [R1+0x1078], R22 ;  /* 0x0010781601007387 */ /* 0x004fe80000100a00 */
[----:B------:R0:W-:Y:S04]  /*1e8a0*/  STL.64 [R1+0x1070], R20 ;  /* 0x0010701401007387 */ /* 0x0001e80000100a00 */
[----:B0-----:R-:W2:Y:S04]  /*1e8b0*/  LDL.LU R20, [R1+0x60] ;  /* 0x0000600001147983 */ /* 0x001ea80000300800 */
[----:B------:R-:W2:Y:S01]  /*1e8c0*/  LDL.LU R21, [R1+0x64] ;  /* 0x0000640001157983 */ /* 0x000ea20000300800 */
[----:B----4-:R-:W-:-:S02]  /*1e8d0*/  IMAD.MOV.U32 R22, RZ, RZ, R18 ;  /* 0x000000ffff167224 */ /* 0x010fc400078e0012 */
[----:B---3--:R-:W-:Y:S01]  /*1e8e0*/  IMAD.MOV.U32 R23, RZ, RZ, R19 ;  /* 0x000000ffff177224 */ /* 0x008fe200078e0013 */
[----:B------:R-:W3:Y:S04]  /*1e8f0*/  LDL.LU R18, [R1+0x1124] ;  /* 0x0011240001127983 */ /* 0x000ee80000300800 */
[----:B------:R-:W4:Y:S04]  /*1e900*/  LDL.LU R19, [R1+0x1120] ;  /* 0x0011200001137983 */ /* 0x000f280000300800 */
        /* <DEDUP_REMOVED lines=31> */
[----:B------:R-:W2:Y:S01]  /*1eb00*/  LDL.LU R23, [R1+0xac] ;  /* 0x0000ac0001177983 */ /* 0x000ea20000300800 */
[----:B------:R-:W-:-:S02]  /*1eb10*/  IMAD.MOV.U32 R4, RZ, RZ, R5 ;  /* 0x000000ffff047224 */ /* 0x000fc400078e0005 */
[----:B------:R-:W-:Y:S02]  /*1eb20*/  IMAD.MOV.U32 R5, RZ, RZ, R6 ;  /* 0x000000ffff057224 */ /* 0x000fe400078e0006 */
[----:B------:R-:W-:Y:S01]  /*1eb30*/  IMAD.MOV.U32 R6, RZ, RZ, R7 ;  /* 0x000000ffff067224 */ /* 0x000fe200078e0007 */
[----:B--2---:R4:W-:Y:S04]  /*1eb40*/  STL.64 [R1+0x10c8], R22 ;  /* 0x0010c81601007387 */ /* 0x0049e80000100a00 */
[----:B------:R0:W-:Y:S01]  /*1eb50*/  STL.64 [R1+0x10c0], R20 ;  /* 0x0010c01401007387 */ /* 0x0001e20000100a00 */
[----:B----4-:R-:W-:-:S03]  /*1eb60*/  IMAD.MOV.U32 R22, RZ, RZ, R18 ;  /* 0x000000ffff167224 */ /* 0x010fc600078e0012 */
[----:B0-----:R-:W2:Y:S04]  /*1eb70*/  LDL.LU R20, [R1+0x70] ;  /* 0x0000700001147983 */ /* 0x001ea80000300800 */
[----:B------:R-:W2:Y:S04]  /*1eb80*/  LDL.LU R21, [R1+0x74] ;  /* 0x0000740001157983 */ /* 0x000ea80000300800 */
[----:B------:R-:W4:Y:S01]  /*1eb90*/  LDL.LU R18, [R1+0x1114] ;  /* 0x0011140001127983 */ /* 0x000f220000300800 */
[----:B---3--:R-:W-:-:S03]  /*1eba0*/  IMAD.MOV.U32 R23, RZ, RZ, R19 ;  /* 0x000000ffff177224 */ /* 0x008fc600078e0013 */
[----:B------:R-:W4:Y:S01]  /*1ebb0*/  LDL.LU R19, [R1+0x1110] ;  /* 0x0011100001137983 */ /* 0x000f220000300800 */
[----:B------:R-:W-:-:S03]  /*1ebc0*/  IMAD.MOV.U32 R7, RZ, RZ, R29 ;  /* 0x000000ffff077224 */ /* 0x000fc600078e001d */
[----:B------:R-:W-:Y:S04]  /*1ebd0*/  STL.64 [R1+0x10d8], R22 ;  /* 0x0010d81601007387 */ /* 0x000fe80000100a00 */
[----:B----4-:R-:W-:Y:S01]  /*1ebe0*/  HMMA.16816.F32.BF16 R4, R4, R18, R24 ;  /* 0x000000120404723c */ /* 0x010fe20000041818 */
[----:B--2---:R0:W-:Y:S04]  /*1ebf0*/  STL.64 [R1+0x10d0], R20 ;  /* 0x0010d01401007387 */ /* 0x0041e80000100a00 */
[----:B0-----:R-:W2:Y:S04]  /*1ec00*/  LDL.LU R20, [R1+0xb0] ;  /* 0x0000b00001147983 */ /* 0x001ea80000300800 */
[----:B------:R-:W2:Y:S04]  /*1ec10*/  LDL.LU R21, [R1+0xb4] ;  /* 0x0000b40001157983 */ /* 0x000ea80000300800 */
[----:B------:R-:W2:Y:S04]  /*1ec20*/  LDL.LU R22, [R1+0xb8] ;  /* 0x0000b80001167983 */ /* 0x000ea80000300800 */
[----:B------:R-:W2:Y:S04]  /*1ec30*/  LDL.LU R23, [R1+0xbc] ;  /* 0x0000bc0001177983 */ /* 0x000ea80000300800 */
[----:B------:R-:W-:Y:S04]  /*1ec40*/  STL [R1+0xef8], R16 ;  /* 0x000ef81001007387 */ /* 0x000fe80000100800 */
[----:B------:R-:W-:Y:S04]  /*1ec50*/  STL [R1+0xef4], R17 ;  /* 0x000ef41101007387 */ /* 0x000fe80000100800 */
[----:B------:R-:W3:Y:S04]  /*1ec60*/  LDL.LU.64 R26, [R1+0x1108] ;  /* 0x00110800011a7983 */ /* 0x000ee80000300a00 */
[----:B------:R-:W3:Y:S04]  /*1ec70*/  LDL.LU.64 R24, [R1+0x1100] ;  /* 0x0011000001187983 */ /* 0x000ee80000300a00 */
[----:B------:R-:W-:Y:S04]  /*1ec80*/  STL.64 [R1+0x170], R4 ;  /* 0x0001700401007387 */ /* 0x000fe80000100a00 */
[----:B------:R0:W-:Y:S04]  /*1ec90*/  STL.64 [R1+0x178], R6 ;  /* 0x0001780601007387 */ /* 0x0001e80000100a00 */
[----:B0-----:R-:W3:Y:S04]  /*1eca0*/  LDL.LU.64 R6, [R1+0x10f8] ;  /* 0x0010f80001067983 */ /* 0x001ee80000300a00 */
[----:B------:R-:W4:Y:S01]  /*1ecb0*/  LDL.LU.64 R4, [R1+0x10f0] ;  /* 0x0010f00001047983 */ /* 0x000f220000300a00 */
[----:B---3--:R-:W-:-:S15]  /*1ecc0*/  HMMA.16816.F32.BF16 R8, R24, R6, R8 ;  /* 0x000000061808723c */ /* 0x008fde0000041808 */
[----:B------:R-:W-:-:S04]  /*1ecd0*/  NOP ;  /* 0x0000000000007918 */ /* 0x000fc80000000000 */
[----:B------:R-:W-:Y:S04]  /*1ece0*/  STL.64 [R1+0x220], R8 ;  /* 0x0002200801007387 */ /* 0x000fe80000100a00 */
[----:B------:R0:W-:Y:S04]  /*1ecf0*/  STL.64 [R1+0x228], R10 ;  /* 0x0002280a01007387 */ /* 0x0001e80000100a00 */
[----:B0-----:R-:W3:Y:S02]  /*1ed00*/  LDL.LU.64 R10, [R1+0x10e8] ;  /* 0x0010e800010a7983 */ /* 0x001ee40000300a00 */
[----:B---3--:R-:W-:-:S15]  /*1ed10*/  HMMA.16816.F32.BF16 R12, R24, R10, R12 ;  /* 0x0000000a180c723c */ /* 0x008fde000004180c */
[----:B------:R-:W-:-:S04]  /*1ed20*/  NOP ;  /* 0x0000000000007918 */ /* 0x000fc80000000000 */
[----:B------:R-:W-:Y:S04]  /*1ed30*/  STL.64 [R1+0x1f0], R12 ;  /* 0x0001f00c01007387 */ /* 0x000fe80000100a00 */
[----:B------:R0:W-:Y:S04]  /*1ed40*/  STL.64 [R1+0x1f8], R14 ;  /* 0x0001f80e01007387 */ /* 0x0001e80000100a00 */
[----:B0-----:R-:W2:Y:S02]  /*1ed50*/  LDL.LU.64 R14, [R1+0x10e0] ;  /* 0x0010e000010e7983 */ /* 0x001ea40000300a00 */
        /* <DEDUP_REMOVED lines=44> */
[----:B------:R-:W3:Y:S01]  /*1f020*/  LDL.LU R6, [R1+0x4bc] ;  /* 0x0004bc0001067983 */ /* 0x000ee20000300800 */
[----:B--2---:R-:W-:Y:S03]  /*1f030*/  HMMA.16816.F32.BF16 R8, R24, R10, R20 ;  /* 0x0000000a1808723c */ /* 0x004fe60000041814 */
[----:B------:R-:W2:Y:S04]  /*1f040*/  LDL.LU.64 R22, [R1+0x1048] ;  /* 0x0010480001167983 */ /* 0x000ea80000300a00 */
[----:B------:R-:W2:-:S12]  /*1f050*/  LDL.LU.64 R20, [R1+0x1040] ;  /* 0x0010400001147983 */ /* 0x000e980000300a00 */
[----:B------:R0:W-:Y:S04]  /*1f060*/  STL.64 [R1+0x160], R8 ;  /* 0x0001600801007387 */ /* 0x0001e80000100a00 */
[----:B------:R1:W-:Y:S01]  /*1f070*/  STL.64 [R1+0x168], R10 ;  /* 0x0001680a01007387 */ /* 0x0003e20000100a00 */
[----:B0-----:R-:W-:-:S03]  /*1f080*/  IMAD.MOV.U32 R8, RZ, RZ, R0 ;  /* 0x000000ffff087224 */ /* 0x001fc600078e0000 */
[----:B------:R-:W2:Y:S01]  /*1f090*/  LDL.LU R0, [R1+0x1038] ;  /* 0x0010380001007983 */ /* 0x000ea20000300800 */
[----:B------:R-:W-:Y:S02]  /*1f0a0*/  IMAD.MOV.U32 R9, RZ, RZ, R28 ;  /* 0x000000ffff097224 */ /* 0x000fe400078e001c */
[----:B-1----:R-:W-:Y:S02]  /*1f0b0*/  IMAD.MOV.U32 R10, RZ, RZ, R3 ;  /* 0x000000ffff0a7224 */ /* 0x002fe400078e0003 */
[----:B------:R-:W-:-:S07]  /*1f0c0*/  IMAD.MOV.U32 R11, RZ, RZ, R2 ;  /* 0x000000ffff0b7224 */ /* 0x000fce00078e0002 */
[----:B------:R-:W-:Y:S01]  /*1f0d0*/  HMMA.16816.F32.BF16 R8, R24, R14, R8 ;  /* 0x0000000e1808723c */ /* 0x000fe20000041808 */
[----:B------:R-:W0:Y:S01]  /*1f0e0*/  LDC R14, c[0x0][0x3a8] ;  /* 0x0000ea00ff0e7b82 */ /* 0x000e220000000800 */
[----:B------:R-:W2:Y:S01]  /*1f0f0*/  LDL.LU R15, [R1+0xc84] ;  /* 0x000c8400010f7983 */ /* 0x000ea20000300800 */
[----:B---3--:R-:W-:-:S15]  /*1f100*/  VIADD R6, R6, 0x1 ;  /* 0x0000000106067836 */ /* 0x008fde0000000000 */
[----:B------:R-:W-:Y:S01]  /*1f110*/  NOP ;  /* 0x0000000000007918 */ /* 0x000fe20000000000 */
[----:B------:R-:W-:Y:S04]  /*1f120*/  STL.64 [R1+0xf0], R8 ;  /* 0x0000f00801007387 */ /* 0x000fe80000100a00 */
[----:B------:R1:W-:Y:S01]  /*1f130*/  STL.64 [R1+0xf8], R10 ;  /* 0x0000f80a01007387 */ /* 0x0003e20000100a00 */
[----:B0-----:R-:W-:-:S04]  /*1f140*/  IMAD.SHL.U32 R14, R14, 0x80, RZ ;  /* 0x000000800e0e7824 */ /* 0x001fc800078e00ff */
[----:B------:R-:W-:Y:S01]  /*1f150*/  IMAD.SHL.U32 R14, R14, 0x2, RZ ;  /* 0x000000020e0e7824 */ /* 0x000fe200078e00ff */
[----:B-1----:R-:W3:Y:S04]  /*1f160*/  LDL.LU R10, [R1+0xca8] ;  /* 0x000ca800010a7983 */ /* 0x002ee80000300800 */
[----:B------:R-:W3:Y:S04]  /*1f170*/  LDL.LU R11, [R1+0xc7c] ;  /* 0x000c7c00010b7983 */ /* 0x000ee80000300800 */
[----:B------:R-:W3:Y:S04]  /*1f180*/  LDL.LU R7, [R1+0xca0] ;  /* 0x000ca00001077983 */ /* 0x000ee80000300800 */
[----:B------:R-:W3:Y:S04]  /*1f190*/  LDL.LU R17, [R1+0xc74] ;  /* 0x000c740001117983 */ /* 0x000ee80000300800 */
[----:B------:R-:W3:Y:S04]  /*1f1a0*/  LDL.LU R16, [R1+0xc98] ;  /* 0x000c980001107983 */ /* 0x000ee80000300800 */
[----:B------:R-:W3:Y:S01]  /*1f1b0*/  LDL.LU R13, [R1+0xc6c] ;  /* 0x000c6c00010d7983 */ /* 0x000ee20000300800 */
[----:B----4-:R-:W-:-:S03]  /*1f1c0*/  IADD3 R2, P0, PT, R4, R14, RZ ;  /* 0x0000000e04027210 */ /* 0x010fc60007f1e0ff */
[----:B------:R-:W4:Y:S04]  /*1f1d0*/  LDL.LU R12, [R1+0xc90] ;  /* 0x000c9000010c7983 */ /* 0x000f280000300800 */
[----:B------:R-:W3:Y:S04]  /*1f1e0*/  LDL.LU R9, [R1+0xc64] ;  /* 0x000c640001097983 */ /* 0x000ee80000300800 */
[----:B------:R-:W3:Y:S04]  /*1f1f0*/  LDL.LU R8, [R1+0xc88] ;  /* 0x000c880001087983 */ /* 0x000ee80000300800 */
[----:B------:R-:W3:Y:S04]  /*1f200*/  LDL.LU R29, [R1+0xc5c] ;  /* 0x000c5c00011d7983 */ /* 0x000ee80000300800 */
[----:B------:R-:W3:Y:S04]  /*1f210*/  LDL.LU R28, [R1+0xc80] ;  /* 0x000c8000011c7983 */ /* 0x000ee80000300800 */
[----:B------:R0:W-:Y:S04]  /*1f220*/  STL [R1+0xefc], R2 ;  /* 0x000efc0201007387 */ /* 0x0001e80000100800 */
[----:B0-----:R-:W3:Y:S01]  /*1f230*/  LDL.LU R2, [R1+0xc8c] ;  /* 0x000c8c0001027983 */ /* 0x001ee20000300800 */
[----:B--2---:R-:W-:-:S05]  /*1f240*/  IADD3 R3, P1, PT, R22, R14, RZ ;  /* 0x0000000e16037210 */ /* 0x004fca0007f3e0ff */
[----:B------:R0:W-:Y:S04]  /*1f250*/  STL [R1+0xf00], R3 ;  /* 0x000f000301007387 */ /* 0x0001e80000100800 */
[----:B0-----:R-:W2:Y:S01]  /*1f260*/  LDL.LU R3, [R1+0xc94] ;  /* 0x000c940001037983 */ /* 0x001ea20000300800 */
[--C-:B------:R-:W-:Y:S02]  /*1f270*/  IMAD.X R4, R5, 0x1, R0.reuse, P0 ;  /* 0x0000000105047824 */ /* 0x100fe400000e0600 */
[----:B------:R-:W-:-:S03]  /*1f280*/  IMAD.X R5, R23, 0x1, R0, P1 ;  /* 0x0000000117057824 */ /* 0x000fc600008e0600 */
[----:B------:R0:W-:Y:S04]  /*1f290*/  STL [R1+0xf04], R4 ;  /* 0x000f040401007387 */ /* 0x0001e80000100800 */
[----:B0-----:R-:W2:Y:S04]  /*1f2a0*/  LDL.LU R4, [R1+0xc9c] ;  /* 0x000c9c0001047983 */ /* 0x001ea80000300800 */
[----:B------:R-:W-:Y:S04]  /*1f2b0*/  STL [R1+0x4bc], R6 ;  /* 0x0004bc0601007387 */ /* 0x000fe80000100800 */
[----:B------:R-:W2:Y:S04]  /*1f2c0*/  LDL.LU.64 R22, [R1+0x1030] ;  /* 0x0010300001167983 */ /* 0x000ea80000300a00 */
[----:B------:R0:W-:Y:S04]  /*1f2d0*/  STL [R1+0xf08], R5 ;  /* 0x000f080501007387 */ /* 0x0001e80000100800 */
[----:B0-----:R-:W3:Y:S01]  /*1f2e0*/  LDL.LU R5, [R1+0xca4] ;  /* 0x000ca40001057983 */ /* 0x001ee20000300800 */
[----:B--2---:R-:W-:-:S15]  /*1f2f0*/  HMMA.16816.F32.BF16 R20, R24, R18, R20 ;  /* 0x000000121814723c */ /* 0x004fde0000041814 */
[----:B------:R-:W-:-:S04]  /*1f300*/  NOP ;  /* 0x0000000000007918 */ /* 0x000fc80000000000 */
[----:B------:R-:W-:Y:S04]  /*1f310*/  STL.64 [R1+0xd0], R20 ;  /* 0x0000d01401007387 */ /* 0x000fe80000100a00 */
[----:B------:R0:W-:Y:S01]  /*1f320*/  STL.64 [R1+0xd8], R22 ;  /* 0x0000d81601007387 */ /* 0x0001e20000100a00 */
[----:B------:R-:W-:-:S03]  /*1f330*/  IMAD.MOV.U32 R6, RZ, RZ, R23 ;  /* 0x000000ffff067224 */ /* 0x000fc600078e0017 */
[----:B0-----:R-:W2:Y:S04]  /*1f340*/  LDL R22, [R1+0x4bc] ;  /* 0x0004bc0001167983 */ /* 0x001ea80000100800 */
[----:B------:R-:W2:Y:S01]  /*1f350*/  LDL.LU R23, [R1+0xcac] ;  /* 0x000cac0001177983 */ /* 0x000ea20000300800 */
[-C--:B---3--:R-:W-:Y:S02]  /*1f360*/  IADD3 R5, P2, PT, R5, R14.reuse, RZ ;  /* 0x0000000e05057210 */ /* 0x088fe40007f5e0ff */
[-C--:B------:R-:W-:Y:S02]  /*1f370*/  IADD3 R4, P3, PT, R4, R14.reuse, RZ ;  /* 0x0000000e04047210 */ /* 0x080fe40007f7e0ff */
[-C--:B------:R-:W-:Y:S01]  /*1f380*/  IADD3 R3, P4, PT, R3, R14.reuse, RZ ;  /* 0x0000000e03037210 */ /* 0x080fe20007f9e0ff */
[----:B------:R-:W-:Y:S01]  /*1f390*/  STL [R1+0xf0c], R6 ;  /* 0x000f0c0601007387 */ /* 0x000fe20000100800 */
[----:B------:R-:W-:-:S02]  /*1f3a0*/  IADD3 R2, P5, PT, R2, R14, RZ ;  /* 0x0000000e02027210 */ /* 0x000fc40007fbe0ff */
[-C--:B------:R-:W-:Y:S01]  /*1f3b0*/  IADD3 R15, P6, PT, R15, R14.reuse, RZ ;  /* 0x0000000e0f0f7210 */ /* 0x080fe20007fde0ff */
[--C-:B------:R-:W-:Y:S01]  /*1f3c0*/  IMAD.X R7, R7, 0x1, R0.reuse, P2 ;  /* 0x0000000107077824 */ /* 0x100fe200010e0600 */
[-C--:B------:R-:W-:Y:S01]  /*1f3d0*/  IADD3 R17, P2, PT, R17, R14.reuse, RZ ;  /* 0x0000000e11117210 */ /* 0x080fe20007f5e0ff */
[--C-:B------:R-:W-:Y:S01]  /*1f3e0*/  IMAD.X R16, R16, 0x1, R0.reuse, P3 ;  /* 0x0000000110107824 */ /* 0x100fe200018e0600 */
[-C--:B------:R-:W-:Y:S01]  /*1f3f0*/  IADD3 R13, P3, PT, R13, R14.reuse, RZ ;  /* 0x0000000e0d0d7210 */ /* 0x080fe20007f7e0ff */
[--C-:B----4-:R-:W-:Y:S01]  /*1f400*/  IMAD.X R12, R12, 0x1, R0.reuse, P4 ;  /* 0x000000010c0c7824 */ /* 0x110fe200020e0600 */
[-C--:B------:R-:W-:Y:S01]  /*1f410*/  IADD3 R9, P4, PT, R9, R14.reuse, RZ ;  /* 0x0000000e09097210 */ /* 0x080fe20007f9e0ff */
[--C-:B------:R-:W-:Y:S01]  /*1f420*/  IMAD.X R8, R8, 0x1, R0.reuse, P5 ;  /* 0x0000000108087824 */ /* 0x100fe200028e0600 */
[-C--:B------:R-:W-:Y:S01]  /*1f430*/  IADD3 R29, P5, PT, R29, R14.reuse, RZ ;  /* 0x0000000e1d1d7210 */ /* 0x080fe20007fbe0ff */
[----:B------:R-:W-:Y:S01]  /*1f440*/  IMAD.X R28, R28, 0x1, R0, P6 ;  /* 0x000000011c1c7824 */ /* 0x000fe200030e0600 */
[----:B--2---:R-:W-:-:S05]  /*1f450*/  IADD3 R23, P1, PT, R23, R14, RZ ;  /* 0x0000000e17177210 */ /* 0x004fca0007f3e0ff */
[----:B------:R-:W-:Y:S04]  /*1f460*/  STL [R1+0xcac], R23 ;  /* 0x000cac1701007387 */ /* 0x000fe80000100800 */
[----:B------:R-:W-:Y:S01]  /*1f470*/  STL [R1+0xca4], R5 ;  /* 0x000ca40501007387 */ /* 0x000fe20000100800 */
[----:B------:R-:W-:-:S03]  /*1f480*/  IMAD.X R10, R10, 0x1, R0, P1 ;  /* 0x000000010a0a7824 */ /* 0x000fc600008e0600 */
[----:B------:R-:W-:Y:S01]  /*1f490*/  STL [R1+0xc9c], R4 ;  /* 0x000c9c0401007387 */ /* 0x000fe20000100800 */
[----:B------:R-:W-:-:S03]  /*1f4a0*/  IADD3 R11, P1, PT, R11, R14, RZ ;  /* 0x0000000e0b0b7210 */ /* 0x000fc60007f3e0ff */
        /* <DEDUP_REMOVED lines=13> */
[----:B0-----:R-:W2:Y:S04]  /*1f580*/  LDL.LU R0, [R1+0xc54] ;  /* 0x000c540001007983 */ /* 0x001ea80000300800 */
[----:B------:R-:W-:Y:S04]  /*1f590*/  STL [R1+0xc5c], R29 ;  /* 0x000c5c1d01007387 */ /* 0x000fe80000100800 */
[----:B------:R-:W3:Y:S04]  /*1f5a0*/  LDL.LU R6, [R1+0xc44] ;  /* 0x000c440001067983 */ /* 0x000ee80000300800 */
[----:B------:R-:W-:Y:S04]  /*1f5b0*/  STL [R1+0xc80], R28 ;  /* 0x000c801c01007387 */ /* 0x000fe80000100800 */
[----:B---3--:R0:W-:Y:S04]  /*1f5c0*/  STL [R1+0x1020], R6 ;  /* 0x0010200601007387 */ /* 0x0081e80000100800 */
[----:B0-----:R-:W3:Y:S04]  /*1f5d0*/  LDL.LU R6, [R1+0xc70] ;  /* 0x000c700001067983 */ /* 0x001ee80000300800 */
[----:B---3--:R0:W-:Y:S04]  /*1f5e0*/  STL [R1+0x1024], R6 ;  /* 0x0010240601007387 */ /* 0x0081e80000100800 */
[----:B0-----:R-:W3:Y:S01]  /*1f5f0*/  LDL.LU R6, [R1+0xc4c] ;  /* 0x000c4c0001067983 */ /* 0x001ee20000300800 */
[----:B------:R-:W-:-:S02]  /*1f600*/  ISETP.NE.U32.AND P0, PT, R22, UR7, PT ;  /* 0x0000000716007c0c */ /* 0x000fc4000bf05070 */
[----:B--2---:R-:W-:Y:S01]  /*1f610*/  IADD3 R0, P6, PT, R0, R14, RZ ;  /* 0x0000000e00007210 */ /* 0x004fe20007fde0ff */
[----:B---3--:R0:W-:Y:S04]  /*1f620*/  STL [R1+0x1028], R6 ;  /* 0x0010280601007387 */ /* 0x0081e80000100800 */
[----:B0-----:R-:W2:Y:S04]  /*1f630*/  LDL.LU R6, [R1+0xc78] ;  /* 0x000c780001067983 */ /* 0x001ea80000300800 */
        /* <DEDUP_REMOVED lines=26> */
[----:B------:R0:W-:Y:S04]  /*1f7e0*/  STL [R1+0xc54], R0 ;  /* 0x000c540001007387 */ /* 0x0001e80000100800 */
[----:B0-----:R-:W2:Y:S02]  /*1f7f0*/  LDL.LU R0, [R1+0x102c] ;  /* 0x00102c0001007983 */ /* 0x001ea40000300800 */
[----:B--2---:R-:W-:-:S05]  /*1f800*/  IMAD.X R6, R6, 0x1, R0, P1 ;  /* 0x0000000106067824 */ /* 0x004fca00008e0600 */
[----:B------:R0:W-:Y:S04]  /*1f810*/  STL [R1+0xc78], R6 ;  /* 0x000c780601007387 */ /* 0x0001e80000100800 */
[----:B0-----:R-:W2:Y:S02]  /*1f820*/  LDL.LU R6, [R1+0x1028] ;  /* 0x0010280001067983 */ /* 0x001ea40000300800 */
[----:B--2---:R-:W-:-:S05]  /*1f830*/  IADD3 R6, P1, PT, R6, R14, RZ ;  /* 0x0000000e06067210 */ /* 0x004fca0007f3e0ff */
[----:B------:R0:W-:Y:S04]  /*1f840*/  STL [R1+0xc4c], R6 ;  /* 0x000c4c0601007387 */ /* 0x0001e80000100800 */
[----:B0-----:R-:W2:Y:S02]  /*1f850*/  LDL.LU R6, [R1+0x1024] ;  /* 0x0010240001067983 */ /* 0x001ea40000300800 */
[----:B--2---:R-:W-:-:S05]  /*1f860*/  IMAD.X R6, R6, 0x1, R0, P2 ;  /* 0x0000000106067824 */ /* 0x004fca00010e0600 */
[----:B------:R0:W-:Y:S04]  /*1f870*/  STL [R1+0xc70], R6 ;  /* 0x000c700601007387 */ /* 0x0001e80000100800 */
[----:B0-----:R-:W2:Y:S01]  /*1f880*/  LDL.LU R6, [R1+0x1020] ;  /* 0x0010200001067983 */ /* 0x001ea20000300800 */
[--C-:B---3--:R-:W-:Y:S01]  /*1f890*/  IMAD.X R24, R24, 0x1, R0.reuse, P3 ;  /* 0x0000000118187824 */ /* 0x108fe200018e0600 */
[-C--:B----4-:R-:W-:Y:S01]  /*1f8a0*/  IADD3 R25, P3, PT, R25, R14.reuse, RZ ;  /* 0x0000000e19197210 */ /* 0x090fe20007f7e0ff */
[--C-:B------:R-:W-:Y:S01]  /*1f8b0*/  IMAD.X R26, R26, 0x1, R0.reuse, P4 ;  /* 0x000000011a1a7824 */ /* 0x100fe200020e0600 */
[-C--:B------:R-:W-:Y:S01]  /*1f8c0*/  IADD3 R27, P4, PT, R27, R14.reuse, RZ ;  /* 0x0000000e1b1b7210 */ /* 0x080fe20007f9e0ff */
        /* <DEDUP_REMOVED lines=16> */
[----:B------:R-:W-:Y:S01]  /*1f9d0*/  IMAD.X R29, R29, 0x1, R0, P3 ;  /* 0x000000011d1d7824 */ /* 0x000fe200018e0600 */
[----:B------:R-:W-:-:S02]  /*1f9e0*/  IADD3 R28, P3, PT, R28, R14, RZ ;  /* 0x0000000e1c1c7210 */ /* 0x000fc40007f7e0ff */
[----:B--2---:R-:W-:-:S05]  /*1f9f0*/  IADD3 R6, P2, PT, R6, R14, RZ ;  /* 0x0000000e06067210 */ /* 0x004fca0007f5e0ff */
[----:B------:R-:W-:Y:S04]  /*1fa00*/  STL [R1+0xc44], R6 ;  /* 0x000c440601007387 */ /* 0x000fe80000100800 */
[----:B------:R-:W-:Y:S04]  /*1fa10*/  STL [R1+0xc68], R24 ;  /* 0x000c681801007387 */ /* 0x000fe80000100800 */
[----:B------:R-:W-:Y:S04]  /*1fa20*/  STL [R1+0xc3c], R25 ;  /* 0x000c3c1901007387 */ /* 0x000fe80000100800 */
[----:B------:R-:W-:Y:S04]  /*1fa30*/  STL [R1+0xc60], R26 ;  /* 0x000c601a01007387 */ /* 0x000fe80000100800 */
[----:B------:R-:W-:Y:S04]  /*1fa40*/  STL [R1+0xc34], R27 ;  /* 0x000c341b01007387 */ /* 0x000fe80000100800 */
        /* <DEDUP_REMOVED lines=17> */
[----:B------:R-:W-:Y:S04]  /*1fb60*/  STL [R1+0xc20], R17 ;  /* 0x000c201101007387 */ /* 0x000fe80000100800 */
[----:B------:R-:W-:Y:S01]  /*1fb70*/  STL [R1+0xbf4], R16 ;  /* 0x000bf41001007387 */ /* 0x000fe20000100800 */
[----:B------:R-:W-:-:S03]  /*1fb80*/  IADD3 R8, P2, PT, R8, R14, RZ ;  /* 0x0000000e08087210 */ /* 0x000fc60007f5e0ff */
        /* <DEDUP_REMOVED lines=13> */
[----:B--2---:R-:W-:-:S03]  /*1fc60*/  IMAD.X R14, R14, 0x1, R0, P4 ;  /* 0x000000010e0e7824 */ /* 0x004fc600020e0600 */
        /* <DEDUP_REMOVED lines=30> */
[----:B--2---:R-:W-:-:S05]  /*1fe50*/  IADD3 R6, P4, PT, R6, R14, RZ ;  /* 0x0000000e06067210 */ /* 0x004fca0007f9e0ff */
[----:B------:R0:W-:Y:S04]  /*1fe60*/  STL [R1+0xbd4], R6 ;  /* 0x000bd40601007387 */ /* 0x0001e80000100800 */
[----:B0-----:R-:W2:Y:S02]  /*1fe70*/  LDL.LU R6, [R1+0x1018] ;  /* 0x0010180001067983 */ /* 0x001ea40000300800 */
[----:B--2---:R-:W-:-:S05]  /*1fe80*/  IMAD.X R6, R6, 0x1, R0, P5 ;  /* 0x0000000106067824 */ /* 0x004fca00028e0600 */
[----:B------:R0:W-:Y:S04]  /*1fe90*/  STL [R1+0xbf8], R6 ;  /* 0x000bf80601007387 */ /* 0x0001e80000100800 */
[----:B0-----:R-:W2:Y:S02]  /*1fea0*/  LDL.LU R6, [R1+0x1014] ;  /* 0x0010140001067983 */ /* 0x001ea40000300800 */
[----:B--2---:R-:W-:-:S05]  /*1feb0*/  IADD3 R6, P5, PT, R6, R14, RZ ;  /* 0x0000000e06067210 */ /* 0x004fca0007fbe0ff */
[----:B------:R0:W-:Y:S04]  /*1fec0*/  STL [R1+0xbcc], R6 ;  /* 0x000bcc0601007387 */ /* 0x0001e80000100800 */
[----:B0-----:R-:W2:Y:S01]  /*1fed0*/  LDL.LU R6, [R1+0x1010] ;  /* 0x0010100001067983 */ /* 0x001ea20000300800 */
[--C-:B----4-:R-:W-:Y:S01]  /*1fee0*/  IMAD.X R25, R25, 0x1, R0.reuse, P1 ;  /* 0x0000000119197824 */ /* 0x110fe200008e0600 */
        /* <DEDUP_REMOVED lines=18> */
[----:B------:R-:W-:Y:S01]  /*20010*/  IADD3 R9, P5, PT, R9, R14, RZ ;  /* 0x0000000e09097210 */ /* 0x000fe20007fbe0ff */
[----:B------:R-:W-:-:S02]  /*20020*/  IMAD.X R28, R28, 0x1, R0, P1 ;  /* 0x000000011c1c7824 */ /* 0x000fc400008e0600 */
[----:B--2---:R-:W-:Y:S01]  /*20030*/  IMAD.X R6, R6, 0x1, R0, P6 ;  /* 0x0000000106067824 */ /* 0x004fe200030e0600 */
[----:B---3--:R-:W-:-:S04]  /*20040*/  IADD3 R24, P6, PT, R24, R14, RZ ;  /* 0x0000000e18187210 */ /* 0x008fc80007fde0ff */
        /* <DEDUP_REMOVED lines=38> */
[----:B--2---:R-:W-:-:S03]  /*202b0*/  IADD3 R0, P1, PT, R0, R14, RZ ;  /* 0x0000000e00007210 */ /* 0x004fc60007f3e0ff */
        /* <DEDUP_REMOVED lines=1365> */
[----:B------:R-:W-:Y:S01]  /*25810*/  IADD3 R11, P3, PT, R11, UR10, RZ ;  /* 0x0000000a0b0b7c10 */ /* 0x000fe2000ff7e0ff */
[--C-:B------:R-:W-:Y:S01]  /*25820*/  IMAD.X R7, R7, 0x1, R0.reuse, P4 ;  /* 0x0000000107077824 */ /* 0x100fe200020e0600 */
[----:B------:R-:W-:Y:S01]  /*25830*/  IADD3 R17, P4, PT, R17, UR10, RZ ;  /* 0x0000000a11117c10 */ /* 0x000fe2000ff9e0ff */
[--C-:B------:R-:W-:Y:S01]  /*25840*/  IMAD.X R16, R16, 0x1, R0.reuse, P5 ;  /* 0x0000000110107824 */ /* 0x100fe200028e0600 */
[----:B------:R-:W-:Y:S01]  /*25850*/  IADD3 R13, P5, PT, R13, UR10, RZ ;  /* 0x0000000a0d0d7c10 */ /* 0x000fe2000ffbe0ff */
[--C-:B------:R-:W-:Y:S01]  /*25860*/  IMAD.X R12, R12, 0x1, R0.reuse, P6 ;  /* 0x000000010c0c7824 */ /* 0x100fe200030e0600 */
[----:B------:R-:W-:Y:S01]  /*25870*/  IADD3 R9, P6, PT, R9, UR10, RZ ;  /* 0x0000000a09097c10 */ /* 0x000fe2000ffde0ff */
[----:B--2---:R-:W-:Y:S01]  /*25880*/  IMAD.X R6, R6, 0x1, R0, P1 ;  /* 0x0000000106067824 */ /* 0x004fe200008e0600 */
[----:B---3--:R-:W-:-:S04]  /*25890*/  IADD3 R24, P1, PT, R24, R14, RZ ;  /* 0x0000000e18187210 */ /* 0x008fc80007f3e0ff */
[----:B------:R0:W-:Y:S04]  /*258a0*/  STL [R1+0x528], R6 ;  /* 0x0005280601007387 */ /* 0x0001e80000100800 */
        /* <DEDUP_REMOVED lines=25> */
[----:B0-----:R-:W2:Y:S01]  /*25a40*/  LDL.LU R6, [R1+0xd80] ;  /* 0x000d800001067983 */ /* 0x001ea20000300800 */
[----:B------:R-:W-:Y:S01]  /*25a50*/  IMAD.X R8, R8, 0x1, R0, P1 ;  /* 0x0000000108087824 */ /* 0x000fe200008e0600 */
[----:B------:R-:W-:-:S04]  /*25a60*/  IADD3 R29, P1, PT, R29, UR10, RZ ;  /* 0x0000000a1d1d7c10 */ /* 0x000fc8000ff3e0ff */
[----:B------:R-:W-:Y:S01]  /*25a70*/  STL [R1+0xcbc], R8 ;  /* 0x000cbc0801007387 */ /* 0x000fe20000100800 */
[----:B------:R-:W-:-:S03]  /*25a80*/  IMAD.X R28, R28, 0x1, R0, P2 ;  /* 0x000000011c1c7824 */ /* 0x000fc600010e0600 */
[----:B--2---:R0:W-:Y:S04]  /*25a90*/  STL [R1+0xf2c], R6 ;  /* 0x000f2c0601007387 */ /* 0x0041e80000100800 */
[----:B------:R1:W-:Y:S04]  /*25aa0*/  STL [R1+0xd90], R29 ;  /* 0x000d901d01007387 */ /* 0x0003e80000100800 */
[----:B0-----:R-:W2:Y:S04]  /*25ab0*/  LDL.LU R6, [R1+0xd88] ;  /* 0x000d880001067983 */ /* 0x001ea80000300800 */
[----:B------:R0:W-:Y:S04]  /*25ac0*/  STL [R1+0xcc4], R28 ;  /* 0x000cc41c01007387 */ /* 0x0001e80000100800 */
[----:B------:R-:W3:Y:S04]  /*25ad0*/  LDL.LU R24, [R1+0xda4] ;  /* 0x000da40001187983 */ /* 0x000ee80000300800 */
[----:B------:R-:W4:Y:S04]  /*25ae0*/  LDL.LU R25, [R1+0xd78] ;  /* 0x000d780001197983 */ /* 0x000f280000300800 */
[----:B------:R-:W3:Y:S04]  /*25af0*/  LDL.LU R26, [R1+0xd9c] ;  /* 0x000d9c00011a7983 */ /* 0x000ee80000300800 */
        /* <DEDUP_REMOVED lines=22> */
[----:B-1----:R-:W4:Y:S04]  /*25c60*/  LDL.LU R29, [R1+0xd18] ;  /* 0x000d1800011d7983 */ /* 0x002f280000300800 */
[----:B0-----:R-:W4:Y:S04]  /*25c70*/  LDL.LU R28, [R1+0xd3c] ;  /* 0x000d3c00011c7983 */ /* 0x001f280000300800 */
[----:B------:R0:W-:Y:S04]  /*25c80*/  STL [R1+0xf10], R0 ;  /* 0x000f100001007387 */ /* 0x0001e80000100800 */
[----:B0-----:R-:W4:Y:S01]  /*25c90*/  LDL.LU R0, [R1+0xdac] ;  /* 0x000dac0001007983 */ /* 0x001f220000300800 */
[----:B--2---:R-:W-:-:S05]  /*25ca0*/  IADD3 R6, P2, PT, R6, UR10, RZ ;  /* 0x0000000a06067c10 */ /* 0x004fca000ff5e0ff */
[----:B------:R0:W-:Y:S04]  /*25cb0*/  STL [R1+0xd88], R6 ;  /* 0x000d880601007387 */ /* 0x0001e80000100800 */
[----:B0-----:R-:W2:Y:S01]  /*25cc0*/  LDL.LU R6, [R1+0xf2c] ;  /* 0x000f2c0001067983 */ /* 0x001ea20000300800 */
[----:B---3--:R-:W-:Y:S02]  /*25cd0*/  IADD3.X R24, PT, PT, R24, UR4, RZ, P4, !PT ;  /* 0x0000000418187c10 */ /* 0x008fe4000a7fe4ff */
[----:B----4-:R-:W-:Y:S02]  /*25ce0*/  IADD3 R25, P4, PT, R25, UR10, RZ ;  /* 0x0000000a19197c10 */ /* 0x010fe4000ff9e0ff */
[----:B------:R-:W-:Y:S02]  /*25cf0*/  IADD3.X R26, PT, PT, R26, UR4, RZ, P5, !PT ;  /* 0x000000041a1a7c10 */ /* 0x000fe4000affe4ff */
[----:B------:R-:W-:-:S02]  /*25d00*/  IADD3 R27, P5, PT, R27, UR10, RZ ;  /* 0x0000000a1b1b7c10 */ /* 0x000fc4000ffbe0ff */
[----:B------:R-:W-:Y:S02]  /*25d10*/  IADD3.X R18, PT, PT, R18, UR4, RZ, P6, !PT ;  /* 0x0000000412127c10 */ /* 0x000fe4000b7fe4ff */
[----:B------:R-:W-:Y:S02]  /*25d20*/  IADD3 R19, P6, PT, R19, UR10, RZ ;  /* 0x0000000a13137c10 */ /* 0x000fe4000ffde0ff */
[----:B------:R-:W-:Y:S02]  /*25d30*/  IADD3.X R20, PT, PT, R20, UR4, RZ, P1, !PT ;  /* 0x0000000414147c10 */ /* 0x000fe40008ffe4ff */
[----:B------:R-:W-:Y:S02]  /*25d40*/  IADD3 R21, P1, PT, R21, UR10, RZ ;  /* 0x0000000a15157c10 */ /* 0x000fe4000ff3e0ff */
[----:B------:R-:W-:Y:S02]  /*25d50*/  IADD3.X R22, PT, PT, R22, UR4, RZ, P2, !PT ;  /* 0x0000000416167c10 */ /* 0x000fe400097fe4ff */
[----:B------:R-:W-:-:S02]  /*25d60*/  IADD3 R23, P2, PT, R23, UR10, RZ ;  /* 0x0000000a17177c10 */ /* 0x000fc4000ff5e0ff */
[----:B------:R-:W-:-:S05]  /*25d70*/  IADD3.X R0, PT, PT, R0, UR4, RZ, P3, !PT ;  /* 0x0000000400007c10 */ /* 0x000fca0009ffe4ff */
[----:B------:R0:W-:Y:S01]  /*25d80*/  STL [R1+0xdac], R0 ;  /* 0x000dac0001007387 */ /* 0x0001e20000100800 */
[----:B------:R-:W-:Y:S02]  /*25d90*/  IADD3.X R3, PT, PT, R3, UR4, RZ, P4, !PT ;  /* 0x0000000403037c10 */ /* 0x000fe4000a7fe4ff */
[----:B------:R-:W-:Y:S02]  /*25da0*/  IADD3 R2, P4, PT, R2, UR10, RZ ;  /* 0x0000000a02027c10 */ /* 0x000fe4000ff9e0ff */
[----:B------:R-:W-:Y:S02]  /*25db0*/  IADD3.X R14, PT, PT, R14, UR4, RZ, P5, !PT ;  /* 0x000000040e0e7c10 */ /* 0x000fe4000affe4ff */
[----:B------:R-:W-:Y:S02]  /*25dc0*/  IADD3 R15, P5, PT, R15, UR10, RZ ;  /* 0x0000000a0f0f7c10 */ /* 0x000fe4000ffbe0ff */
[----:B------:R-:W-:Y:S02]  /*25dd0*/  IADD3.X R10, PT, PT, R10, UR4, RZ, P6, !PT ;  /* 0x000000040a0a7c10 */ /* 0x000fe4000b7fe4ff */
[----:B------:R-:W-:-:S02]  /*25de0*/  IADD3 R11, P6, PT, R11, UR10, RZ ;  /* 0x0000000a0b0b7c10 */ /* 0x000fc4000ffde0ff */
[----:B------:R-:W-:Y:S02]  /*25df0*/  IADD3.X R7, PT, PT, R7, UR4, RZ, P1, !PT ;  /* 0x0000000407077c10 */ /* 0x000fe40008ffe4ff */
[----:B------:R-:W-:Y:S02]  /*25e00*/  IADD3 R17, P1, PT, R17, UR10, RZ ;  /* 0x0000000a11117c10 */ /* 0x000fe4000ff3e0ff */
[----:B------:R-:W-:Y:S02]  /*25e10*/  IADD3.X R16, PT, PT, R16, UR4, RZ, P2, !PT ;  /* 0x0000000410107c10 */ /* 0x000fe400097fe4ff */
[----:B------:R-:W-:Y:S02]  /*25e20*/  IADD3 R13, P2, PT, R13, UR10, RZ ;  /* 0x0000000a0d0d7c10 */ /* 0x000fe4000ff5e0ff */
[----:B--2---:R-:W-:-:S05]  /*25e30*/  IADD3 R6, P3, PT, R6, UR10, RZ ;  /* 0x0000000a06067c10 */ /* 0x004fca000ff7e0ff */
[----:B------:R-:W-:Y:S04]  /*25e40*/  STL [R1+0xd80], R6 ;  /* 0x000d800601007387 */ /* 0x000fe80000100800 */
[----:B------:R-:W-:Y:S04]  /*25e50*/  STL [R1+0xda4], R24 ;  /* 0x000da41801007387 */ /* 0x000fe80000100800 */
[----:B------:R-:W-:Y:S04]  /*25e60*/  STL [R1+0xd78], R25 ;  /* 0x000d781901007387 */ /* 0x000fe80000100800 */
[----:B------:R-:W-:Y:S04]  /*25e70*/  STL [R1+0xd9c], R26 ;  /* 0x000d9c1a01007387 */ /* 0x000fe80000100800 */
[----:B------:R-:W-:Y:S04]  /*25e80*/  STL [R1+0xd70], R27 ;  /* 0x000d701b01007387 */ /* 0x000fe80000100800 */
[----:B------:R-:W-:Y:S04]  /*25e90*/  STL [R1+0xd94], R18 ;  /* 0x000d941201007387 */ /* 0x000fe80000100800 */
[----:B------:R-:W-:Y:S01]  /*25ea0*/  STL [R1+0xd68], R19 ;  /* 0x000d681301007387 */ /* 0x000fe20000100800 */
[----:B------:R-:W-:-:S03]  /*25eb0*/  IADD3.X R5, PT, PT, R5, UR4, RZ, P3, !PT ;  /* 0x0000000405057c10 */ /* 0x000fc60009ffe4ff */
[----:B------:R-:W-:Y:S01]  /*25ec0*/  STL [R1+0xd8c], R20 ;  /* 0x000d8c1401007387 */ /* 0x000fe20000100800 */
[----:B------:R-:W-:-:S03]  /*25ed0*/  IADD3 R4, P3, PT, R4, UR10, RZ ;  /* 0x0000000a04047c10 */ /* 0x000fc6000ff7e0ff */
        /* <DEDUP_REMOVED lines=19> */
[----:B0-----:R-:W2:Y:S01]  /*26010*/  LDL.LU R0, [R1+0xd08] ;  /* 0x000d080001007983 */ /* 0x001ea20000300800 */
[----:B------:R-:W-:-:S02]  /*26020*/  IADD3.X R8, PT, PT, R8, UR4, RZ, P4, !PT ;  /* 0x0000000408087c10 */ /* 0x000fc4000a7fe4ff */
[----:B------:R-:W-:-:S03]  /*26030*/  IADD3 R29, P4, PT, R29, UR10, RZ ;  /* 0x0000000a1d1d7c10 */ /* 0x000fc6000ff9e0ff */
[----:B------:R-:W-:Y:S04]  /*26040*/  STL [R1+0xd44], R8 ;  /* 0x000d440801007387 */ /* 0x000fe80000100800 */
[----:B--2---:R0:W-:Y:S04]  /*26050*/  STL [R1+0xf24], R0 ;  /* 0x000f240001007387 */ /* 0x0041e80000100800 */
[----:B------:R-:W-:Y:S04]  /*26060*/  STL [R1+0xd18], R29 ;  /* 0x000d181d01007387 */ /* 0x000fe80000100800 */
[----:B0-----:R-:W2:Y:S01]  /*26070*/  LDL.LU R0, [R1+0xd34] ;  /* 0x000d340001007983 */ /* 0x001ea20000300800 */
[----:B------:R-:W-:-:S05]  /*26080*/  IADD3.X R28, PT, PT, R28, UR4, RZ, P5, !PT ;  /* 0x000000041c1c7c10 */ /* 0x000fca000affe4ff */
[----:B------:R-:W-:Y:S04]  /*26090*/  STL [R1+0xd3c], R28 ;  /* 0x000d3c1c01007387 */ /* 0x000fe80000100800 */
[----:B--2---:R0:W-:Y:S04]  /*260a0*/  STL [R1+0xf28], R0 ;  /* 0x000f280001007387 */ /* 0x0041e80000100800 */
[----:B0-----:R-:W2:Y:S04]  /*260b0*/  LDL.LU R0, [R1+0xd10] ;  /* 0x000d100001007983 */ /* 0x001ea80000300800 */
        /* <DEDUP_REMOVED lines=27> */
[----:B------:R-:W3:Y:S01]  /*26270*/  LDL.LU R28, [R1+0xdd0] ;  /* 0x000dd000011c7983 */ /* 0x000ee20000300800 */
[----:B--2---:R-:W-:-:S05]  /*26280*/  IADD3 R0, P5, PT, R0, UR10, RZ ;  /* 0x0000000a00007c10 */ /* 0x004fca000ffbe0ff */
[----:B------:R0:W-:Y:S04]  /*26290*/  STL [R1+0xd10], R0 ;  /* 0x000d100001007387 */ /* 0x0001e80000100800 */
[----:B0-----:R-:W2:Y:S02]  /*262a0*/  LDL.LU R0, [R1+0xf28] ;  /* 0x000f280001007983 */ /* 0x001ea40000300800 */
[----:B--2---:R-:W-:-:S05]  /*262b0*/  IADD3.X R0, PT, PT, R0, UR4, RZ, P6, !PT ;  /* 0x0000000400007c10 */ /* 0x004fca000b7fe4ff */
        /* <DEDUP_REMOVED lines=23> */
[----:B--2---:R-:W-:-:S05]  /*26430*/  IADD3 R0, P6, PT, R0, UR10, RZ ;  /* 0x0000000a00007c10 */ /* 0x004fca000ffde0ff */
[----:B------:R0:W-:Y:S04]  /*26440*/  STL [R1+0xd08], R0 ;  /* 0x000d080001007387 */ /* 0x0001e80000100800 */
        /* <DEDUP_REMOVED lines=29> */
[----:B0-----:R-:W2:Y:S01]  /*26620*/  LDL.LU R0, [R1+0x4c8] ;  /* 0x0004c80001007983 */ /* 0x001ea20000300800 */
[----:B------:R-:W-:-:S02]  /*26630*/  IADD3 R8, P1, PT, R8, UR10, RZ ;  /* 0x0000000a08087c10 */ /* 0x000fc4000ff3e0ff */
[----:B------:R-:W-:-:S03]  /*26640*/  IADD3.X R29, PT, PT, R29, UR4, RZ, P2, !PT ;  /* 0x000000041d1d7c10 */ /* 0x000fc600097fe4ff */
[----:B------:R-:W-:Y:S04]  /*26650*/  STL [R1+0xdd4], R8 ;  /* 0x000dd40801007387 */ /* 0x000fe80000100800 */
[----:B--2---:R0:W-:Y:S04]  /*26660*/  STL [R1+0xf1c], R0 ;  /* 0x000f1c0001007387 */ /* 0x0041e80000100800 */
[----:B------:R-:W-:Y:S04]  /*26670*/  STL [R1+0x4d8], R29 ;  /* 0x0004d81d01007387 */ /* 0x000fe80000100800 */
[----:B0-----:R-:W2:Y:S01]  /*26680*/  LDL.LU R0, [R1+0xddc] ;  /* 0x000ddc0001007983 */ /* 0x001ea20000300800 */
[----:B------:R-:W-:-:S05]  /*26690*/  IADD3 R28, P2, PT, R28, UR10, RZ ;  /* 0x0000000a1c1c7c10 */ /* 0x000fca000ff5e0ff */
        /* <DEDUP_REMOVED lines=31> */
[----:B--2---:R-:W-:-:S05]  /*26890*/  IADD3.X R0, PT, PT, R0, UR4, RZ, P3, !PT ;  /* 0x0000000400007c10 */ /* 0x004fca0009ffe4ff */
[----:B------:R0:W-:Y:S04]  /*268a0*/  STL [R1+0x4d0], R0 ;  /* 0x0004d00001007387 */ /* 0x0001e80000100800 */
[----:B0-----:R-:W2:Y:S02]  /*268b0*/  LDL.LU R0, [R1+0xf20] ;  /* 0x000f200001007983 */ /* 0x001ea40000300800 */
[----:B--2---:R-:W-:-:S05]  /*268c0*/  IADD3 R0, P3, PT, R0, UR10, RZ ;  /* 0x0000000a00007c10 */ /* 0x004fca000ff7e0ff */
[----:B------:R0:W-:Y:S04]  /*268d0*/  STL [R1+0xddc], R0 ;  /* 0x000ddc0001007387 */ /* 0x0001e80000100800 */
[----:B0-----:R-:W2:Y:S01]  /*268e0*/  LDL.LU R0, [R1+0xf1c] ;  /* 0x000f1c0001007983 */ /* 0x001ea20000300800 */
[----:B----4-:R-:W-:Y:S02]  /*268f0*/  IADD3.X R24, PT, PT, R24, UR4, RZ, P5, !PT ;  /* 0x0000000418187c10 */ /* 0x010fe4000affe4ff */
[----:B---3--:R-:W-:Y:S02]  /*26900*/  IADD3 R25, P5, PT, R25, UR10, RZ ;  /* 0x0000000a19197c10 */ /* 0x008fe4000ffbe0ff */
        /* <DEDUP_REMOVED lines=18> */
[----:B--2---:R-:W-:Y:S02]  /*26a30*/  IADD3.X R0, PT, PT, R0, UR4, RZ, P4, !PT ;  /* 0x0000000400007c10 */ /* 0x004fe4000a7fe4ff */
[----:B------:R-:W-:-:S03]  /*26a40*/  IADD3 R6, P4, PT, R6, UR10, RZ ;  /* 0x0000000a06067c10 */ /* 0x000fc6000ff9e0ff */
        /* <DEDUP_REMOVED lines=85> */
[----:B--2---:R-:W-:-:S05]  /*26fa0*/  IADD3 R0, P1, PT, R0, UR10, RZ ;  /* 0x0000000a00007c10 */ /* 0x004fca000ff3e0ff */
[----:B------:R0:W-:Y:S04]  /*26fb0*/  STL [R1+0xe5c], R0 ;  /* 0x000e5c0001007387 */ /* 0x0001e80000100800 */
[----:B0-----:R0:W5:Y:S04]  /*26fc0*/  LDL.LU R0, [R1+0xf10] ;  /* 0x000f100001007983 */ /* 0x0011680000300800 */
[----:B------:R1:W-:Y:S04]  /*26fd0*/  STL [R1+0xe28], R6 ;  /* 0x000e280601007387 */ /* 0x0003e80000100800 */
[----:B-1----:R0:W5:Y:S04]  /*26fe0*/  LDL.LU R6, [R1+0xf0c] ;  /* 0x000f0c0001067983 */ /* 0x0021680000300800 */
[----:B------:R1:W-:Y:S04]  /*26ff0*/  STL [R1+0xe64], R5 ;  /* 0x000e640501007387 */ /* 0x0003e80000100800 */
[----:B-1----:R-:W2:Y:S04]  /*27000*/  LDL.LU R5, [R1+0xf08] ;  /* 0x000f080001057983 */ /* 0x002ea80000300800 */
[----:B------:R1:W-:Y:S04]  /*27010*/  STL [R1+0xe30], R4 ;  /* 0x000e300401007387 */ /* 0x0003e80000100800 */
[----:B-1----:R-:W3:Y:S04]  /*27020*/  LDL.LU R4, [R1+0xf04] ;  /* 0x000f040001047983 */ /* 0x002ee80000300800 */
[----:B------:R1:W-:Y:S04]  /*27030*/  STL [R1+0xe6c], R3 ;  /* 0x000e6c0301007387 */ /* 0x0003e80000100800 */
[----:B-1----:R-:W4:Y:S04]  /*27040*/  LDL.LU R3, [R1+0xf00] ;  /* 0x000f000001037983 */ /* 0x002f280000300800 */
[----:B------:R1:W-:Y:S04]  /*27050*/  STL [R1+0xe38], R2 ;  /* 0x000e380201007387 */ /* 0x0003e80000100800 */
[----:B-1----:R-:W2:Y:S04]  /*27060*/  LDL.LU R2, [R1+0xefc] ;  /* 0x000efc0001027983 */ /* 0x002ea80000300800 */
[----:B------:R1:W-:Y:S01]  /*27070*/  STL [R1+0xe74], R16 ;  /* 0x000e741001007387 */ /* 0x0003e20000100800 */
[----:B------:R-:W-:-:S02]  /*27080*/  IADD3.X R13, PT, PT, R13, UR4, RZ, P1, !PT ;  /* 0x000000040d0d7c10 */ /* 0x000fc40008ffe4ff */
[----:B------:R-:W-:Y:S01]  /*27090*/  IADD3 R29, P1, PT, R29, UR10, RZ ;  /* 0x0000000a1d1d7c10 */ /* 0x000fe2000ff3e0ff */
[----:B-1----:R0:W5:Y:S04]  /*270a0*/  LDL.LU R16, [R1+0xef8] ;  /* 0x000ef80001107983 */ /* 0x0021680000300800 */
[----:B------:R1:W-:Y:S01]  /*270b0*/  STL [R1+0xe40], R17 ;  /* 0x000e401101007387 */ /* 0x0003e20000100800 */
[----:B------:R-:W-:Y:S02]  /*270c0*/  IADD3.X R28, PT, PT, R28, UR4, RZ, P2, !PT ;  /* 0x000000041c1c7c10 */ /* 0x000fe400097fe4ff */
[----:B------:R-:W-:Y:S01]  /*270d0*/  IADD3 R24, P2, PT, R24, UR10, RZ ;  /* 0x0000000a18187c10 */ /* 0x000fe2000ff5e0ff */
[----:B-1----:R0:W5:Y:S04]  /*270e0*/  LDL.LU R17, [R1+0xef4] ;  /* 0x000ef40001117983 */ /* 0x0021680000300800 */
        /* <DEDUP_REMOVED lines=18> */
[----:B------:R-:W-:Y:S01]  /*27210*/  IADD3.X R14, PT, PT, R14, UR4, RZ, P2, !PT ;  /* 0x000000040e0e7c10 */ /* 0x000fe200097fe4ff */
[----:B-1----:R0:W5:Y:S04]  /*27220*/  LDL.LU R29, [R1+0xee0] ;  /* 0x000ee000011d7983 */ /* 0x0021680000300800 */
        /* <DEDUP_REMOVED lines=8> */
[----:B-1----:R-:W1:Y:S01]  /*272b0*/  S2R R28, SR_TID.X ;  /* 0x00000000001c7919 */ /* 0x002e620000002100 */
[----:B------:R-:W-:-:S02]  /*272c0*/  IADD3.X R15, PT, PT, R15, UR4, RZ, P3, !PT ;  /* 0x000000040f0f7c10 */ /* 0x000fc40009ffe4ff */
[----:B------:R-:W-:Y:S01]  /*272d0*/  STL [R1+0xe78], R21 ;  /* 0x000e781501007387 */ /* 0x000fe20000100800 */
[----:B------:R-:W-:-:S03]  /*272e0*/  IADD3.X R11, PT, PT, R11, UR4, RZ, P5, !PT ;  /* 0x000000040b0b7c10 */ /* 0x000fc6000affe4ff */
[----:B------:R-:W-:Y:S01]  /*272f0*/  STL [R1+0xeb0], R22 ;  /* 0x000eb01601007387 */ /* 0x000fe20000100800 */
[----:B------:R-:W-:-:S03]  /*27300*/  IADD3.X R10, PT, PT, R10, UR4, RZ, P4, !PT ;  /* 0x000000040a0a7c10 */ /* 0x000fc6000a7fe4ff */
[----:B------:R-:W-:Y:S04]  /*27310*/  STL [R1+0xe80], R23 ;  /* 0x000e801701007387 */ /* 0x000fe80000100800 */
[----:B------:R-:W-:Y:S04]  /*27320*/  STL [R1+0xe88], R14 ;  /* 0x000e880e01007387 */ /* 0x000fe80000100800 */
[----:B------:R-:W-:Y:S04]  /*27330*/  STL [R1+0xe90], R15 ;  /* 0x000e900f01007387 */ /* 0x000fe80000100800 */
[----:B------:R3:W-:Y:S04]  /*27340*/  STL [R1+0xea0], R11 ;  /* 0x000ea00b01007387 */ /* 0x0007e80000100800 */
[----:B------:R2:W-:Y:S01]  /*27350*/  STL [R1+0xe98], R10 ;  /* 0x000e980a01007387 */ /* 0x0005e20000100800 */
[----:B------:R-:W-:-:S02]  /*27360*/  IADD3.X R7, PT, PT, R7, UR4, RZ, P6, !PT ;  /* 0x0000000407077c10 */ /* 0x000fc4000b7fe4ff */
[----:B-1----:R-:W-:-:S05]  /*27370*/  LOP3.LUT R28, R28, 0x3f, RZ, 0xc0, !PT ;  /* 0x0000003f1c1c7812 */ /* 0x002fca00078ec0ff */
[----:B------:R-:W-:Y:S02]  /*27380*/  IMAD.SHL.U32 R28, R28, 0x2, RZ ;  /* 0x000000021c1c7824 */ /* 0x000fe400078e00ff */
[----:B---3--:R-:W-:Y:S02]  /*27390*/  IMAD.MOV.U32 R11, RZ, RZ, R4 ;  /* 0x000000ffff0b7224 */ /* 0x008fe400078e0004 */
[----:B--2---:R-:W-:Y:S02]  /*273a0*/  IMAD.MOV.U32 R10, RZ, RZ, R2 ;  /* 0x000000ffff0a7224 */ /* 0x004fe400078e0002 */
[----:B----4-:R-:W-:Y:S02]  /*273b0*/  IMAD.MOV.U32 R2, RZ, RZ, R3 ;  /* 0x000000ffff027224 */ /* 0x010fe400078e0003 */
[----:B------:R-:W-:-:S05]  /*273c0*/  IMAD.MOV.U32 R3, RZ, RZ, R5 ;  /* 0x000000ffff037224 */ /* 0x000fca00078e0005 */
[----:B------:R0:W-:Y:S04]  /*273d0*/  STL.64 [R1+0x1d8], R2 ;  /* 0x0001d80201007387 */ /* 0x0001e80000100a00 */
[----:B------:R0:W-:Y:S04]  /*273e0*/  STL [R1+0xea8], R7 ;  /* 0x000ea80701007387 */ /* 0x0001e80000100800 */
[----:B------:R0:W-:Y:S01]  /*273f0*/  STL.64 [R1+0x1e0], R10 ;  /* 0x0001e00a01007387 */ /* 0x0001e20000100a00 */
[----:B------:R-:W-:Y:S05]  /*27400*/  @P0 BRA `(.L_x_1) ;  /* 0xfffffe1400300947 */ /* 0x000fea000383ffff */
[----:B0-----:R-:W2:Y:S04]  /*27410*/  LDL.LU R7, [R1+0xec] ;  /* 0x0000ec0001077983 */ /* 0x001ea80000300800 */
[----:B------:R-:W3:Y:S04]  /*27420*/  LDL.LU R27, [R1+0xe8] ;  /* 0x0000e800011b7983 */ /* 0x000ee80000300800 */
[----:B---3--:R0:W-:Y:S04]  /*27430*/  STL [R1+0xf4c], R27 ;  /* 0x000f4c1b01007387 */ /* 0x0081e80000100800 */
[----:B0-----:R-:W3:Y:S04]  /*27440*/  LDL.LU R27, [R1+0x174] ;  /* 0x00017400011b7983 */ /* 0x001ee80000300800 */
[----:B---3--:R0:W-:Y:S04]  /*27450*/  STL [R1+0xf54], R27 ;  /* 0x000f541b01007387 */ /* 0x0081e80000100800 */
[----:B0-----:R-:W3:Y:S04]  /*27460*/  LDL.LU R27, [R1+0x17c] ;  /* 0x00017c00011b7983 */ /* 0x001ee80000300800 */
[----:B---3--:R0:W-:Y:S04]  /*27470*/  STL [R1+0xf5c], R27 ;  /* 0x000f5c1b01007387 */ /* 0x0081e80000100800 */
[----:B0-----:R-:W3:Y:S04]  /*27480*/  LDL.LU R27, [R1+0xe4] ;  /* 0x0000e400011b7983 */ /* 0x001ee80000300800 */
[----:B---3--:R2:W-:Y:S04]  /*27490*/  STL [R1+0xf64], R27 ;  /* 0x000f641b01007387 */ /* 0x0085e80000100800 */
[----:B------:R-:W3:Y:S01]  /*274a0*/  LDL.LU R26, [R1+0xe0] ;  /* 0x0000e000011a7983 */ /* 0x000ee20000300800 */
[----:B--2---:R-:W-:-:S03]  /*274b0*/  IMAD.MOV.U32 R27, RZ, RZ, R7 ;  /* 0x000000ffff1b7224 */ /* 0x004fc600078e0007 */
[----:B---3--:R0:W-:Y:S04]  /*274c0*/  STL [R1+0xf48], R26 ;  /* 0x000f481a01007387 */ /* 0x0081e80000100800 */
[----:B0-----:R-:W2:Y:S04]  /*274d0*/  LDL.LU R26, [R1+0xd8] ;  /* 0x0000d800011a7983 */ /* 0x001ea80000300800 */
[----:B--2---:R0:W-:Y:S04]  /*274e0*/  STL [R1+0xf50], R26 ;  /* 0x000f501a01007387 */ /* 0x0041e80000100800 */
[----:B0-----:R-:W2:Y:S04]  /*274f0*/  LDL.LU R26, [R1+0x154] ;  /* 0x00015400011a7983 */ /* 0x001ea80000300800 */
[----:B--2---:R0:W-:Y:S04]  /*27500*/  STL [R1+0xf58], R26 ;  /* 0x000f581a01007387 */ /* 0x0041e80000100800 */
[----:B0-----:R-:W2:Y:S04]  /*27510*/  LDL.LU R26, [R1+0x15c] ;  /* 0x00015c00011a7983 */ /* 0x001ea80000300800 */
[----:B--2---:R0:W-:Y:S04]  /*27520*/  STL [R1+0xf60], R26 ;  /* 0x000f601a01007387 */ /* 0x0041e80000100800 */
[----:B0-----:R-:W2:Y:S04]  /*27530*/  LDL.LU R26, [R1+0xd4] ;  /* 0x0000d400011a7983 */ /* 0x001ea80000300800 */
[----:B--2---:R-:W-:Y:S04]  /*27540*/  STL [R1+0xf68], R26 ;  /* 0x000f681a01007387 */ /* 0x004fe80000100800 */
[----:B------:R-:W2:Y:S04]  /*27550*/  LDL.LU R25, [R1+0x178] ;  /* 0x0001780001197983 */ /* 0x000ea80000300800 */
[----:B--2---:R0:W-:Y:S04]  /*27560*/  STL [R1+0xf44], R25 ;  /* 0x000f441901007387 */ /* 0x0041e80000100800 */
[----:B0-----:R-:W2:Y:S04]  /*27570*/  LDL.LU R25, [R1+0xd0] ;  /* 0x0000d00001197983 */ /* 0x001ea80000300800 */
[----:B------:R-:W3:Y:S04]  /*27580*/  LDL.LU R24, [R1+0x170] ;  /* 0x0001700001187983 */ /* 0x000ee80000300800 */
[----:B---3--:R0:W-:Y:S04]  /*27590*/  STL [R1+0xf40], R24 ;  /* 0x000f401801007387 */ /* 0x0081e80000100800 */
[----:B0-----:R-:W3:Y:S04]  /*275a0*/  LDL.LU R24, [R1+0x158] ;  /* 0x0001580001187983 */ /* 0x001ee80000300800 */
[----:B------:R-:W4:Y:S04]  /*275b0*/  LDL.LU R23, [R1+0x18c] ;  /* 0x00018c0001177983 */ /* 0x000f280000300800 */
[----:B----4-:R0:W-:Y:S04]  /*275c0*/  STL [R1+0xf3c], R23 ;  /* 0x000f3c1701007387 */ /* 0x0101e80000100800 */
[----:B0-----:R-:W4:Y:S04]  /*275d0*/  LDL.LU R23, [R1+0x150] ;  /* 0x0001500001177983 */ /* 0x001f280000300800 */
[----:B------:R-:W2:Y:S04]  /*275e0*/  LDL.LU R22, [R1+0x184] ;  /* 0x0001840001167983 */ /* 0x000ea80000300800 */
[----:B--2---:R0:W-:Y:S04]  /*275f0*/  STL [R1+0xf38], R22 ;  /* 0x000f381601007387 */ /* 0x0041e80000100800 */
[----:B0-----:R-:W2:Y:S04]  /*27600*/  LDL.LU R22, [R1+0xfc] ;  /* 0x0000fc0001167983 */ /* 0x001ea80000300800 */
        /* <DEDUP_REMOVED lines=9> */
[----:B-----5:R0:W-:Y:S04]  /*276a0*/  STL [R1+0xf24], R17 ;  /* 0x000f241101007387 */ /* 0x0201e80000100800 */
[----:B0-----:R-:W2:Y:S04]  /*276b0*/  LDL.LU R17, [R1+0xf0] ;  /* 0x0000f00001117983 */ /* 0x001ea80000300800 */
[----:B--2---:R0:W-:Y:S04]  /*276c0*/  STL [R1+0xf28], R17 ;  /* 0x000f281101007387 */ /* 0x0041e80000100800 */
[----:B0-----:R-:W2:Y:S04]  /*276d0*/  LDL.LU R17, [R1+0xf8] ;  /* 0x0000f80001117983 */ /* 0x001ea80000300800 */
[----:B------:R-:W2:Y:S04]  /*276e0*/  LDL.LU R18, [R1+0x180] ;  /* 0x0001800001127983 */ /* 0x000ea80000300800 */
[----:B------:R0:W-:Y:S04]  /*276f0*/  STL [R1+0xf20], R16 ;  /* 0x000f201001007387 */ /* 0x0001e80000100800 */
[----:B0-----:R-:W2:Y:S04]  /*27700*/  LDL.LU R16, [R1+0x198] ;  /* 0x0001980001107983 */ /* 0x001ea80000300800 */
[----:B------:R-:W2:Y:S04]  /*27710*/  LDL.LU R15, [R1+0x1bc] ;  /* 0x0001bc00010f7983 */ /* 0x000ea80000300800 */
[----:B--2---:R0:W-:Y:S04]  /*27720*/  STL [R1+0xf1c], R15 ;  /* 0x000f1c0f01007387 */ /* 0x0041e80000100800 */
[----:B0-----:R-:W2:Y:S04]  /*27730*/  LDL.LU R15, [R1+0x190] ;  /* 0x00019000010f7983 */ /* 0x001ea80000300800 */
[----:B------:R0:W-:Y:S04]  /*27740*/  STL [R1+0xf14], R13 ;  /* 0x000f140d01007387 */ /* 0x0001e80000100800 */
        /* <DEDUP_REMOVED lines=16> */
[----:B------:R-:W2:Y:S01]  /*27850*/  LDL.LU R7, [R1+0x20c] ;  /* 0x00020c0001077983 */ /* 0x000ea20000300800 */
[----:B------:R-:W-:-:S03]  /*27860*/  IMAD.MOV.U32 R26, RZ, RZ, R6 ;  /* 0x000000ffff1a7224 */ /* 0x000fc600078e0006 */
        /* <DEDUP_REMOVED lines=15> */
[----:B--2---:R0:W-:Y:S04]  /*27960*/  STL [R1+0xeec], R29 ;  /* 0x000eec1d01007387 */ /* 0x0041e80000100800 */
[----:B0-----:R-:W2:Y:S04]  /*27970*/  LDL.LU R29, [R1+0x224] ;  /* 0x00022400011d7983 */ /* 0x001ea80000300800 */
[----:B------:R-:W2:Y:S01]  /*27980*/  LDL.LU R28, [R1+0x200] ;  /* 0x00020000011c7983 */ /* 0x000ea20000300800 */
[----:B------:R-:W-:-:S03]  /*27990*/  F2FP.BF16.F32.PACK_AB R27, R26, R27 ;  /* 0x0000001b1a1b723e */ /* 0x000fc600000010ff */
[----:B--2---:R0:W-:Y:S04]  /*279a0*/  STL [R1+0xee8], R28 ;  /* 0x000ee81c01007387 */ /* 0x0041e80000100800 */
[----:B0-----:R-:W2:Y:S04]  /*279b0*/  LDL.LU R28, [R1+0x1a8] ;  /* 0x0001a800011c7983 */ /* 0x001ea80000300800 */
[----:B------:R-:W2:Y:S04]  /*279c0*/  LDL.LU R0, [R1+0x228] ;  /* 0x0002280001007983 */ /* 0x000ea80000300800 */
[----:B------:R-:W2:Y:S04]  /*279d0*/  LDL.LU R3, [R1+0x238] ;  /* 0x0002380001037983 */ /* 0x000ea80000300800 */
[----:B------:R-:W2:Y:S04]  /*279e0*/  LDL.LU R2, [R1+0x220] ;  /* 0x0002200001027983 */ /* 0x000ea80000300800 */
[----:B------:R-:W2:Y:S04]  /*279f0*/  LDL.LU R26, [R1+0xf68] ;  /* 0x000f6800011a7983 */ /* 0x000ea80000300800 */
[----:B------:R0:W-:Y:S04]  /*27a00*/  STL [R1+0x1c], R27 ;  /* 0x00001c1b01007387 */ /* 0x0001e80000100800 */
[----:B0-----:R-:W2:Y:S02]  /*27a10*/  LDL.LU R27, [R1+0xf64] ;  /* 0x000f6400011b7983 */ /* 0x001ea40000300800 */
[----:B--2---:R-:W-:-:S02]  /*27a20*/  F2FP.BF16.F32.PACK_AB R27, R26, R27 ;  /* 0x0000001b1a1b723e */ /* 0x004fc400000010ff */
        /* <DEDUP_REMOVED lines=12> */
[----:B------:R-:W2:Y:S02]  /*27af0*/  LDL.LU R26, [R1+0xf48] ;  /* 0x000f4800011a7983 */ /* 0x000ea40000300800 */
[----:B--2---:R-:W-:Y:S02]  /*27b00*/  F2FP.BF16.F32.PACK_AB R26, R25, R26 ;  /* 0x0000001a191a723e */ /* 0x004fe400000010ff */
[----:B------:R-:W3:Y:S02]  /*27b10*/  LDL.LU R25, [R1+0xf44] ;  /* 0x000f440001197983 */ /* 0x000ee40000300800 */
[----:B---3--:R-:W-:Y:S02]  /*27b20*/  F2FP.BF16.F32.PACK_AB R25, R24, R25 ;  /* 0x000000191819723e */ /* 0x008fe400000010ff */
[----:B------:R-:W4:Y:S02]  /*27b30*/  LDL.LU R24, [R1+0xf40] ;  /* 0x000f400001187983 */ /* 0x000f240000300800 */
[----:B----4-:R-:W-:-:S02]  /*27b40*/  F2FP.BF16.F32.PACK_AB R24, R23, R24 ;  /* 0x000000181718723e */ /* 0x010fc400000010ff */
[----:B------:R-:W2:Y:S02]  /*27b50*/  LDL.LU R23, [R1+0xf3c] ;  /* 0x000f3c0001177983 */ /* 0x000ea40000300800 */
[----:B--2---:R-:W-:Y:S02]  /*27b60*/  F2FP.BF16.F32.PACK_AB R23, R22, R23 ;  /* 0x000000171617723e */ /* 0x004fe400000010ff */
[----:B------:R-:W2:Y:S02]  /*27b70*/  LDL.LU R22, [R1+0xf38] ;  /* 0x000f380001167983 */ /* 0x000ea40000300800 */
[----:B--2---:R-:W-:Y:S02]  /*27b80*/  F2FP.BF16.F32.PACK_AB R22, R21, R22 ;  /* 0x000000161516723e */ /* 0x004fe400000010ff */
[----:B------:R-:W2:Y:S02]  /*27b90*/  LDL.LU R21, [R1+0xf34] ;  /* 0x000f340001157983 */ /* 0x000ea40000300800 */
[----:B--2---:R-:W-:-:S02]  /*27ba0*/  F2FP.BF16.F32.PACK_AB R21, R20, R21 ;  /* 0x000000151415723e */ /* 0x004fc400000010ff */
        /* <DEDUP_REMOVED lines=36> */
[----:B------:R-:W2:Y:S04]  /*27df0*/  LDL.LU R28, [R1+0xee8] ;  /* 0x000ee800011c7983 */ /* 0x000ea80000300800 */
[----:B------:R0:W-:Y:S04]  /*27e00*/  STL [R1+0xc], R29 ;  /* 0x00000c1d01007387 */ /* 0x0001e80000100800 */
[----:B0-----:R-:W2:Y:S02]  /*27e10*/  LDL.LU R29, [R1+0xee4] ;  /* 0x000ee400011d7983 */ /* 0x001ea40000300800 */
[----:B--2---:R-:W-:-:S02]  /*27e20*/  F2FP.BF16.F32.PACK_AB R28, R29, R28 ;  /* 0x0000001c1d1c723e */ /* 0x004fc400000010ff */
[----:B------:R-:W2:Y:S01]  /*27e30*/  LDL.LU R29, [R1+0xee0] ;  /* 0x000ee000011d7983 */ /* 0x000ea20000300800 */
[----:B------:R-:W-:-:S03]  /*27e40*/  F2FP.BF16.F32.PACK_AB R3, R0, R3 ;  /* 0x000000030003723e */ /* 0x000fc600000010ff */
[----:B------:R1:W-:Y:S01]  /*27e50*/  STL [R1+0x8], R28 ;  /* 0x0000081c01007387 */ /* 0x0003e20000100800 */
[----:B--2---:R-:W-:-:S05]  /*27e60*/  F2FP.BF16.F32.PACK_AB R0, R2, R29 ;  /* 0x0000001d0200723e */ /* 0x004fca00000010ff */
[----:B------:R1:W-:Y:S04]  /*27e70*/  STL [R1], R0 ;  /* 0x0000000001007387 */ /* 0x0003e80000100800 */
[----:B------:R1:W-:Y:S02]  /*27e80*/  STL [R1+0x4], R3 ;  /* 0x0000040301007387 */ /* 0x0003e40000100800 */
.L_x_0:
[----:B------:R-:W-:Y:S01]  /*27e90*/  STL.64 [R1+0xf60], R22 ;  /* 0x000f601601007387 */ /* 0x000fe20000100a00 */
[----:B-----5:R-:W2:Y:S01]  /*27ea0*/  S2R R2, SR_TID.X ;  /* 0x0000000000027919 */ /* 0x020ea20000002100 */
[----:B------:R-:W3:Y:S01]  /*27eb0*/  S2UR UR5, SR_CgaCtaId ;  /* 0x00000000000579c3 */ /* 0x000ee20000008800 */
[----:B------:R-:W4:Y:S01]  /*27ec0*/  LDCU.128 UR12, c[0x0][0x390] ;  /* 0x00007200ff0c77ac */ /* 0x000f220008000c00 */
[----:B------:R0:W-:Y:S04]  /*27ed0*/  STL.64 [R1+0xf58], R20 ;  /* 0x000f581401007387 */ /* 0x0001e80000100a00 */
[----:B0-----:R-:W4:Y:S04]  /*27ee0*/  LDL.LU R20, [R1] ;  /* 0x0000000001147983 */ /* 0x001f280000300800 */
[----:B------:R-:W4:Y:S04]  /*27ef0*/  LDL.LU R21, [R1+0x4] ;  /* 0x0000040001157983 */ /* 0x000f280000300800 */
[----:B------:R-:W4:Y:S04]  /*27f00*/  LDL.LU R22, [R1+0x8] ;  /* 0x0000080001167983 */ /* 0x000f280000300800 */
[----:B------:R-:W4:Y:S04]  /*27f10*/  LDL.LU R23, [R1+0xc] ;  /* 0x00000c0001177983 */ /* 0x000f280000300800 */
[----:B------:R0:W-:Y:S04]  /*27f20*/  STL.64 [R1+0xf50], R26 ;  /* 0x000f501a01007387 */ /* 0x0001e80000100a00 */
[----:B0-----:R-:W4:Y:S01]  /*27f30*/  LDL R26, [R1+0x4c0] ;  /* 0x0004c000011a7983 */ /* 0x001f220000100800 */
[C---:B-12---:R-:W-:Y:S01]  /*27f40*/  IMAD.SHL.U32 R28, R2.reuse, 0x10, RZ ;  /* 0x00000010021c7824 */ /* 0x046fe200078e00ff */
[----:B------:R-:W-:Y:S01]  /*27f50*/  UMOV UR4, 0x400 ;  /* 0x0000040000047882 */ /* 0x000fe20000000000 */
[----:B------:R-:W-:Y:S01]  /*27f60*/  IMAD.SHL.U32 R3, R2, 0x20, RZ ;  /* 0x0000002002037824 */ /* 0x000fe200078e00ff */
[----:B---3--:R-:W-:Y:S01]  /*27f70*/  ULEA UR4, UR5, UR4, 0x18 ;  /* 0x0000000405047291 */ /* 0x008fe2000f8ec0ff */
[----:B------:R-:W0:Y:S01]  /*27f80*/  S2R R27, SR_TID.X ;  /* 0x00000000001b7919 */ /* 0x000e220000002100 */
[----:B------:R-:W-:Y:S01]  /*27f90*/  LOP3.LUT R28, R28, 0xf0, RZ, 0xc0, !PT ;  /* 0x000000f01c1c7812 */ /* 0x000fe200078ec0ff */
[----:B------:R-:W-:Y:S01]  /*27fa0*/  IMAD.SHL.U32 R29, R2, 0x8, RZ ;  /* 0x00000008021d7824 */ /* 0x000fe200078e00ff */
[----:B------:R-:W-:Y:S01]  /*27fb0*/  LOP3.LUT R3, R3, 0x200, RZ, 0xc0, !PT ;  /* 0x0000020003037812 */ /* 0x000fe200078ec0ff */
[----:B------:R1:W-:Y:S01]  /*27fc0*/  STL.64 [R1+0xf48], R24 ;  /* 0x000f481801007387 */ /* 0x0003e20000100a00 */
[----:B------:R-:W2:Y:S02]  /*27fd0*/  LDCU UR5, c[0x0][0x3b4] ;  /* 0x00007680ff0577ac */ /* 0x000ea40008000800 */
[----:B------:R-:W-:-:S02]  /*27fe0*/  IADD3 R3, PT, PT, R3, UR4, R28 ;  /* 0x0000000403037c10 */ /* 0x000fc4000fffe01c */
[----:B------:R-:W-:Y:S02]  /*27ff0*/  LOP3.LUT R28, R29, 0x100, RZ, 0xc0, !PT ;  /* 0x000001001d1c7812 */ /* 0x000fe400078ec0ff */
[----:B0-----:R-:W-:-:S04]  /*28000*/  LOP3.LUT R27, R27, 0x3f, RZ, 0xc0, !PT ;  /* 0x0000003f1b1b7812 */ /* 0x001fc800078ec0ff */
[----:B-1----:R-:W-:Y:S01]  /*28010*/  LEA R24, R27, UR4, 0x4 ;  /* 0x000000041b187c11 */ /* 0x002fe2000f8e20ff */
[----:B------:R-:W0:Y:S01]  /*28020*/  LDCU UR4, c[0x0][0x3b8] ;  /* 0x00007700ff0477ac */ /* 0x000e220008000800 */
[----:B------:R-:W-:Y:S01]  /*28030*/  BAR.SYNC.DEFER_BLOCKING 0x0 ;  /* 0x0000000000007b1d */ /* 0x000fe20000010000 */
[C---:B----4-:R-:W-:Y:S02]  /*28040*/  VIADD R0, R26.reuse, 0x1 ;  /* 0x000000011a007836 */ /* 0x050fe40000000000 */
[----:B------:R-:W-:-:S03]  /*28050*/  VIADD R2, R26, 0x2 ;  /* 0x000000021a027836 */ /* 0x000fc60000000000 */
[----:B------:R-:W-:Y:S01]  /*28060*/  ISETP.GE.AND P5, PT, R0, UR15, PT ;  /* 0x0000000f00007c0c */ /* 0x000fe2000bfa6270 */
[----:B------:R-:W-:Y:S01]  /*28070*/  VIADD R0, R26, 0x3 ;  /* 0x000000031a007836 */ /* 0x000fe20000000000 */
[----:B------:R-:W-:Y:S01]  /*28080*/  ISETP.GE.AND P4, PT, R2, UR15, PT ;  /* 0x0000000f02007c0c */ /* 0x000fe2000bf86270 */
[----:B------:R-:W-:-:S03]  /*28090*/  VIADD R2, R26, 0x4 ;  /* 0x000000041a027836 */ /* 0x000fc60000000000 */
[----:B------:R-:W-:Y:S01]  /*280a0*/  ISETP.GE.AND P3, PT, R0, UR15, PT ;  /* 0x0000000f00007c0c */ /* 0x000fe2000bf66270 */
[----:B------:R-:W-:Y:S01]  /*280b0*/  IMAD.IADD R0, R28, 0x1, R3 ;  /* 0x000000011c007824 */ /* 0x000fe200078e0203 */
[----:B------:R-:W-:-:S04]  /*280c0*/  ISETP.GE.AND P1, PT, R2, UR15, PT ;  /* 0x0000000f02007c0c */ /* 0x000fc8000bf26270 */
[----:B------:R1:W-:Y:S04]  /*280d0*/  STSM.16.M88.4 [R0], R20 ;  /* 0x0000001400007844 */ /* 0x0003e80000000200 */
[----:B-1----:R-:W3:Y:S04]  /*280e0*/  LDL.LU.64 R22, [R1+0xf60] ;  /* 0x000f600001167983 */ /* 0x002ee80000300a00 */
[----:B------:R-:W3:Y:S01]  /*280f0*/  LDL.LU.64 R20, [R1+0xf58] ;  /* 0x000f580001147983 */ /* 0x000ee20000300a00 */
[----:B------:R-:W-:Y:S06]  /*28100*/  BAR.SYNC.DEFER_BLOCKING 0x0 ;  /* 0x0000000000007b1d */ /* 0x000fec0000010000 */
[----:B------:R-:W-:Y:S04]  /*28110*/  STL [R1+0x30], R24 ;  /* 0x0000301801007387 */ /* 0x000fe80000100800 */
[----:B------:R-:W1:Y:S01]  /*28120*/  LDS.128 R24, [R24] ;  /* 0x0000000018187984 */ /* 0x000e620000000c00 */
[----:B------:R-:W-:Y:S01]  /*28130*/  BAR.SYNC.DEFER_BLOCKING 0x0 ;  /* 0x0000000000007b1d */ /* 0x000fe20000010000 */
[----:B-1----:R-:W-:-:S05]  /*28140*/  IMAD.MOV.U32 R29, RZ, RZ, R24 ;  /* 0x000000ffff1d7224 */ /* 0x002fca00078e0018 */
[----:B------:R-:W-:Y:S04]  /*28150*/  STL [R1+0x24], R25 ;  /* 0x0000241901007387 */ /* 0x000fe80000100800 */
[----:B------:R1:W-:Y:S04]  /*28160*/  STL.64 [R1+0x28], R26 ;  /* 0x0000281a01007387 */ /* 0x0003e80000100a00 */
[----:B-1----:R-:W4:Y:S04]  /*28170*/  LDL.LU.64 R26, [R1+0xf50] ;  /* 0x000f5000011a7983 */ /* 0x002f280000300a00 */
[----:B------:R-:W4:Y:S04]  /*28180*/  LDL.LU.64 R24, [R1+0xf48] ;  /* 0x000f480001187983 */ /* 0x000f280000300a00 */
[----:B------:R1:W-:Y:S04]  /*28190*/  STL [R1+0xf40], R29 ;  /* 0x000f401d01007387 */ /* 0x0003e80000100800 */
[----:B------:R-:W-:Y:S04]  /*281a0*/  STSM.16.M88.4 [R0], R4 ;  /* 0x0000000400007844 */ /* 0x000fe80000000200 */
[----:B------:R-:W2:Y:S04]  /*281b0*/  LDL R2, [R1+0xeb4] ;  /* 0x000eb40001027983 */ /* 0x000ea80000100800 */
[----:B-1----:R-:W2:Y:S01]  /*281c0*/  LDL R29, [R1+0x30] ;  /* 0x00003000011d7983 */ /* 0x002ea20000100800 */
[----:B------:R-:W-:Y:S06]  /*281d0*/  BAR.SYNC.DEFER_BLOCKING 0x0 ;  /* 0x0000000000007b1d */ /* 0x000fec0000010000 */
[----:B--2---:R-:W1:Y:S02]  /*281e0*/  LDS.128 R4, [R29] ;  /* 0x000000001d047984 */ /* 0x004e640000000c00 */
[----:B------:R-:W-:Y:S06]  /*281f0*/  BAR.SYNC.DEFER_BLOCKING 0x0 ;  /* 0x0000000000007b1d */ /* 0x000fec0000010000 */
[----:B------:R-:W-:Y:S02]  /*28200*/  STSM.16.M88.4 [R0], R8 ;  /* 0x0000000800007844 */ /* 0x000fe40000000200 */
[----:B------:R-:W-:Y:S06]  /*28210*/  BAR.SYNC.DEFER_BLOCKING 0x0 ;  /* 0x0000000000007b1d */ /* 0x000fec0000010000 */
[----:B-1----:R-:W-:Y:S04]  /*28220*/  STL.64 [R1], R4 ;  /* 0x0000000401007387 */ /* 0x002fe80000100a00 */
[----:B------:R-:W-:Y:S04]  /*28230*/  STL.64 [R1+0x8], R6 ;  /* 0x0000080601007387 */ /* 0x000fe80000100a00 */
[----:B------:R-:W1:Y:S01]  /*28240*/  LDS.128 R4, [R29] ;  /* 0x000000001d047984 */ /* 0x000e620000000c00 */
[----:B------:R-:W-:Y:S06]  /*28250*/  BAR.SYNC.DEFER_BLOCKING 0x0 ;  /* 0x0000000000007b1d */ /* 0x000fec0000010000 */
[----:B------:R-:W-:Y:S02]  /*28260*/  STSM.16.M88.4 [R0], R12 ;  /* 0x0000000c00007844 */ /* 0x000fe40000000200 */
[----:B------:R-:W-:Y:S06]  /*28270*/  BAR.SYNC.DEFER_BLOCKING 0x0 ;  /* 0x0000000000007b1d */ /* 0x000fec0000010000 */
[----:B------:R-:W2:Y:S04]  /*28280*/  LDS.128 R8, [R29] ;  /* 0x000000001d087984 */ /* 0x000ea80000000c00 */
[----:B-1----:R-:W-:Y:S04]  /*28290*/  STL [R1+0xf10], R4 ;  /* 0x000f100401007387 */ /* 0x002fe80000100800 */
        /* <DEDUP_REMOVED lines=8> */
[----:B------:R0:W-:Y:S04]  /*28320*/  STL [R1+0xf38], R5 ;  /* 0x000f380501007387 */ /* 0x0001e80000100800 */
[----:B-1----:R-:W4:Y:S01]  /*28330*/  LDL.LU R4, [R1+0x10] ;  /* 0x0000100001047983 */ /* 0x002f220000300800 */
[----:B------:R-:W-:Y:S06]  /*28340*/  BAR.SYNC.DEFER_BLOCKING 0x0 ;  /* 0x0000000000007b1d */ /* 0x000fec0000010000 */
[----:B0-----:R-:W4:Y:S04]  /*28350*/  LDL.LU R5, [R1+0x14] ;  /* 0x0000140001057983 */ /* 0x001f280000300800 */
[----:B------:R-:W4:Y:S04]  /*28360*/  LDL.LU R6, [R1+0x18] ;  /* 0x0000180001067983 */ /* 0x000f280000300800 */
[----:B------:R-:W4:Y:S04]  /*28370*/  LDL.LU R7, [R1+0x1c] ;  /* 0x00001c0001077983 */ /* 0x000f280000300800 */
[----:B--2---:R0:W-:Y:S04]  /*28380*/  STL.64 [R1+0xf08], R8 ;  /* 0x000f080801007387 */ /* 0x0041e80000100a00 */
[----:B0-----:R-:W2:Y:S04]  /*28390*/  LDL R9, [R1+0x4c0] ;  /* 0x0004c00001097983 */ /* 0x001ea80000100800 */
[----:B------:R-:W-:Y:S01]  /*283a0*/  STSM.16.M88.4 [R0], R16 ;  /* 0x0000001000007844 */ /* 0x000fe20000000200 */
[----:B------:R-:W-:Y:S06]  /*283b0*/  BAR.SYNC.DEFER_BLOCKING 0x0 ;  /* 0x0000000000007b1d */ /* 0x000fec0000010000 */
[----:B------:R-:W0:Y:S02]  /*283c0*/  LDS.128 R12, [R29] ;  /* 0x000000001d0c7984 */ /* 0x000e240000000c00 */
[----:B------:R-:W-:Y:S06]  /*283d0*/  BAR.SYNC.DEFER_BLOCKING 0x0 ;  /* 0x0000000000007b1d */ /* 0x000fec0000010000 */
[----:B---3--:R-:W-:Y:S02]  /*283e0*/  STSM.16.M88.4 [R0], R20 ;  /* 0x0000001400007844 */ /* 0x008fe40000000200 */
[----:B------:R-:W-:Y:S06]  /*283f0*/  BAR.SYNC.DEFER_BLOCKING 0x0 ;  /* 0x0000000000007b1d */ /* 0x000fec0000010000 */
[----:B------:R-:W1:Y:S02]  /*28400*/  LDS.128 R16, [R29] ;  /* 0x000000001d107984 */ /* 0x000e640000000c00 */
[----:B------:R-:W-:Y:S01]  /*28410*/  BAR.SYNC.DEFER_BLOCKING 0x0 ;  /* 0x0000000000007b1d */ /* 0x000fe20000010000 */
[----:B------:R-:W-:-:S05]  /*28420*/  ISETP.GE.AND P0, PT, R2, UR14, PT ;  /* 0x0000000e02007c0c */ /* 0x000fca000bf06270 */
[----:B------:R-:W-:Y:S04]  /*28430*/  STL [R1+0xf20], R8 ;  /* 0x000f200801007387 */ /* 0x000fe80000100800 */
[----:B------:R-:W-:Y:S04]  /*28440*/  STL.64 [R1+0xef8], R10 ;  /* 0x000ef80a01007387 */ /* 0x000fe80000100a00 */
[----:B------:R3:W-:Y:S04]  /*28450*/  STL [R1+0xf24], R10 ;  /* 0x000f240a01007387 */ /* 0x0007e80000100800 */
[----:B---3--:R-:W3:Y:S04]  /*28460*/  LDL R10, [R1+0xeb8] ;  /* 0x000eb800010a7983 */ /* 0x008ee80000100800 */
[----:B0-----:R-:W-:Y:S04]  /*28470*/  STL.64 [R1+0xf30], R12 ;  /* 0x000f300c01007387 */ /* 0x001fe80000100a00 */
[----:B------:R0:W-:Y:S04]  /*28480*/  STL [R1+0xeec], R15 ;  /* 0x000eec0f01007387 */ /* 0x0001e80000100800 */
[----:B0-----:R-:W3:Y:S04]  /*28490*/  LDL R15, [R1+0xeb4] ;  /* 0x000eb400010f7983 */ /* 0x001ee80000100800 */
[----:B------:R-:W3:Y:S01]  /*284a0*/  LDL.LU R29, [R1+0xf40] ;  /* 0x000f4000011d7983 */ /* 0x000ee20000300800 */
[C---:B--2---:R-:W-:Y:S01]  /*284b0*/  IMAD R28, R9.reuse, UR4, RZ ;  /* 0x00000004091c7c24 */ /* 0x044fe2000f8e02ff */
[----:B------:R-:W-:-:S02]  /*284c0*/  ISETP.LT.AND P0, PT, R9, UR15, !P0 ;  /* 0x0000000f09007c0c */ /* 0x000fc4000c701270 */
[----:B------:R-:W2:Y:S04]  /*284d0*/  LDL.LU R9, [R1] ;  /* 0x0000000001097983 */ /* 0x000ea80000300800 */
[----:B-1----:R0:W-:Y:S04]  /*284e0*/  STL [R1+0xee8], R19 ;  /* 0x000ee81301007387 */ /* 0x0021e80000100800 */
[----:B0-----:R-:W2:Y:S04]  /*284f0*/  LDL.LU R19, [R1+0x30] ;  /* 0x0000300001137983 */ /* 0x001ea80000300800 */
[----:B----4-:R-:W-:Y:S01]  /*28500*/  STSM.16.M88.4 [R0], R24 ;  /* 0x0000001800007844 */ /* 0x010fe20000000200 */
[----:B------:R-:W-:Y:S06]  /*28510*/  BAR.SYNC.DEFER_BLOCKING 0x0 ;  /* 0x0000000000007b1d */ /* 0x000fec0000010000 */
[----:B--2---:R-:W0:Y:S02]  /*28520*/  LDS.128 R20, [R19] ;  /* 0x0000000013147984 */ /* 0x004e240000000c00 */
[----:B------:R-:W-:Y:S06]  /*28530*/  BAR.SYNC.DEFER_BLOCKING 0x0 ;  /* 0x0000000000007b1d */ /* 0x000fec0000010000 */
[----:B0-----:R0:W-:Y:S04]  /*28540*/  STL [R1+0xee4], R22 ;  /* 0x000ee41601007387 */ /* 0x0011e80000100800 */
[----:B0-----:R-:W2:Y:S04]  /*28550*/  LDL.LU R22, [R1+0x4c0] ;  /* 0x0004c00001167983 */ /* 0x001ea80000300800 */
[----:B------:R0:W-:Y:S04]  /*28560*/  STL [R1+0xee0], R23 ;  /* 0x000ee01701007387 */ /* 0x0001e80000100800 */
[----:B0-----:R-:W4:Y:S04]  /*28570*/  LDL.LU R23, [R1+0xeb8] ;  /* 0x000eb80001177983 */ /* 0x001f280000300800 */
[----:B------:R0:W-:Y:S04]  /*28580*/  STSM.16.M88.4 [R0], R4 ;  /* 0x0000000400007844 */ /* 0x0001e80000000200 */
[----:B0-----:R-:W4:Y:S04]  /*28590*/  LDL.LU R7, [R1+0xf3c] ;  /* 0x000f3c0001077983 */ /* 0x001f280000300800 */
[----:B------:R-:W4:Y:S04]  /*285a0*/  LDL.LU R5, [R1+0xf38] ;  /* 0x000f380001057983 */ /* 0x000f280000300800 */
[----:B------:R-:W4:Y:S01]  /*285b0*/  LDL.LU R4, [R1+0x24] ;  /* 0x0000240001047983 */ /* 0x000f220000300800 */
[----:B------:R-:W-:-:S02]  /*285c0*/  IMAD R3, R2, UR5, RZ ;  /* 0x0000000502037c24 */ /* 0x000fc4000f8e02ff */
[----:B---3--:R-:W-:Y:S01]  /*285d0*/  IMAD R25, R10, UR5, RZ ;  /* 0x000000050a197c24 */ /* 0x008fe2000f8e02ff */
[----:B------:R-:W-:Y:S01]  /*285e0*/  PRMT R11, R29, 0x7632, R11 ;  /* 0x000076321d0b7816 */ /* 0x000fe2000000000b */
[----:B------:R-:W-:Y:S01]  /*285f0*/  VIADD R0, R28, UR4 ;  /* 0x000000041c007c36 */ /* 0x000fe20008000000 */
[----:B------:R-:W-:Y:S01]  /*28600*/  BAR.SYNC.DEFER_BLOCKING 0x0 ;  /* 0x0000000000007b1d */ /* 0x000fe20000010000 */
[----:B------:R-:W-:-:S04]  /*28610*/  LEA R2, P2, R3, UR12, 0x1 ;  /* 0x0000000c03027c11 */ /* 0x000fc8000f8408ff */
[----:B------:R-:W-:Y:S02]  /*28620*/  LEA.HI.X.SX32 R3, R3, UR13, 0x1, P2 ;  /* 0x0000000d03037c11 */ /* 0x000fe400090f0eff */
[C---:B------:R-:W-:Y:S01]  /*28630*/  LEA R24, P6, R25.reuse, UR12, 0x1 ;  /* 0x0000000c19187c11 */ /* 0x040fe2000f8c08ff */
[----:B------:R-:W3:Y:S03]  /*28640*/  LDL.LU R6, [R1+0x4] ;  /* 0x0000040001067983 */ /* 0x000ee60000300800 */
[----:B------:R-:W-:Y:S01]  /*28650*/  LEA.HI.X.SX32 R25, R25, UR13, 0x1, P6 ;  /* 0x0000000d19197c11 */ /* 0x000fe2000b0f0eff */
[----:B------:R-:W-:Y:S01]  /*28660*/  IMAD.WIDE R26, R28, 0x2, R2 ;  /* 0x000000021c1a7825 */ /* 0x000fe200078e0202 */
[----:B------:R-:W-:-:S03]  /*28670*/  ISETP.LT.AND P6, PT, R15, UR14, !P5 ;  /* 0x0000000e0f007c0c */ /* 0x000fc6000efc1270 */
[----:B------:R-:W-:Y:S01]  /*28680*/  IMAD.WIDE R12, R28, 0x2, R24 ;  /* 0x000000021c0c7825 */ /* 0x000fe200078e0218 */
[----:B------:R0:W-:Y:S01]  /*28690*/  @P0 STG.E.U16 desc[UR8][R26.64], R29 ;  /* 0x0000001d1a000986 */ /* 0x0001e2000c101508 */
[----:B------:R-:W-:Y:S02]  /*286a0*/  ISETP.LT.AND P0, PT, R15, UR14, !P4 ;  /* 0x0000000e0f007c0c */ /* 0x000fe4000e701270 */
[----:B0-----:R-:W-:-:S04]  /*286b0*/  IMAD.WIDE R28, R0, 0x2, R2 ;  /* 0x00000002001c7825 */ /* 0x001fc800078e0202 */
[----:B------:R-:W-:-:S04]  /*286c0*/  IMAD.WIDE R26, R0, 0x2, R24 ;  /* 0x00000002001a7825 */ /* 0x000fc800078e0218 */
[----:B--2---:R-:W-:Y:S01]  /*286d0*/  VIADD R10, R22, 0x5 ;  /* 0x00000005160a7836 */ /* 0x004fe20000000000 */
[----:B----4-:R-:W-:-:S04]  /*286e0*/  ISETP.GE.AND P2, PT, R23, UR14, PT ;  /* 0x0000000e17007c0c */ /* 0x010fc8000bf46270 */
[----:B------:R-:W-:Y:S02]  /*286f0*/  ISETP.LT.AND P2, PT, R22, UR15, !P2 ;  /* 0x0000000f16007c0c */ /* 0x000fe4000d741270 */
[----:B------:R-:W-:-:S11]  /*28700*/  ISETP.LT.AND P5, PT, R23, UR14, !P5 ;  /* 0x0000000e17007c0c */ /* 0x000fd6000efa1270 */
[----:B------:R0:W-:Y:S01]  /*28710*/  @P2 STG.E.U16 desc[UR8][R12.64], R11 ;  /* 0x0000000b0c002986 */ /* 0x0001e2000c101508 */
[----:B------:R-:W-:Y:S02]  /*28720*/  ISETP.GE.AND P2, PT, R10, UR15, PT ;  /* 0x0000000f0a007c0c */ /* 0x000fe4000bf46270 */
[----:B------:R-:W-:Y:S01]  /*28730*/  PRMT R7, R9, 0x7632, R7 ;  /* 0x0000763209077816 */ /* 0x000fe20000000007 */
[----:B------:R-:W-:Y:S01]  /*28740*/  VIADD R10, R0, UR4 ;  /* 0x00000004000a7c36 */ /* 0x000fe20008000000 */
[----:B------:R-:W-:Y:S04]  /*28750*/  @P6 STG.E.U16 desc[UR8][R28.64], R9 ;  /* 0x000000091c006986 */ /* 0x000fe8000c101508 */
[----:B------:R1:W-:Y:S01]  /*28760*/  @P5 STG.E.U16 desc[UR8][R26.64], R7 ;  /* 0x000000071a005986 */ /* 0x0003e2000c101508 */
[----:B------:R-:W-:-:S03]  /*28770*/  PRMT R8, R4, 0x7632, R8 ;  /* 0x0000763204087816 */ /* 0x000fc60000000008 */
[----:B0-----:R-:W2:Y:S01]  /*28780*/  LDL.LU.64 R12, [R1+0xf30] ;  /* 0x000f3000010c7983 */ /* 0x001ea20000300a00 */
[----:B-1----:R-:W-:-:S03]  /*28790*/  IMAD.WIDE R26, R10, 0x2, R2 ;  /* 0x000000020a1a7825 */ /* 0x002fc600078e0202 */
[----:B------:R-:W4:Y:S04]  /*287a0*/  LDL.LU R7, [R1+0x28] ;  /* 0x0000280001077983 */ /* 0x000f280000300800 */
[----:B------:R0:W-:Y:S04]  /*287b0*/  @P0 STG.E.U16 desc[UR8][R26.64], R4 ;  /* 0x000000041a000986 */ /* 0x0001e8000c101508 */
[----:B------:R-:W2:Y:S01]  /*287c0*/  LDL.LU R9, [R1+0x8] ;  /* 0x0000080001097983 */ /* 0x000ea20000300800 */
[----:B0-----:R-:W-:-:S05]  /*287d0*/  VIADD R4, R22, 0x7 ;  /* 0x0000000716047836 */ /* 0x001fca0000000000 */
[----:B------:R-:W-:Y:S02]  /*287e0*/  ISETP.GE.AND P0, PT, R4, UR15, PT ;  /* 0x0000000f04007c0c */ /* 0x000fe4000bf06270 */
[----:B------:R-:W2:Y:S01]  /*287f0*/  LDL.LU R4, [R1+0xf28] ;  /* 0x000f280001047983 */ /* 0x000ea20000300800 */
[----:B------:R-:W-:Y:S01]  /*28800*/  ISETP.LT.AND P4, PT, R23, UR14, !P4 ;  /* 0x0000000e17007c0c */ /* 0x000fe2000e781270 */
[----:B------:R-:W-:Y:S01]  /*28810*/  VIADD R0, R22, 0x6 ;  /* 0x0000000616007836 */ /* 0x000fe20000000000 */
[----:B------:R-:W-:Y:S02]  /*28820*/  ISETP.LT.AND P5, PT, R15, UR14, !P3 ;  /* 0x0000000e0f007c0c */ /* 0x000fe4000dfa1270 */
[----:B------:R-:W-:Y:S02]  /*28830*/  ISETP.LT.AND P3, PT, R23, UR14, !P3 ;  /* 0x0000000e17007c0c */ /* 0x000fe4000df61270 */
[----:B------:R-:W-:Y:S01]  /*28840*/  ISETP.GE.AND P6, PT, R0, UR15, PT ;  /* 0x0000000f00007c0c */ /* 0x000fe2000bfc6270 */
[----:B------:R-:W-:-:S02]  /*28850*/  VIADD R0, R10, UR4 ;  /* 0x000000040a007c36 */ /* 0x000fc40008000000 */
[----:B------:R-:W-:Y:S01]  /*28860*/  IMAD.WIDE R10, R10, 0x2, R24 ;  /* 0x000000020a0a7825 */ /* 0x000fe200078e0218 */
[----:B---3--:R-:W-:-:S03]  /*28870*/  PRMT R5, R6, 0x7632, R5 ;  /* 0x0000763206057816 */ /* 0x008fc60000000005 */
[C---:B------:R-:W-:Y:S01]  /*28880*/  IMAD.WIDE R28, R0.reuse, 0x2, R2 ;  /* 0x00000002001c7825 */ /* 0x040fe200078e0202 */
[----:B------:R0:W-:Y:S01]  /*28890*/  @P4 STG.E.U16 desc[UR8][R10.64], R8 ;  /* 0x000000080a004986 */ /* 0x0001e2000c101508 */
[----:B------:R-:W-:Y:S02]  /*288a0*/  ISETP.LT.AND P4, PT, R15, UR14, !P1 ;  /* 0x0000000e0f007c0c */ /* 0x000fe4000cf81270 */
[----:B------:R-:W-:Y:S01]  /*288b0*/  IMAD.WIDE R26, R0, 0x2, R24 ;  /* 0x00000002001a7825 */ /* 0x000fe200078e0218 */
[----:B------:R-:W-:Y:S01]  /*288c0*/  @P5 STG.E.U16 desc[UR8][R28.64], R6 ;  /* 0x000000061c005986 */ /* 0x000fe2000c101508 */
[----:B------:R-:W-:-:S03]  /*288d0*/  ISETP.LT.AND P1, PT, R23, UR14, !P1 ;  /* 0x0000000e17007c0c */ /* 0x000fc6000cf21270 */
[----:B------:R1:W-:Y:S01]  /*288e0*/  @P3 STG.E.U16 desc[UR8][R26.64], R5 ;  /* 0x000000051a003986 */ /* 0x0003e2000c101508 */
[----:B0-----:R-:W-:-:S03]  /*288f0*/  VIADD R8, R22, 0x8 ;  /* 0x0000000816087836 */ /* 0x001fc60000000000 */
[----:B------:R-:W3:Y:S04]  /*28900*/  LDL.LU R10, [R1+0xf24] ;  /* 0x000f2400010a7983 */ /* 0x000ee80000300800 */
[----:B------:R-:W3:Y:S01]  /*28910*/  LDL.LU R11, [R1+0x2c] ;  /* 0x00002c00010b7983 */ /* 0x000ee20000300800 */
[----:B-1----:R-:W-:-:S03]  /*28920*/  VIADD R26, R0, UR4 ;  /* 0x00000004001a7c36 */ /* 0x002fc60008000000 */
[----:B------:R-:W3:Y:S01]  /*28930*/  LDL.LU R6, [R1+0xc] ;  /* 0x00000c0001067983 */ /* 0x000ee20000300800 */
[----:B------:R-:W-:Y:S02]  /*28940*/  VIADD R5, R22, 0x9 ;  /* 0x0000000916057836 */ /* 0x000fe40000000000 */
[----:B------:R-:W-:Y:S01]  /*28950*/  IMAD.WIDE R28, R26, 0x2, R2 ;  /* 0x000000021a1c7825 */ /* 0x000fe200078e0202 */
[----:B------:R-:W-:Y:S02]  /*28960*/  ISETP.GE.AND P5, PT, R8, UR15, PT ;  /* 0x0000000f08007c0c */ /* 0x000fe4000bfa6270 */
[----:B------:R-:W3:Y:S01]  /*28970*/  LDL.LU R8, [R1+0xf20] ;  /* 0x000f200001087983 */ /* 0x000ee20000300800 */
[C---:B------:R-:W-:Y:S02]  /*28980*/  VIADD R0, R26.reuse, UR4 ;  /* 0x000000041a007c36 */ /* 0x040fe40008000000 */
[----:B------:R-:W-:Y:S01]  /*28990*/  IMAD.WIDE R26, R26, 0x2, R24 ;  /* 0x000000021a1a7825 */ /* 0x000fe200078e0218 */
[----:B----4-:R0:W-:Y:S01]  /*289a0*/  @P4 STG.E.U16 desc[UR8][R28.64], R7 ;  /* 0x000000071c004986 */ /* 0x0101e2000c101508 */
[----:B------:R-:W-:-:S02]  /*289b0*/  ISETP.GE.AND P4, PT, R5, UR15, PT ;  /* 0x0000000f05007c0c */ /* 0x000fc4000bf86270 */
[----:B--2---:R-:W-:Y:S02]  /*289c0*/  PRMT R4, R7, 0x7632, R4 ;  /* 0x0000763207047816 */ /* 0x004fe40000000004 */
[----:B0-----:R-:W2:Y:S04]  /*289d0*/  LDL.LU R7, [R1+0xf1c] ;  /* 0x000f1c0001077983 */ /* 0x001ea80000300800 */
[----:B------:R-:W4:Y:S04]  /*289e0*/  LDL.LU R5, [R1+0xf18] ;  /* 0x000f180001057983 */ /* 0x000f280000300800 */
[----:B------:R0:W-:Y:S04]  /*289f0*/  @P1 STG.E.U16 desc[UR8][R26.64], R4 ;  /* 0x000000041a001986 */ /* 0x0001e8000c101508 */
[----:B0-----:R-:W2:Y:S01]  /*28a00*/  LDL.LU R4, [R1+0xf14] ;  /* 0x000f140001047983 */ /* 0x001ea20000300800 */
[----:B------:R-:W-:-:S02]  /*28a10*/  ISETP.LT.AND P3, PT, R15, UR14, !P2 ;  /* 0x0000000e0f007c0c */ /* 0x000fc4000d761270 */
[----:B------:R-:W-:Y:S01]  /*28a20*/  ISETP.LT.AND P2, PT, R23, UR14, !P2 ;  /* 0x0000000e17007c0c */ /* 0x000fe2000d741270 */
[C---:B------:R-:W-:Y:S01]  /*28a30*/  IMAD.WIDE R28, R0.reuse, 0x2, R2 ;  /* 0x00000002001c7825 */ /* 0x040fe200078e0202 */
[----:B------:R-:W-:Y:S02]  /*28a40*/  ISETP.LT.AND P1, PT, R15, UR14, !P6 ;  /* 0x0000000e0f007c0c */ /* 0x000fe4000f721270 */
[----:B------:R-:W-:Y:S01]  /*28a50*/  ISETP.LT.AND P6, PT, R23, UR14, !P6 ;  /* 0x0000000e17007c0c */ /* 0x000fe2000f7c1270 */
[----:B------:R-:W-:-:S04]  /*28a60*/  IMAD.WIDE R26, R0, 0x2, R24 ;  /* 0x00000002001a7825 */ /* 0x000fc800078e0218 */
[----:B------:R-:W-:Y:S02]  /*28a70*/  VIADD R0, R0, UR4 ;  /* 0x0000000400007c36 */ /* 0x000fe40008000000 */
[----:B------:R0:W-:Y:S01]  /*28a80*/  @P3 STG.E.U16 desc[UR8][R28.64], R9 ;  /* 0x000000091c003986 */ /* 0x0001e2000c101508 */
[----:B---3--:R-:W-:Y:S01]  /*28a90*/  PRMT R8, R11, 0x7632, R8 ;  /* 0x000076320b087816 */ /* 0x008fe20000000008 */
[----:B0-----:R-:W-:Y:S01]  /*28aa0*/  IMAD.WIDE R28, R0, 0x2, R2 ;  /* 0x00000002001c7825 */ /* 0x001fe200078e0202 */
[----:B----4-:R-:W-:Y:S02]  /*28ab0*/  PRMT R5, R6, 0x7632, R5 ;  /* 0x0000763206057816 */ /* 0x010fe40000000005 */
[----:B--2---:R-:W-:Y:S01]  /*28ac0*/  PRMT R4, R9, 0x7632, R4 ;  /* 0x0000763209047816 */ /* 0x004fe20000000004 */
[----:B------:R-:W-:-:S04]  /*28ad0*/  VIADD R9, R22, 0xb ;  /* 0x0000000b16097836 */ /* 0x000fc80000000000 */
[----:B------:R0:W-:Y:S01]  /*28ae0*/  @P2 STG.E.U16 desc[UR8][R26.64], R4 ;  /* 0x000000041a002986 */ /* 0x0001e2000c101508 */
[----:B------:R-:W-:Y:S02]  /*28af0*/  ISETP.LT.AND P2, PT, R15, UR14, !P0 ;  /* 0x0000000e0f007c0c */ /* 0x000fe4000c741270 */
[----:B------:R-:W-:Y:S01]  /*28b00*/  ISETP.LT.AND P0, PT, R23, UR14, !P0 ;  /* 0x0000000e17007c0c */ /* 0x000fe2000c701270 */
[----:B------:R-:W-:Y:S01]  /*28b10*/  @P1 STG.E.U16 desc[UR8][R28.64], R11 ;  /* 0x0000000b1c001986 */ /* 0x000fe2000c101508 */
[----:B------:R-:W-:Y:S01]  /*28b20*/  ISETP.GE.AND P1, PT, R9, UR15, PT ;  /* 0x0000000f09007c0c */ /* 0x000fe2000bf26270 */
[----:B0-----:R-:W-:-:S04]  /*28b30*/  IMAD.WIDE R26, R0, 0x2, R24 ;  /* 0x00000002001a7825 */ /* 0x001fc800078e0218 */
[----:B------:R-:W-:Y:S02]  /*28b40*/  VIADD R4, R22, 0xa ;  /* 0x0000000a16047836 */ /* 0x000fe40000000000 */
[----:B------:R-:W-:Y:S01]  /*28b50*/  VIADD R0, R0, UR4 ;  /* 0x0000000400007c36 */ /* 0x000fe20008000000 */
[----:B------:R0:W-:Y:S02]  /*28b60*/  @P6 STG.E.U16 desc[UR8][R26.64], R8 ;  /* 0x000000081a006986 */ /* 0x0001e4000c101508 */
[----:B------:R-:W-:Y:S02]  /*28b70*/  ISETP.GE.AND P3, PT, R4, UR15, PT ;  /* 0x0000000f04007c0c */ /* 0x000fe4000bf66270 */
[----:B------:R-:W2:Y:S01]  /*28b80*/  LDL.LU R4, [R1+0xf10] ;  /* 0x000f100001047983 */ /* 0x000ea20000300800 */
[----:B0-----:R-:W-:-:S04]  /*28b90*/  IMAD.WIDE R26, R0, 0x2, R2 ;  /* 0x00000002001a7825 */ /* 0x001fc800078e0202 */
[----:B------:R-:W-:Y:S01]  /*28ba0*/  IMAD.WIDE R8, R0, 0x2, R24 ;  /* 0x0000000200087825 */ /* 0x000fe200078e0218 */
[----:B------:R-:W-:Y:S04]  /*28bb0*/  @P2 STG.E.U16 desc[UR8][R26.64], R6 ;  /* 0x000000061a002986 */ /* 0x000fe8000c101508 */
[----:B------:R0:W-:Y:S04]  /*28bc0*/  @P0 STG.E.U16 desc[UR8][R8.64], R5 ;  /* 0x0000000508000986 */ /* 0x0001e8000c101508 */
[----:B0-----:R-:W3:Y:S01]  /*28bd0*/  LDL.LU.64 R8, [R1+0xf08] ;  /* 0x000f080001087983 */ /* 0x001ee20000300a00 */
[----:B------:R-:W-:-:S03]  /*28be0*/  ISETP.LT.AND P6, PT, R15, UR14, !P5 ;  /* 0x0000000e0f007c0c */ /* 0x000fc6000efc1270 */
[----:B------:R-:W4:Y:S01]  /*28bf0*/  LDL.LU R5, [R1+0xf04] ;  /* 0x000f040001057983 */ /* 0x000f220000300800 */
[----:B------:R-:W-:Y:S01]  /*28c00*/  ISETP.LT.AND P5, PT, R23, UR14, !P5 ;  /* 0x0000000e17007c0c */ /* 0x000fe2000efa1270 */
[----:B------:R-:W-:Y:S01]  /*28c10*/  VIADD R11, R0, UR4 ;  /* 0x00000004000b7c36 */ /* 0x000fe20008000000 */
[----:B------:R-:W-:Y:S02]  /*28c20*/  ISETP.LT.AND P2, PT, R15, UR14, !P4 ;  /* 0x0000000e0f007c0c */ /* 0x000fe4000e741270 */
[----:B------:R-:W-:Y:S01]  /*28c30*/  ISETP.LT.AND P4, PT, R23, UR14, !P4 ;  /* 0x0000000e17007c0c */ /* 0x000fe2000e781270 */
[----:B------:R-:W-:-:S04]  /*28c40*/  IMAD.WIDE R26, R11, 0x2, R2 ;  /* 0x000000020b1a7825 */ /* 0x000fc800078e0202 */
[----:B------:R-:W-:Y:S02]  /*28c50*/  VIADD R6, R22, 0xc ;  /* 0x0000000c16067836 */ /* 0x000fe40000000000 */
[----:B------:R-:W-:-:S04]  /*28c60*/  IMAD.WIDE R28, R11, 0x2, R24 ;  /* 0x000000020b1c7825 */ /* 0x000fc800078e0218 */
[----:B------:R-:W-:Y:S01]  /*28c70*/  VIADD R0, R11, UR4 ;  /* 0x000000040b007c36 */ /* 0x000fe20008000000 */
[----:B------:R-:W-:Y:S02]  /*28c80*/  ISETP.GE.AND P0, PT, R6, UR15, PT ;  /* 0x0000000f06007c0c */ /* 0x000fe4000bf06270 */
[----:B------:R-:W4:Y:S01]  /*28c90*/  LDL.LU R6, [R1+0xf00] ;  /* 0x000f000001067983 */ /* 0x000f220000300800 */
[----:B--2---:R-:W-:-:S03]  /*28ca0*/  PRMT R10, R4, 0x7632, R10 ;  /* 0x00007632040a7816 */ /* 0x004fc6000000000a */
[----:B------:R0:W-:Y:S04]  /*28cb0*/  @P6 STG.E.U16 desc[UR8][R26.64], R4 ;  /* 0x000000041a006986 */ /* 0x0001e8000c101508 */
[----:B------:R1:W-:Y:S01]  /*28cc0*/  @P5 STG.E.U16 desc[UR8][R28.64], R10 ;  /* 0x0000000a1c005986 */ /* 0x0003e2000c101508 */
[----:B0-----:R-:W-:-:S04]  /*28cd0*/  IMAD.WIDE R26, R0, 0x2, R2 ;  /* 0x00000002001a7825 */ /* 0x001fc800078e0202 */
[----:B-1----:R-:W-:Y:S01]  /*28ce0*/  IMAD.WIDE R10, R0, 0x2, R24 ;  /* 0x00000002000a7825 */ /* 0x002fe200078e0218 */
[----:B---3--:R-:W-:Y:S01]  /*28cf0*/  PRMT R7, R8, 0x7632, R7 ;  /* 0x0000763208077816 */ /* 0x008fe20000000007 */
[----:B------:R-:W-:Y:S04]  /*28d00*/  @P2 STG.E.U16 desc[UR8][R26.64], R8 ;  /* 0x000000081a002986 */ /* 0x000fe8000c101508 */
[----:B------:R0:W-:Y:S04]  /*28d10*/  @P4 STG.E.U16 desc[UR8][R10.64], R7 ;  /* 0x000000070a004986 */ /* 0x0001e8000c101508 */
[----:B0-----:R-:W2:Y:S04]  /*28d20*/  LDL.LU.64 R10, [R1+0xef8] ;  /* 0x000ef800010a7983 */ /* 0x001ea80000300a00 */
[----:B------:R-:W3:Y:S01]  /*28d30*/  LDL.LU R7, [R1+0xef0] ;  /* 0x000ef00001077983 */ /* 0x000ee20000300800 */
[----:B------:R-:W-:Y:S01]  /*28d40*/  VIADD R4, R22, 0xd ;  /* 0x0000000d16047836 */ /* 0x000fe20000000000 */
[----:B------:R-:W-:-:S02]  /*28d50*/  ISETP.LT.AND P5, PT, R15, UR14, !P3 ;  /* 0x0000000e0f007c0c */ /* 0x000fc4000dfa1270 */
[----:B------:R-:W-:Y:S02]  /*28d60*/  ISETP.LT.AND P3, PT, R23, UR14, !P3 ;  /* 0x0000000e17007c0c */ /* 0x000fe4000df61270 */
[----:B------:R-:W-:Y:S01]  /*28d70*/  ISETP.GE.AND P6, PT, R4, UR15, PT ;  /* 0x0000000f04007c0c */ /* 0x000fe2000bfc6270 */
[----:B------:R-:W-:Y:S01]  /*28d80*/  VIADD R4, R0, UR4 ;  /* 0x0000000400047c36 */ /* 0x000fe20008000000 */
[----:B------:R-:W-:-:S03]  /*28d90*/  ISETP.LT.AND P4, PT, R15, UR14, !P1 ;  /* 0x0000000e0f007c0c */ /* 0x000fc6000cf81270 */
[C---:B------:R-:W-:Y:S01]  /*28da0*/  IMAD.WIDE R26, R4.reuse, 0x2, R2 ;  /* 0x00000002041a7825 */ /* 0x040fe200078e0202 */
[----:B------:R-:W-:Y:S02]  /*28db0*/  ISETP.LT.AND P1, PT, R23, UR14, !P1 ;  /* 0x0000000e17007c0c */ /* 0x000fe4000cf21270 */
[----:B----4-:R-:W-:Y:S01]  /*28dc0*/  PRMT R0, R5, 0x7632, R0 ;  /* 0x0000763205007816 */ /* 0x010fe20000000000 */
[----:B------:R-:W-:Y:S01]  /*28dd0*/  IMAD.WIDE R28, R4, 0x2, R24 ;  /* 0x00000002041c7825 */ /* 0x000fe200078e0218 */
[----:B------:R0:W-:Y:S01]  /*28de0*/  @P5 STG.E.U16 desc[UR8][R26.64], R5 ;  /* 0x000000051a005986 */ /* 0x0001e2000c101508 */
[----:B------:R-:W-:Y:S02]  /*28df0*/  ISETP.LT.AND P5, PT, R15, UR14, !P0 ;  /* 0x0000000e0f007c0c */ /* 0x000fe4000c7a1270 */
[----:B------:R-:W-:Y:S01]  /*28e00*/  VIADD R8, R22, 0xe ;  /* 0x0000000e16087836 */ /* 0x000fe20000000000 */
[----:B------:R1:W-:Y:S01]  /*28e10*/  @P3 STG.E.U16 desc[UR8][R28.64], R0 ;  /* 0x000000001c003986 */ /* 0x0003e2000c101508 */
[----:B------:R-:W-:Y:S01]  /*28e20*/  ISETP.LT.AND P0, PT, R23, UR14, !P0 ;  /* 0x0000000e17007c0c */ /* 0x000fe2000c701270 */
[----:B0-----:R-:W-:-:S02]  /*28e30*/  VIADD R26, R4, UR4 ;  /* 0x00000004041a7c36 */ /* 0x001fc40008000000 */
[----:B------:R-:W-:Y:S02]  /*28e40*/  ISETP.GE.AND P2, PT, R8, UR15, PT ;  /* 0x0000000f08007c0c */ /* 0x000fe4000bf46270 */
[----:B------:R-:W-:Y:S01]  /*28e50*/  IMAD.WIDE R4, R26, 0x2, R2 ;  /* 0x000000021a047825 */ /* 0x000fe200078e0202 */
[----:B-1----:R-:W-:-:S03]  /*28e60*/  PRMT R29, R9, 0x7632, R29 ;  /* 0x00007632091d7816 */ /* 0x002fc6000000001d */
[C---:B------:R-:W-:Y:S02]  /*28e70*/  VIADD R0, R26.reuse, UR4 ;  /* 0x000000041a007c36 */ /* 0x040fe40008000000 */
[----:B------:R-:W-:Y:S01]  /*28e80*/  IMAD.WIDE R26, R26, 0x2, R24 ;  /* 0x000000021a1a7825 */ /* 0x000fe200078e0218 */
[----:B------:R0:W-:Y:S03]  /*28e90*/  @P4 STG.E.U16 desc[UR8][R4.64], R9 ;  /* 0x0000000904004986 */ /* 0x0001e6000c101508 */
[----:B------:R-:W-:Y:S01]  /*28ea0*/  VIADD R8, R22, 0x10 ;  /* 0x0000001016087836 */ /* 0x000fe20000000000 */
[----:B------:R1:W-:Y:S01]  /*28eb0*/  @P1 STG.E.U16 desc[UR8][R26.64], R29 ;  /* 0x0000001d1a001986 */ /* 0x0003e2000c101508 */
[----:B------:R-:W-:Y:S02]  /*28ec0*/  ISETP.LT.AND P1, PT, R15, UR14, !P6 ;  /* 0x0000000e0f007c0c */ /* 0x000fe4000f721270 */
[----:B------:R-:W-:-:S02]  /*28ed0*/  ISETP.LT.AND P6, PT, R23, UR14, !P6 ;  /* 0x0000000e17007c0c */ /* 0x000fc4000f7c1270 */
[----:B------:R-:W-:Y:S01]  /*28ee0*/  ISETP.GE.AND P4, PT, R8, UR15, PT ;  /* 0x0000000f08007c0c */ /* 0x000fe2000bf86270 */
[----:B0-----:R-:W-:-:S04]  /*28ef0*/  IMAD.WIDE R4, R0, 0x2, R2 ;  /* 0x0000000200047825 */ /* 0x001fc800078e0202 */
[----:B------:R-:W-:Y:S01]  /*28f00*/  IMAD.WIDE R8, R0, 0x2, R24 ;  /* 0x0000000200087825 */ /* 0x000fe200078e0218 */
[----:B-1----:R-:W-:Y:S01]  /*28f10*/  PRMT R26, R6, 0x7632, R26 ;  /* 0x00007632061a7816 */ /* 0x002fe2000000001a */
[----:B------:R0:W-:Y:S02]  /*28f20*/  @P5 STG.E.U16 desc[UR8][R4.64], R6 ;  /* 0x0000000604005986 */ /* 0x0001e4000c101508 */
[----:B------:R-:W-:Y:S01]  /*28f30*/  VIADD R0, R0, UR4 ;  /* 0x0000000400007c36 */ /* 0x000fe20008000000 */
[----:B------:R-:W-:Y:S01]  /*28f40*/  ISETP.LT.AND P5, PT, R15, UR14, !P2 ;  /* 0x0000000e0f007c0c */ /* 0x000fe2000d7a1270 */
[C---:B------:R-:W-:Y:S01]  /*28f50*/  VIADD R28, R22.reuse, 0xf ;  /* 0x0000000f161c7836 */ /* 0x040fe20000000000 */
[----:B------:R1:W-:Y:S01]  /*28f60*/  @P0 STG.E.U16 desc[UR8][R8.64], R26 ;  /* 0x0000001a08000986 */ /* 0x0003e2000c101508 */
[----:B0-----:R-:W-:Y:S02]  /*28f70*/  VIADD R6, R22, 0x11 ;  /* 0x0000001116067836 */ /* 0x001fe40000000000 */
[----:B------:R-:W-:Y:S01]  /*28f80*/  IMAD.WIDE R4, R0, 0x2, R2 ;  /* 0x0000000200047825 */ /* 0x000fe200078e0202 */
[----:B------:R-:W-:-:S02]  /*28f90*/  ISETP.GE.AND P3, PT, R28, UR15, PT ;  /* 0x0000000f1c007c0c */ /* 0x000fc4000bf66270 */
[----:B------:R-:W-:Y:S01]  /*28fa0*/  ISETP.GE.AND P0, PT, R6, UR15, PT ;  /* 0x0000000f06007c0c */ /* 0x000fe2000bf06270 */
[----:B-1----:R-:W-:Y:S01]  /*28fb0*/  IMAD.WIDE R8, R0, 0x2, R24 ;  /* 0x0000000200087825 */ /* 0x002fe200078e0218 */
[----:B------:R-:W-:-:S03]  /*28fc0*/  ISETP.LT.AND P2, PT, R23, UR14, !P2 ;  /* 0x0000000e17007c0c */ /* 0x000fc6000d741270 */
[----:B------:R-:W-:Y:S02]  /*28fd0*/  VIADD R6, R0, UR4 ;  /* 0x0000000400067c36 */ /* 0x000fe40008000000 */
[----:B------:R-:W-:Y:S02]  /*28fe0*/  VIADD R26, R22, 0x12 ;  /* 0x00000012161a7836 */ /* 0x000fe40000000000 */
[----:B------:R-:W-:Y:S01]  /*28ff0*/  VIADD R0, R6, UR4 ;  /* 0x0000000406007c36 */ /* 0x000fe20008000000 */
[----:B------:R-:W-:Y:S02]  /*29000*/  PRMT R28, R16, 0x7632, R28 ;  /* 0x00007632101c7816 */ /* 0x000fe4000000001c */
[----:B--2---:R-:W-:Y:S01]  /*29010*/  PRMT R27, R10, 0x7632, R27 ;  /* 0x000076320a1b7816 */ /* 0x004fe2000000001b */
[----:B------:R0:W-:Y:S04]  /*29020*/  @P1 STG.E.U16 desc[UR8][R4.64], R10 ;  /* 0x0000000a04001986 */ /* 0x0001e8000c101508 */
[----:B------:R1:W-:Y:S01]  /*29030*/  @P6 STG.E.U16 desc[UR8][R8.64], R27 ;  /* 0x0000001b08006986 */ /* 0x0003e2000c101508 */
[----:B------:R-:W-:-:S02]  /*29040*/  ISETP.LT.AND P6, PT, R15, UR14, !P3 ;  /* 0x0000000e0f007c0c */ /* 0x000fc4000dfc1270 */
[----:B------:R-:W-:Y:S01]  /*29050*/  ISETP.LT.AND P3, PT, R23, UR14, !P3 ;  /* 0x0000000e17007c0c */ /* 0x000fe2000df61270 */
[----:B0-----:R-:W-:Y:S01]  /*29060*/  IMAD.WIDE R4, R6, 0x2, R2 ;  /* 0x0000000206047825 */ /* 0x001fe200078e0202 */
[----:B------:R-:W-:Y:S02]  /*29070*/  ISETP.GE.AND P1, PT, R26, UR15, PT ;  /* 0x0000000f1a007c0c */ /* 0x000fe4000bf26270 */
[----:B---3--:R-:W-:Y:S02]  /*29080*/  PRMT R10, R7, 0x7632, R10 ;  /* 0x00007632070a7816 */ /* 0x008fe4000000000a */
[----:B------:R0:W-:Y:S01]  /*29090*/  @P5 STG.E.U16 desc[UR8][R4.64], R7 ;  /* 0x0000000704005986 */ /* 0x0001e2000c101508 */
[----:B------:R-:W-:Y:S01]  /*290a0*/  ISETP.LT.AND P5, PT, R15, UR14, !P4 ;  /* 0x0000000e0f007c0c */ /* 0x000fe2000e7a1270 */
[----:B------:R-:W-:Y:S02]  /*290b0*/  VIADD R26, R22, 0x13 ;  /* 0x00000013161a7836 */ /* 0x000fe40000000000 */
[----:B-1----:R-:W-:Y:S01]  /*290c0*/  IMAD.WIDE R8, R0, 0x2, R24 ;  /* 0x0000000200087825 */ /* 0x002fe200078e0218 */
[----:B------:R-:W-:-:S03]  /*290d0*/  ISETP.LT.AND P4, PT, R23, UR14, !P4 ;  /* 0x0000000e17007c0c */ /* 0x000fc6000e781270 */
[----:B0-----:R-:W-:-:S04]  /*290e0*/  IMAD.WIDE R4, R6, 0x2, R24 ;  /* 0x0000000206047825 */ /* 0x001fc800078e0218 */
[C---:B------:R-:W-:Y:S01]  /*290f0*/  IMAD.WIDE R6, R0.reuse, 0x2, R2 ;  /* 0x0000000200067825 */ /* 0x040fe200078e0202 */
[----:B------:R0:W-:Y:S03]  /*29100*/  @P2 STG.E.U16 desc[UR8][R4.64], R10 ;  /* 0x0000000a04002986 */ /* 0x0001e6000c101508 */
[----:B------:R-:W-:Y:S01]  /*29110*/  VIADD R0, R0, UR4 ;  /* 0x0000000400007c36 */ /* 0x000fe20008000000 */
[----:B------:R-:W-:Y:S01]  /*29120*/  PRMT R27, R11, 0x7632, R27 ;  /* 0x000076320b1b7816 */ /* 0x000fe2000000001b */
[----:B------:R1:W-:Y:S01]  /*29130*/  @P6 STG.E.U16 desc[UR8][R6.64], R11 ;  /* 0x0000000b06006986 */ /* 0x0003e2000c101508 */
[----:B------:R-:W-:Y:S01]  /*29140*/  ISETP.GE.AND P2, PT, R26, UR15, PT ;  /* 0x0000000f1a007c0c */ /* 0x000fe2000bf46270 */
[----:B------:R-:W-:Y:S01]  /*29150*/  VIADD R26, R22, 0x14 ;  /* 0x00000014161a7836 */ /* 0x000fe20000000000 */
[----:B------:R-:W-:Y:S01]  /*29160*/  ISETP.LT.AND P6, PT, R15, UR14, !P0 ;  /* 0x0000000e0f007c0c */ /* 0x000fe2000c7c1270 */
[----:B0-----:R-:W-:Y:S01]  /*29170*/  IMAD.WIDE R4, R0, 0x2, R2 ;  /* 0x0000000200047825 */ /* 0x001fe200078e0202 */
[----:B------:R-:W-:Y:S02]  /*29180*/  @P3 STG.E.U16 desc[UR8][R8.64], R27 ;  /* 0x0000001b08003986 */ /* 0x000fe4000c101508 */
[----:B------:R-:W-:Y:S01]  /*29190*/  ISETP.GE.AND P3, PT, R26, UR15, PT ;  /* 0x0000000f1a007c0c */ /* 0x000fe2000bf66270 */
[----:B------:R-:W-:Y:S01]  /*291a0*/  VIADD R10, R0, UR4 ;  /* 0x00000004000a7c36 */ /* 0x000fe20008000000 */
[----:B------:R0:W-:Y:S01]  /*291b0*/  @P5 STG.E.U16 desc[UR8][R4.64], R12 ;  /* 0x0000000c04005986 */ /* 0x0001e2000c101508 */
[----:B------:R-:W-:-:S02]  /*291c0*/  PRMT R26, R12, 0x7632, R26 ;  /* 0x000076320c1a7816 */ /* 0x000fc4000000001a */
[----:B------:R-:W-:Y:S01]  /*291d0*/  ISETP.LT.AND P0, PT, R23, UR14, !P0 ;  /* 0x0000000e17007c0c */ /* 0x000fe2000c701270 */
[----:B-1----:R-:W-:-:S04]  /*291e0*/  IMAD.WIDE R6, R10, 0x2, R2 ;  /* 0x000000020a067825 */ /* 0x002fc800078e0202 */
[----:B0-----:R-:W-:-:S04]  /*291f0*/  IMAD.WIDE R4, R0, 0x2, R24 ;  /* 0x0000000200047825 */ /* 0x001fc800078e0218 */
[----:B------:R-:W-:Y:S01]  /*29200*/  VIADD R11, R22, 0x15 ;  /* 0x00000015160b7836 */ /* 0x000fe20000000000 */
[----:B------:R0:W-:Y:S01]  /*29210*/  @P4 STG.E.U16 desc[UR8][R4.64], R26 ;  /* 0x0000001a04004986 */ /* 0x0001e2000c101508 */
[----:B------:R-:W-:Y:S01]  /*29220*/  ISETP.LT.AND P4, PT, R15, UR14, !P1 ;  /* 0x0000000e0f007c0c */ /* 0x000fe2000cf81270 */
[C---:B------:R-:W-:Y:S01]  /*29230*/  VIADD R27, R10.reuse, UR4 ;  /* 0x000000040a1b7c36 */ /* 0x040fe20008000000 */
[----:B------:R-:W-:Y:S01]  /*29240*/  ISETP.LT.AND P1, PT, R23, UR14, !P1 ;  /* 0x0000000e17007c0c */ /* 0x000fe2000cf21270 */
[----:B------:R1:W-:Y:S01]  /*29250*/  @P6 STG.E.U16 desc[UR8][R6.64], R16 ;  /* 0x0000001006006986 */ /* 0x0003e2000c101508 */
[----:B------:R-:W-:Y:S01]  /*29260*/  ISETP.LT.AND P6, PT, R15, UR14, !P2 ;  /* 0x0000000e0f007c0c */ /* 0x000fe2000d7c1270 */
[----:B------:R-:W-:Y:S01]  /*29270*/  IMAD.WIDE R8, R10, 0x2, R24 ;  /* 0x000000020a087825 */ /* 0x000fe200078e0218 */
[----:B------:R-:W-:-:S03]  /*29280*/  ISETP.GE.AND P5, PT, R11, UR15, PT ;  /* 0x0000000f0b007c0c */ /* 0x000fc6000bfa6270 */
[C---:B------:R-:W-:Y:S01]  /*29290*/  VIADD R11, R27.reuse, UR4 ;  /* 0x000000041b0b7c36 */ /* 0x040fe20008000000 */
[----:B------:R2:W-:Y:S01]  /*292a0*/  @P0 STG.E.U16 desc[UR8][R8.64], R28 ;  /* 0x0000001c08000986 */ /* 0x0005e2000c101508 */
[----:B0-----:R-:W-:Y:S01]  /*292b0*/  IMAD.WIDE R4, R27, 0x2, R2 ;  /* 0x000000021b047825 */ /* 0x001fe200078e0202 */
[----:B------:R-:W-:-:S03]  /*292c0*/  PRMT R12, R13, 0x7632, R12 ;  /* 0x000076320d0c7816 */ /* 0x000fc6000000000c */
[----:B-1----:R-:W-:Y:S01]  /*292d0*/  IMAD.WIDE R6, R27, 0x2, R24 ;  /* 0x000000021b067825 */ /* 0x002fe200078e0218 */
[----:B------:R0:W-:Y:S01]  /*292e0*/  @P4 STG.E.U16 desc[UR8][R4.64], R13 ;  /* 0x0000000d04004986 */ /* 0x0001e2000c101508 */
[----:B------:R-:W-:Y:S02]  /*292f0*/  ISETP.LT.AND P2, PT, R23, UR14, !P2 ;  /* 0x0000000e17007c0c */ /* 0x000fe4000d741270 */
[----:B--2---:R-:W-:Y:S01]  /*29300*/  IMAD.WIDE R8, R11, 0x2, R2 ;  /* 0x000000020b087825 */ /* 0x004fe200078e0202 */
[----:B------:R1:W-:Y:S04]  /*29310*/  @P1 STG.E.U16 desc[UR8][R6.64], R12 ;  /* 0x0000000c06001986 */ /* 0x0003e8000c101508 */
[----:B------:R2:W-:Y:S01]  /*29320*/  @P6 STG.E.U16 desc[UR8][R8.64], R17 ;  /* 0x0000001108006986 */ /* 0x0005e2000c101508 */
[----:B------:R-:W-:Y:S01]  /*29330*/  ISETP.LT.AND P6, PT, R15, UR14, !P3 ;  /* 0x0000000e0f007c0c */ /* 0x000fe2000dfc1270 */
[----:B------:R-:W-:Y:S01]  /*29340*/  VIADD R10, R22, 0x17 ;  /* 0x00000017160a7836 */ /* 0x000fe20000000000 */
[----:B------:R-:W-:Y:S01]  /*29350*/  ISETP.LT.AND P3, PT, R23, UR14, !P3 ;  /* 0x0000000e17007c0c */ /* 0x000fe2000df61270 */
[----:B------:R-:W-:-:S02]  /*29360*/  VIADD R27, R11, UR4 ;  /* 0x000000040b1b7c36 */ /* 0x000fc40008000000 */
[----:B0-----:R-:W-:Y:S01]  /*29370*/  IMAD.WIDE R4, R11, 0x2, R24 ;  /* 0x000000020b047825 */ /* 0x001fe200078e0218 */
[----:B------:R-:W-:Y:S02]  /*29380*/  ISETP.GE.AND P4, PT, R10, UR15, PT ;  /* 0x0000000f0a007c0c */ /* 0x000fe4000bf86270 */
[----:B-1----:R-:W-:Y:S01]  /*29390*/  PRMT R7, R17, 0x7632, R7 ;  /* 0x0000763211077816 */ /* 0x002fe20000000007 */
[----:B------:R-:W-:Y:S01]  /*293a0*/  IMAD.WIDE R10, R27, 0x2, R2 ;  /* 0x000000021b0a7825 */ /* 0x000fe200078e0202 */
[----:B--2---:R-:W-:-:S03]  /*293b0*/  PRMT R9, R14, 0x7632, R9 ;  /* 0x000076320e097816 */ /* 0x004fc60000000009 */
[----:B------:R-:W-:Y:S01]  /*293c0*/  IMAD.WIDE R12, R27, 0x2, R24 ;  /* 0x000000021b0c7825 */ /* 0x000fe200078e0218 */
[----:B------:R-:W-:Y:S04]  /*293d0*/  @P2 STG.E.U16 desc[UR8][R4.64], R7 ;  /* 0x0000000704002986 */ /* 0x000fe8000c101508 */
[----:B------:R0:W-:Y:S04]  /*293e0*/  @P6 STG.E.U16 desc[UR8][R10.64], R14 ;  /* 0x0000000e0a006986 */ /* 0x0001e8000c101508 */
[----:B------:R1:W-:Y:S01]  /*293f0*/  @P3 STG.E.U16 desc[UR8][R12.64], R9 ;  /* 0x000000090c003986 */ /* 0x0003e2000c101508 */
[----:B------:R-:W-:-:S02]  /*29400*/  ISETP.LT.AND P3, PT, R15, UR14, !P5 ;  /* 0x0000000e0f007c0c */ /* 0x000fc4000ef61270 */
[----:B------:R-:W-:Y:S01]  /*29410*/  ISETP.LT.AND P5, PT, R23, UR14, !P5 ;  /* 0x0000000e17007c0c */ /* 0x000fe2000efa1270 */
[----:B------:R-:W-:Y:S01]  /*29420*/  VIADD R0, R22, 0x16 ;  /* 0x0000001616007836 */ /* 0x000fe20000000000 */
[----:B------:R-:W-:Y:S01]  /*29430*/  PRMT R26, R18, 0x7632, R26 ;  /* 0x00007632121a7816 */ /* 0x000fe2000000001a */
[----:B------:R-:W-:Y:S01]  /*29440*/  VIADD R27, R27, UR4 ;  /* 0x000000041b1b7c36 */ /* 0x000fe20008000000 */
[----:B------:R2:W3:Y:S02]  /*29450*/  LDS.128 R4, [R19] ;  /* 0x0000000013047984 */ /* 0x0004e40000000c00 */
[----:B------:R-:W-:Y:S01]  /*29460*/  ISETP.GE.AND P0, PT, R0, UR15, PT ;  /* 0x0000000f00007c0c */ /* 0x000fe2000bf06270 */
[----:B0-----:R-:W-:-:S04]  /*29470*/  IMAD.WIDE R10, R27, 0x2, R24 ;  /* 0x000000021b0a7825 */ /* 0x001fc800078e0218 */
[----:B-1----:R-:W-:Y:S01]  /*29480*/  IMAD.WIDE R8, R27, 0x2, R2 ;  /* 0x000000021b087825 */ /* 0x002fe200078e0202 */
[----:B------:R-:W-:Y:S02]  /*29490*/  ISETP.LT.AND P6, PT, R15, UR14, !P0 ;  /* 0x0000000e0f007c0c */ /* 0x000fe4000c7c1270 */
[----:B------:R-:W4:Y:S04]  /*294a0*/  LDL.LU R15, [R1+0xeec] ;  /* 0x000eec00010f7983 */ /* 0x000f280000300800 */
[----:B------:R-:W-:Y:S04]  /*294b0*/  @P3 STG.E.U16 desc[UR8][R8.64], R18 ;  /* 0x0000001208003986 */ /* 0x000fe8000c101508 */
[----:B--2---:R-:W2:Y:S04]  /*294c0*/  LDL.LU R19, [R1+0xee8] ;  /* 0x000ee80001137983 */ /* 0x004ea80000300800 */
[----:B------:R0:W-:Y:S04]  /*294d0*/  @P5 STG.E.U16 desc[UR8][R10.64], R26 ;  /* 0x0000001a0a005986 */ /* 0x0001e8000c101508 */
[----:B0-----:R-:W3:Y:S01]  /*294e0*/  LDL.LU R26, [R1+0xeb4] ;  /* 0x000eb400011a7983 */ /* 0x001ee20000300800 */
[----:B------:R-:W-:-:S02]  /*294f0*/  VIADD R0, R22, 0x18 ;  /* 0x0000001816007836 */ /* 0x000fc40000000000 */
[----:B------:R-:W-:-:S03]  /*29500*/  VIADD R16, R22, 0x19 ;  /* 0x0000001916107836 */ /* 0x000fc60000000000 */
[----:B------:R-:W-:Y:S01]  /*29510*/  ISETP.GE.AND P1, PT, R0, UR15, PT ;  /* 0x0000000f00007c0c */ /* 0x000fe2000bf26270 */
[----:B------:R-:W-:Y:S01]  /*29520*/  VIADD R0, R27, UR4 ;  /* 0x000000041b007c36 */ /* 0x000fe20008000000 */
[----:B------:R-:W-:-:S03]  /*29530*/  ISETP.LT.AND P0, PT, R23, UR14, !P0 ;  /* 0x0000000e17007c0c */ /* 0x000fc6000c701270 */
[----:B------:R-:W-:Y:S01]  /*29540*/  IMAD.WIDE R12, R0, 0x2, R2 ;  /* 0x00000002000c7825 */ /* 0x000fe200078e0202 */
[----:B------:R-:W-:-:S03]  /*29550*/  ISETP.GE.AND P2, PT, R16, UR15, PT ;  /* 0x0000000f10007c0c */ /* 0x000fc6000bf46270 */
[----:B------:R-:W-:Y:S02]  /*29560*/  VIADD R14, R22, 0x1a ;  /* 0x0000001a160e7836 */ /* 0x000fe40000000000 */
[----:B------:R-:W-:-:S04]  /*29570*/  IMAD.WIDE R16, R0, 0x2, R24 ;  /* 0x0000000200107825 */ /* 0x000fc800078e0218 */
[----:B------:R-:W-:Y:S01]  /*29580*/  VIADD R0, R0, UR4 ;  /* 0x0000000400007c36 */ /* 0x000fe20008000000 */
[----:B------:R-:W-:Y:S01]  /*29590*/  ISETP.GE.AND P3, PT, R14, UR15, PT ;  /* 0x0000000f0e007c0c */ /* 0x000fe2000bf66270 */
[----:B------:R-:W-:Y:S02]  /*295a0*/  VIADD R14, R22, 0x1b ;  /* 0x0000001b160e7836 */ /* 0x000fe40000000000 */
[----:B------:R-:W-:-:S04]  /*295b0*/  IMAD.WIDE R8, R0, 0x2, R2 ;  /* 0x0000000200087825 */ /* 0x000fc800078e0202 */
[----:B------:R-:W-:-:S04]  /*295c0*/  IMAD.WIDE R10, R0, 0x2, R24 ;  /* 0x00000002000a7825 */ /* 0x000fc800078e0218 */
[----:B------:R-:W-:Y:S02]  /*295d0*/  VIADD R29, R0, UR4 ;  /* 0x00000004001d7c36 */ /* 0x000fe40008000000 */
[C---:B------:R-:W-:Y:S02]  /*295e0*/  VIADD R0, R22.reuse, 0x1d ;  /* 0x0000001d16007836 */ /* 0x040fe40000000000 */
[----:B------:R-:W-:Y:S01]  /*295f0*/  VIADD R28, R22, 0x1c ;  /* 0x0000001c161c7836 */ /* 0x000fe20000000000 */
[----:B----4-:R2:W-:Y:S01]  /*29600*/  @P6 STG.E.U16 desc[UR8][R12.64], R15 ;  /* 0x0000000f0c006986 */ /* 0x0105e2000c101508 */
[----:B------:R-:W-:-:S05]  /*29610*/  PRMT R27, R15, 0x7632, R27 ;  /* 0x000076320f1b7816 */ /* 0x000fca000000001b */
[----:B------:R0:W-:Y:S01]  /*29620*/  @P0 STG.E.U16 desc[UR8][R16.64], R27 ;  /* 0x0000001b10000986 */ /* 0x0001e2000c101508 */
[----:B------:R-:W-:Y:S02]  /*29630*/  ISETP.GE.AND P0, PT, R14, UR15, PT ;  /* 0x0000000f0e007c0c */ /* 0x000fe4000bf06270 */
[----:B--2---:R-:W-:Y:S02]  /*29640*/  PRMT R15, R19, 0x7632, R15 ;  /* 0x00007632130f7816 */ /* 0x004fe4000000000f */
[C---:B---3--:R-:W-:Y:S02]  /*29650*/  ISETP.LT.AND P5, PT, R26.reuse, UR14, !P4 ;  /* 0x0000000e1a007c0c */ /* 0x048fe4000e7a1270 */
[C---:B------:R-:W-:Y:S02]  /*29660*/  ISETP.LT.AND P4, PT, R23.reuse, UR14, !P4 ;  /* 0x0000000e17007c0c */ /* 0x040fe4000e781270 */
[----:B------:R-:W-:Y:S02]  /*29670*/  ISETP.LT.AND P6, PT, R26, UR14, !P1 ;  /* 0x0000000e1a007c0c */ /* 0x000fe4000cfc1270 */
[----:B------:R-:W-:Y:S01]  /*29680*/  ISETP.LT.AND P1, PT, R23, UR14, !P1 ;  /* 0x0000000e17007c0c */ /* 0x000fe2000cf21270 */
[----:B------:R-:W-:-:S06]  /*29690*/  IMAD.WIDE R12, R29, 0x2, R2 ;  /* 0x000000021d0c7825 */ /* 0x000fcc00078e0202 */
[----:B------:R1:W-:Y:S04]  /*296a0*/  @P5 STG.E.U16 desc[UR8][R8.64], R19 ;  /* 0x0000001308005986 */ /* 0x0003e8000c101508 */
[----:B------:R2:W-:Y:S01]  /*296b0*/  @P4 STG.E.U16 desc[UR8][R10.64], R15 ;  /* 0x0000000f0a004986 */ /* 0x0005e2000c101508 */
[----:B0-----:R-:W-:-:S03]  /*296c0*/  VIADD R16, R22, 0x1e ;  /* 0x0000001e16107836 */ /* 0x001fc60000000000 */
[----:B------:R-:W-:Y:S01]  /*296d0*/  @P6 STG.E.U16 desc[UR8][R12.64], R20 ;  /* 0x000000140c006986 */ /* 0x000fe2000c101508 */
[----:B-1----:R-:W-:Y:S01]  /*296e0*/  PRMT R9, R20, 0x7632, R9 ;  /* 0x0000763214097816 */ /* 0x002fe20000000009 */
[----:B--2---:R-:W-:-:S05]  /*296f0*/  IMAD.WIDE R14, R29, 0x2, R24 ;  /* 0x000000021d0e7825 */ /* 0x004fca00078e0218 */
[----:B------:R0:W-:Y:S01]  /*29700*/  @P1 STG.E.U16 desc[UR8][R14.64], R9 ;  /* 0x000000090e001986 */ /* 0x0001e2000c101508 */
[----:B------:R-:W-:Y:S01]  /*29710*/  ISETP.GE.AND P1, PT, R0, UR15, PT ;  /* 0x0000000f00007c0c */ /* 0x000fe2000bf26270 */
[----:B------:R-:W-:Y:S02]  /*29720*/  VIADD R0, R22, 0x1f ;  /* 0x0000001f16007836 */ /* 0x000fe40000000000 */
[----:B------:R-:W2:Y:S01]  /*29730*/  LDL.LU R22, [R1+0xee4] ;  /* 0x000ee40001167983 */ /* 0x000ea20000300800 */
[C---:B------:R-:W-:Y:S02]  /*29740*/  ISETP.LT.AND P4, PT, R26.reuse, UR14, !P2 ;  /* 0x0000000e1a007c0c */ /* 0x040fe4000d781270 */
[----:B------:R-:W-:Y:S01]  /*29750*/  ISETP.LT.AND P2, PT, R23, UR14, !P2 ;  /* 0x0000000e17007c0c */ /* 0x000fe2000d741270 */
[----:B------:R-:W-:Y:S01]  /*29760*/  VIADD R29, R29, UR4 ;  /* 0x000000041d1d7c36 */ /* 0x000fe20008000000 */
[----:B------:R-:W-:-:S03]  /*29770*/  ISETP.LT.AND P6, PT, R26, UR14, !P3 ;  /* 0x0000000e1a007c0c */ /* 0x000fc6000dfc1270 */
[C---:B------:R-:W-:Y:S01]  /*29780*/  VIADD R17, R29.reuse, UR4 ;  /* 0x000000041d117c36 */ /* 0x040fe20008000000 */
[----:B------:R-:W-:Y:S01]  /*29790*/  PRMT R18, R4, 0x7632, R18 ;  /* 0x0000763204127816 */ /* 0x000fe20000000012 */
[----:B0-----:R-:W-:-:S04]  /*297a0*/  IMAD.WIDE R8, R29, 0x2, R2 ;  /* 0x000000021d087825 */ /* 0x001fc800078e0202 */
[----:B------:R-:W-:Y:S01]  /*297b0*/  IMAD.WIDE R10, R29, 0x2, R24 ;  /* 0x000000021d0a7825 */ /* 0x000fe200078e0218 */
[----:B------:R-:W-:Y:S01]  /*297c0*/  ISETP.GE.AND P5, PT, R28, UR15, PT ;  /* 0x0000000f1c007c0c */ /* 0x000fe2000bfa6270 */
[----:B------:R0:W-:Y:S02]  /*297d0*/  @P4 STG.E.U16 desc[UR8][R8.64], R4 ;  /* 0x0000000408004986 */ /* 0x0001e4000c101508 */
[----:B------:R-:W-:Y:S01]  /*297e0*/  IMAD.WIDE R12, R17, 0x2, R2 ;  /* 0x00000002110c7825 */ /* 0x000fe200078e0202 */
[----:B------:R-:W-:Y:S01]  /*297f0*/  ISETP.LT.AND P3, PT, R23, UR14, !P3 ;  /* 0x0000000e17007c0c */ /* 0x000fe2000df61270 */
[----:B------:R1:W-:Y:S01]  /*29800*/  @P2 STG.E.U16 desc[UR8][R10.64], R18 ;  /* 0x000000120a002986 */ /* 0x0003e2000c101508 */
[C---:B------:R-:W-:Y:S01]  /*29810*/  ISETP.LT.AND P2, PT, R26.reuse, UR14, !P0 ;  /* 0x0000000e1a007c0c */ /* 0x040fe2000c741270 */
[----:B------:R-:W-:Y:S01]  /*29820*/  VIADD R15, R17, UR4 ;  /* 0x00000004110f7c36 */ /* 0x000fe20008000000 */
[----:B------:R-:W-:Y:S01]  /*29830*/  ISETP.LT.AND P0, PT, R23, UR14, !P0 ;  /* 0x0000000e17007c0c */ /* 0x000fe2000c701270 */
[----:B------:R3:W-:Y:S01]  /*29840*/  @P6 STG.E.U16 desc[UR8][R12.64], R21 ;  /* 0x000000150c006986 */ /* 0x0007e2000c101508 */
[----:B------:R-:W-:Y:S01]  /*29850*/  ISETP.LT.AND P6, PT, R26, UR14, !P5 ;  /* 0x0000000e1a007c0c */ /* 0x000fe2000efc1270 */
[----:B------:R-:W-:Y:S01]  /*29860*/  VIADD R19, R15, UR4 ;  /* 0x000000040f137c36 */ /* 0x000fe20008000000 */
[----:B------:R-:W-:Y:S01]  /*29870*/  ISETP.GE.AND P4, PT, R16, UR15, PT ;  /* 0x0000000f10007c0c */ /* 0x000fe2000bf86270 */
[----:B0-----:R-:W-:Y:S01]  /*29880*/  IMAD.WIDE R8, R17, 0x2, R24 ;  /* 0x0000000211087825 */ /* 0x001fe200078e0218 */
[----:B------:R-:W-:-:S02]  /*29890*/  PRMT R16, R21, 0x7632, R16 ;  /* 0x0000763215107816 */ /* 0x000fc40000000010 */
[----:B------:R-:W-:Y:S01]  /*298a0*/  PRMT R4, R5, 0x7632, R4 ;  /* 0x0000763205047816 */ /* 0x000fe20000000004 */
[C---:B-1----:R-:W-:Y:S02]  /*298b0*/  IMAD.WIDE R10, R15.reuse, 0x2, R2 ;  /* 0x000000020f0a7825 */ /* 0x042fe400078e0202 */
[----:B------:R-:W-:Y:S02]  /*298c0*/  @P3 STG.E.U16 desc[UR8][R8.64], R16 ;  /* 0x0000001008003986 */ /* 0x000fe4000c101508 */
[----:B---3--:R-:W-:Y:S01]  /*298d0*/  IMAD.WIDE R12, R15, 0x2, R24 ;  /* 0x000000020f0c7825 */ /* 0x008fe200078e0218 */
[----:B------:R-:W-:-:S03]  /*298e0*/  ISETP.GE.AND P3, PT, R0, UR15, PT ;  /* 0x0000000f00007c0c */ /* 0x000fc6000bf66270 */
[----:B------:R-:W-:Y:S01]  /*298f0*/  IMAD.WIDE R14, R19, 0x2, R2 ;  /* 0x00000002130e7825 */ /* 0x000fe200078e0202 */
[----:B------:R-:W-:Y:S01]  /*29900*/  @P2 STG.E.U16 desc[UR8][R10.64], R5 ;  /* 0x000000050a002986 */ /* 0x000fe2000c101508 */
[----:B------:R-:W-:-:S03]  /*29910*/  ISETP.LT.AND P2, PT, R26, UR14, !P4 ;  /* 0x0000000e1a007c0c */ /* 0x000fc6000e741270 */
[----:B------:R0:W-:Y:S01]  /*29920*/  @P0 STG.E.U16 desc[UR8][R12.64], R4 ;  /* 0x000000040c000986 */ /* 0x0001e2000c101508 */
[C---:B------:R-:W-:Y:S02]  /*29930*/  ISETP.LT.AND P0, PT, R26.reuse, UR14, !P3 ;  /* 0x0000000e1a007c0c */ /* 0x040fe4000df01270 */
[C---:B------:R-:W-:Y:S02]  /*29940*/  ISETP.LT.AND P5, PT, R23.reuse, UR14, !P5 ;  /* 0x0000000e17007c0c */ /* 0x040fe4000efa1270 */
[C---:B------:R-:W-:Y:S02]  /*29950*/  ISETP.LT.AND P4, PT, R23.reuse, UR14, !P4 ;  /* 0x0000000e17007c0c */ /* 0x040fe4000e781270 */
[C---:B------:R-:W-:Y:S01]  /*29960*/  ISETP.LT.AND P3, PT, R23.reuse, UR14, !P3 ;  /* 0x0000000e17007c0c */ /* 0x040fe2000df61270 */
[----:B--2---:R1:W-:Y:S01]  /*29970*/  @P6 STG.E.U16 desc[UR8][R14.64], R22 ;  /* 0x000000160e006986 */ /* 0x0043e2000c101508 */
[----:B------:R-:W-:Y:S02]  /*29980*/  ISETP.LT.AND P6, PT, R26, UR14, !P1 ;  /* 0x0000000e1a007c0c */ /* 0x000fe4000cfc1270 */
[----:B------:R-:W-:-:S02]  /*29990*/  ISETP.LT.AND P1, PT, R23, UR14, !P1 ;  /* 0x0000000e17007c0c */ /* 0x000fc4000cf21270 */
[----:B------:R-:W2:Y:S01]  /*299a0*/  LDL.LU R23, [R1+0xee0] ;  /* 0x000ee00001177983 */ /* 0x000ea20000300800 */
[----:B------:R-:W-:Y:S01]  /*299b0*/  VIADD R17, R19, UR4 ;  /* 0x0000000413117c36 */ /* 0x000fe20008000000 */
[----:B------:R-:W-:-:S03]  /*299c0*/  PRMT R0, R22, 0x7632, R0 ;  /* 0x0000763216007816 */ /* 0x000fc60000000000 */
[----:B------:R-:W-:Y:S02]  /*299d0*/  VIADD R21, R17, UR4 ;  /* 0x0000000411157c36 */ /* 0x000fe40008000000 */
[----:B0-----:R-:W-:Y:S01]  /*299e0*/  IMAD.WIDE R4, R19, 0x2, R24 ;  /* 0x0000000213047825 */ /* 0x001fe200078e0218 */
[----:B------:R-:W-:-:S03]  /*299f0*/  PRMT R16, R6, 0x7632, R16 ;  /* 0x0000763206107816 */ /* 0x000fc60000000010 */
[----:B------:R-:W-:Y:S02]  /*29a00*/  VIADD R19, R21, UR4 ;  /* 0x0000000415137c36 */ /* 0x000fe40008000000 */
[C---:B------:R-:W-:Y:S01]  /*29a10*/  IMAD.WIDE R8, R17.reuse, 0x2, R2 ;  /* 0x0000000211087825 */ /* 0x040fe200078e0202 */
[----:B------:R0:W-:Y:S03]  /*29a20*/  @P5 STG.E.U16 desc[UR8][R4.64], R0 ;  /* 0x0000000004005986 */ /* 0x0001e6000c101508 */
[----:B------:R-:W-:Y:S01]  /*29a30*/  IMAD.WIDE R12, R17, 0x2, R24 ;  /* 0x00000002110c7825 */ /* 0x000fe200078e0218 */
[----:B------:R0:W-:Y:S03]  /*29a40*/  @P6 STG.E.U16 desc[UR8][R8.64], R6 ;  /* 0x0000000608006986 */ /* 0x0001e6000c101508 */
[C---:B------:R-:W-:Y:S01]  /*29a50*/  IMAD.WIDE R10, R21.reuse, 0x2, R2 ;  /* 0x00000002150a7825 */ /* 0x040fe200078e0202 */
[----:B------:R0:W-:Y:S03]  /*29a60*/  @P1 STG.E.U16 desc[UR8][R12.64], R16 ;  /* 0x000000100c001986 */ /* 0x0001e6000c101508 */
[----:B-1----:R-:W-:-:S04]  /*29a70*/  IMAD.WIDE R14, R21, 0x2, R24 ;  /* 0x00000002150e7825 */ /* 0x002fc800078e0218 */
[----:B------:R-:W-:-:S04]  /*29a80*/  IMAD.WIDE R2, R19, 0x2, R2 ;  /* 0x0000000213027825 */ /* 0x000fc800078e0202 */
[----:B------:R-:W-:Y:S01]  /*29a90*/  IMAD.WIDE R24, R19, 0x2, R24 ;  /* 0x0000000213187825 */ /* 0x000fe200078e0218 */
[----:B--2---:R-:W-:Y:S01]  /*29aa0*/  PRMT R17, R23, 0x7632, R17 ;  /* 0x0000763217117816 */ /* 0x004fe20000000011 */
[----:B------:R0:W-:Y:S04]  /*29ab0*/  @P2 STG.E.U16 desc[UR8][R10.64], R23 ;  /* 0x000000170a002986 */ /* 0x0001e8000c101508 */
[----:B------:R0:W-:Y:S04]  /*29ac0*/  @P4 STG.E.U16 desc[UR8][R14.64], R17 ;  /* 0x000000110e004986 */ /* 0x0001e8000c101508 */
[----:B------:R0:W-:Y:S01]  /*29ad0*/  @P0 STG.E.U16 desc[UR8][R2.64], R7 ;  /* 0x0000000702000986 */ /* 0x0001e2000c101508 */
[----:B------:R-:W-:Y:S05]  /*29ae0*/  @!P3 EXIT ;  /* 0x000000000000b94d */ /* 0x000fea0003800000 */
[----:B0-----:R-:W-:-:S05]  /*29af0*/  PRMT R12, R7, 0x7632, R12 ;  /* 0x00007632070c7816 */ /* 0x001fca000000000c */
[----:B------:R-:W-:Y:S01]  /*29b00*/  STG.E.U16 desc[UR8][R24.64], R12 ;  /* 0x0000000c18007986 */ /* 0x000fe2000c101508 */
[----:B------:R-:W-:Y:S05]  /*29b10*/  EXIT ;  /* 0x000000000000794d */ /* 0x000fea0003800000 */
.L_x_2:
[----:B------:R-:W-:-:S00]  /*29b20*/  BRA `(.L_x_2) ;  /* 0xfffffffc00fc7947 */ /* 0x000fc0000383ffff */
[----:B------:R-:W-:-:S00]  /*29b30*/  NOP ;  /* 0x0000000000007918 */ /* 0x000fc00000000000 */
        /* <DEDUP_REMOVED lines=12> */
.L_x_3:


//--------------------- .nv.shared.matmul_kernel  --------------------------
	.section	.nv.shared.matmul_kernel,"aw",@nobits
	.sectionflags	@""
	.align	16
	.zero		1024


//--------------------- .nv.shared.reserved.0     --------------------------
	.section	.nv.shared.reserved.0,"aw",@nobits
	.weak		__nv_reservedSMEM_offset_0_alias
	.size		__nv_reservedSMEM_offset_0_alias, 0, 64
	.other		__nv_reservedSMEM_offset_0_alias,@"STO_CUDA_RESERVED_SHARED STV_DEFAULT"
__nv_reservedSMEM_offset_0_alias:
	.zero		0
	.zero		64


//--------------------- .nv.constant0.matmul_kernel --------------------------
	.section	.nv.constant0.matmul_kernel,"a",@progbits
	.sectionflags	@""
	.align	4
.nv.constant0.matmul_kernel:
	.zero		976


//--------------------- SYMBOLS --------------------------

	.type		.nv.reservedSmem.offset0,@object
	.size		.nv.reservedSmem.offset0,0x4
	.type		.nv.reservedSmem.cap,@object
	.size		.nv.reservedSmem.cap,0x4
